//
// Generated by NVIDIA NVVM Compiler
//
// Compiler Build ID: CL-36424714
// Cuda compilation tools, release 13.0, V13.0.88
// Based on NVVM 20.0.0
//

.version 9.0
.target sm_100
.address_size 64

	// .globl	_Z25CalculateDistances_kernelPfS_S_iiPiS_S_S_

.visible .entry _Z25CalculateDistances_kernelPfS_S_iiPiS_S_S_(
	.param .u64 .ptr .align 1 _Z25CalculateDistances_kernelPfS_S_iiPiS_S_S__param_0,
	.param .u64 .ptr .align 1 _Z25CalculateDistances_kernelPfS_S_iiPiS_S_S__param_1,
	.param .u64 .ptr .align 1 _Z25CalculateDistances_kernelPfS_S_iiPiS_S_S__param_2,
	.param .u32 _Z25CalculateDistances_kernelPfS_S_iiPiS_S_S__param_3,
	.param .u32 _Z25CalculateDistances_kernelPfS_S_iiPiS_S_S__param_4,
	.param .u64 .ptr .align 1 _Z25CalculateDistances_kernelPfS_S_iiPiS_S_S__param_5,
	.param .u64 .ptr .align 1 _Z25CalculateDistances_kernelPfS_S_iiPiS_S_S__param_6,
	.param .u64 .ptr .align 1 _Z25CalculateDistances_kernelPfS_S_iiPiS_S_S__param_7,
	.param .u64 .ptr .align 1 _Z25CalculateDistances_kernelPfS_S_iiPiS_S_S__param_8
)
{
	.reg .pred 	%p<26>;
	.reg .b32 	%r<59>;
	.reg .b32 	%f<170>;
	.reg .b64 	%rd<58>;

	ld.param.u64 	%rd14, [_Z25CalculateDistances_kernelPfS_S_iiPiS_S_S__param_0];
	ld.param.u64 	%rd15, [_Z25CalculateDistances_kernelPfS_S_iiPiS_S_S__param_1];
	ld.param.u64 	%rd16, [_Z25CalculateDistances_kernelPfS_S_iiPiS_S_S__param_2];
	ld.param.u32 	%r15, [_Z25CalculateDistances_kernelPfS_S_iiPiS_S_S__param_3];
	ld.param.u32 	%r14, [_Z25CalculateDistances_kernelPfS_S_iiPiS_S_S__param_4];
	ld.param.u64 	%rd17, [_Z25CalculateDistances_kernelPfS_S_iiPiS_S_S__param_5];
	ld.param.u64 	%rd18, [_Z25CalculateDistances_kernelPfS_S_iiPiS_S_S__param_6];
	ld.param.u64 	%rd19, [_Z25CalculateDistances_kernelPfS_S_iiPiS_S_S__param_7];
	ld.param.u64 	%rd20, [_Z25CalculateDistances_kernelPfS_S_iiPiS_S_S__param_8];
	cvta.to.global.u64 	%rd1, %rd20;
	cvta.to.global.u64 	%rd2, %rd19;
	cvta.to.global.u64 	%rd3, %rd18;
	mov.u32 	%r16, %ctaid.x;
	mov.u32 	%r17, %ntid.x;
	mov.u32 	%r18, %tid.x;
	mad.lo.s32 	%r1, %r16, %r17, %r18;
	setp.ge.u32 	%p1, %r1, %r15;
	@%p1 bra 	$L__BB0_14;
	cvta.to.global.u64 	%rd21, %rd14;
	cvta.to.global.u64 	%rd22, %rd15;
	cvta.to.global.u64 	%rd23, %rd16;
	mul.wide.u32 	%rd24, %r1, 4;
	add.s64 	%rd25, %rd21, %rd24;
	add.s64 	%rd26, %rd22, %rd24;
	add.s64 	%rd27, %rd23, %rd24;
	ld.global.f32 	%f1, [%rd25];
	ld.global.f32 	%f12, [%rd3];
	sub.f32 	%f13, %f1, %f12;
	ld.global.f32 	%f2, [%rd26];
	ld.global.f32 	%f14, [%rd2];
	sub.f32 	%f15, %f2, %f14;
	ld.global.f32 	%f3, [%rd27];
	ld.global.f32 	%f16, [%rd1];
	sub.f32 	%f17, %f3, %f16;
	mul.f32 	%f18, %f15, %f15;
	fma.rn.f32 	%f19, %f13, %f13, %f18;
	fma.rn.f32 	%f167, %f17, %f17, %f19;
	setp.lt.u32 	%p2, %r14, 2;
	mov.b32 	%r58, 0;
	@%p2 bra 	$L__BB0_13;
	cvt.s64.s32 	%rd29, %r14;
	add.s64 	%rd4, %rd29, -1;
	add.s64 	%rd30, %rd29, -2;
	and.b64  	%rd5, %rd4, 7;
	setp.lt.u64 	%p3, %rd30, 7;
	mov.b32 	%r58, 0;
	mov.b64 	%rd56, 1;
	@%p3 bra 	$L__BB0_5;
	mov.b32 	%r58, 0;
	mov.b64 	%rd54, 1;
	and.b64  	%rd37, %rd4, -8;
$L__BB0_4:
	.pragma "nounroll";
	shl.b64 	%rd32, %rd54, 2;
	add.s64 	%rd33, %rd3, %rd32;
	add.s64 	%rd34, %rd2, %rd32;
	add.s64 	%rd35, %rd1, %rd32;
	ld.global.f32 	%f20, [%rd33];
	sub.f32 	%f21, %f1, %f20;
	ld.global.f32 	%f22, [%rd34];
	sub.f32 	%f23, %f2, %f22;
	ld.global.f32 	%f24, [%rd35];
	sub.f32 	%f25, %f3, %f24;
	mul.f32 	%f26, %f23, %f23;
	fma.rn.f32 	%f27, %f21, %f21, %f26;
	fma.rn.f32 	%f28, %f25, %f25, %f27;
	setp.gt.f32 	%p4, %f167, %f28;
	cvt.u32.u64 	%r23, %rd54;
	selp.f32 	%f29, %f28, %f167, %p4;
	selp.b32 	%r24, %r23, %r58, %p4;
	ld.global.f32 	%f30, [%rd33+4];
	sub.f32 	%f31, %f1, %f30;
	ld.global.f32 	%f32, [%rd34+4];
	sub.f32 	%f33, %f2, %f32;
	ld.global.f32 	%f34, [%rd35+4];
	sub.f32 	%f35, %f3, %f34;
	mul.f32 	%f36, %f33, %f33;
	fma.rn.f32 	%f37, %f31, %f31, %f36;
	fma.rn.f32 	%f38, %f35, %f35, %f37;
	setp.gt.f32 	%p5, %f29, %f38;
	add.s32 	%r25, %r23, 1;
	selp.f32 	%f39, %f38, %f29, %p5;
	selp.b32 	%r26, %r25, %r24, %p5;
	ld.global.f32 	%f40, [%rd33+8];
	sub.f32 	%f41, %f1, %f40;
	ld.global.f32 	%f42, [%rd34+8];
	sub.f32 	%f43, %f2, %f42;
	ld.global.f32 	%f44, [%rd35+8];
	sub.f32 	%f45, %f3, %f44;
	mul.f32 	%f46, %f43, %f43;
	fma.rn.f32 	%f47, %f41, %f41, %f46;
	fma.rn.f32 	%f48, %f45, %f45, %f47;
	setp.gt.f32 	%p6, %f39, %f48;
	add.s32 	%r27, %r23, 2;
	selp.f32 	%f49, %f48, %f39, %p6;
	selp.b32 	%r28, %r27, %r26, %p6;
	ld.global.f32 	%f50, [%rd33+12];
	sub.f32 	%f51, %f1, %f50;
	ld.global.f32 	%f52, [%rd34+12];
	sub.f32 	%f53, %f2, %f52;
	ld.global.f32 	%f54, [%rd35+12];
	sub.f32 	%f55, %f3, %f54;
	mul.f32 	%f56, %f53, %f53;
	fma.rn.f32 	%f57, %f51, %f51, %f56;
	fma.rn.f32 	%f58, %f55, %f55, %f57;
	setp.gt.f32 	%p7, %f49, %f58;
	add.s32 	%r29, %r23, 3;
	selp.f32 	%f59, %f58, %f49, %p7;
	selp.b32 	%r30, %r29, %r28, %p7;
	ld.global.f32 	%f60, [%rd33+16];
	sub.f32 	%f61, %f1, %f60;
	ld.global.f32 	%f62, [%rd34+16];
	sub.f32 	%f63, %f2, %f62;
	ld.global.f32 	%f64, [%rd35+16];
	sub.f32 	%f65, %f3, %f64;
	mul.f32 	%f66, %f63, %f63;
	fma.rn.f32 	%f67, %f61, %f61, %f66;
	fma.rn.f32 	%f68, %f65, %f65, %f67;
	setp.gt.f32 	%p8, %f59, %f68;
	add.s32 	%r31, %r23, 4;
	selp.f32 	%f69, %f68, %f59, %p8;
	selp.b32 	%r32, %r31, %r30, %p8;
	ld.global.f32 	%f70, [%rd33+20];
	sub.f32 	%f71, %f1, %f70;
	ld.global.f32 	%f72, [%rd34+20];
	sub.f32 	%f73, %f2, %f72;
	ld.global.f32 	%f74, [%rd35+20];
	sub.f32 	%f75, %f3, %f74;
	mul.f32 	%f76, %f73, %f73;
	fma.rn.f32 	%f77, %f71, %f71, %f76;
	fma.rn.f32 	%f78, %f75, %f75, %f77;
	setp.gt.f32 	%p9, %f69, %f78;
	add.s32 	%r33, %r23, 5;
	selp.f32 	%f79, %f78, %f69, %p9;
	selp.b32 	%r34, %r33, %r32, %p9;
	ld.global.f32 	%f80, [%rd33+24];
	sub.f32 	%f81, %f1, %f80;
	ld.global.f32 	%f82, [%rd34+24];
	sub.f32 	%f83, %f2, %f82;
	ld.global.f32 	%f84, [%rd35+24];
	sub.f32 	%f85, %f3, %f84;
	mul.f32 	%f86, %f83, %f83;
	fma.rn.f32 	%f87, %f81, %f81, %f86;
	fma.rn.f32 	%f88, %f85, %f85, %f87;
	setp.gt.f32 	%p10, %f79, %f88;
	add.s32 	%r35, %r23, 6;
	selp.f32 	%f89, %f88, %f79, %p10;
	selp.b32 	%r36, %r35, %r34, %p10;
	ld.global.f32 	%f90, [%rd33+28];
	sub.f32 	%f91, %f1, %f90;
	ld.global.f32 	%f92, [%rd34+28];
	sub.f32 	%f93, %f2, %f92;
	ld.global.f32 	%f94, [%rd35+28];
	sub.f32 	%f95, %f3, %f94;
	mul.f32 	%f96, %f93, %f93;
	fma.rn.f32 	%f97, %f91, %f91, %f96;
	fma.rn.f32 	%f98, %f95, %f95, %f97;
	setp.gt.f32 	%p11, %f89, %f98;
	add.s32 	%r37, %r23, 7;
	selp.f32 	%f167, %f98, %f89, %p11;
	selp.b32 	%r58, %r37, %r36, %p11;
	add.s64 	%rd56, %rd54, 8;
	add.s64 	%rd36, %rd54, 7;
	setp.ne.s64 	%p12, %rd36, %rd37;
	mov.u64 	%rd54, %rd56;
	@%p12 bra 	$L__BB0_4;
$L__BB0_5:
	setp.eq.s64 	%p13, %rd5, 0;
	@%p13 bra 	$L__BB0_13;
	and.b64  	%rd9, %rd4, 3;
	setp.lt.u64 	%p14, %rd5, 4;
	@%p14 bra 	$L__BB0_8;
	shl.b64 	%rd38, %rd56, 2;
	add.s64 	%rd39, %rd3, %rd38;
	add.s64 	%rd40, %rd2, %rd38;
	add.s64 	%rd41, %rd1, %rd38;
	ld.global.f32 	%f99, [%rd39];
	sub.f32 	%f100, %f1, %f99;
	ld.global.f32 	%f101, [%rd40];
	sub.f32 	%f102, %f2, %f101;
	ld.global.f32 	%f103, [%rd41];
	sub.f32 	%f104, %f3, %f103;
	mul.f32 	%f105, %f102, %f102;
	fma.rn.f32 	%f106, %f100, %f100, %f105;
	fma.rn.f32 	%f107, %f104, %f104, %f106;
	setp.gt.f32 	%p15, %f167, %f107;
	cvt.u32.u64 	%r39, %rd56;
	selp.f32 	%f108, %f107, %f167, %p15;
	selp.b32 	%r40, %r39, %r58, %p15;
	ld.global.f32 	%f109, [%rd39+4];
	sub.f32 	%f110, %f1, %f109;
	ld.global.f32 	%f111, [%rd40+4];
	sub.f32 	%f112, %f2, %f111;
	ld.global.f32 	%f113, [%rd41+4];
	sub.f32 	%f114, %f3, %f113;
	mul.f32 	%f115, %f112, %f112;
	fma.rn.f32 	%f116, %f110, %f110, %f115;
	fma.rn.f32 	%f117, %f114, %f114, %f116;
	setp.gt.f32 	%p16, %f108, %f117;
	add.s32 	%r41, %r39, 1;
	selp.f32 	%f118, %f117, %f108, %p16;
	selp.b32 	%r42, %r41, %r40, %p16;
	ld.global.f32 	%f119, [%rd39+8];
	sub.f32 	%f120, %f1, %f119;
	ld.global.f32 	%f121, [%rd40+8];
	sub.f32 	%f122, %f2, %f121;
	ld.global.f32 	%f123, [%rd41+8];
	sub.f32 	%f124, %f3, %f123;
	mul.f32 	%f125, %f122, %f122;
	fma.rn.f32 	%f126, %f120, %f120, %f125;
	fma.rn.f32 	%f127, %f124, %f124, %f126;
	setp.gt.f32 	%p17, %f118, %f127;
	add.s32 	%r43, %r39, 2;
	selp.f32 	%f128, %f127, %f118, %p17;
	selp.b32 	%r44, %r43, %r42, %p17;
	ld.global.f32 	%f129, [%rd39+12];
	sub.f32 	%f130, %f1, %f129;
	ld.global.f32 	%f131, [%rd40+12];
	sub.f32 	%f132, %f2, %f131;
	ld.global.f32 	%f133, [%rd41+12];
	sub.f32 	%f134, %f3, %f133;
	mul.f32 	%f135, %f132, %f132;
	fma.rn.f32 	%f136, %f130, %f130, %f135;
	fma.rn.f32 	%f137, %f134, %f134, %f136;
	setp.gt.f32 	%p18, %f128, %f137;
	add.s32 	%r45, %r39, 3;
	selp.f32 	%f167, %f137, %f128, %p18;
	selp.b32 	%r58, %r45, %r44, %p18;
	add.s64 	%rd56, %rd56, 4;
$L__BB0_8:
	setp.eq.s64 	%p19, %rd9, 0;
	@%p19 bra 	$L__BB0_13;
	setp.eq.s64 	%p20, %rd9, 1;
	@%p20 bra 	$L__BB0_11;
	shl.b64 	%rd42, %rd56, 2;
	add.s64 	%rd43, %rd3, %rd42;
	add.s64 	%rd44, %rd2, %rd42;
	add.s64 	%rd45, %rd1, %rd42;
	ld.global.f32 	%f138, [%rd43];
	sub.f32 	%f139, %f1, %f138;
	ld.global.f32 	%f140, [%rd44];
	sub.f32 	%f141, %f2, %f140;
	ld.global.f32 	%f142, [%rd45];
	sub.f32 	%f143, %f3, %f142;
	mul.f32 	%f144, %f141, %f141;
	fma.rn.f32 	%f145, %f139, %f139, %f144;
	fma.rn.f32 	%f146, %f143, %f143, %f145;
	setp.gt.f32 	%p21, %f167, %f146;
	cvt.u32.u64 	%r47, %rd56;
	selp.f32 	%f147, %f146, %f167, %p21;
	selp.b32 	%r48, %r47, %r58, %p21;
	ld.global.f32 	%f148, [%rd43+4];
	sub.f32 	%f149, %f1, %f148;
	ld.global.f32 	%f150, [%rd44+4];
	sub.f32 	%f151, %f2, %f150;
	ld.global.f32 	%f152, [%rd45+4];
	sub.f32 	%f153, %f3, %f152;
	mul.f32 	%f154, %f151, %f151;
	fma.rn.f32 	%f155, %f149, %f149, %f154;
	fma.rn.f32 	%f156, %f153, %f153, %f155;
	setp.gt.f32 	%p22, %f147, %f156;
	add.s32 	%r49, %r47, 1;
	selp.f32 	%f167, %f156, %f147, %p22;
	selp.b32 	%r58, %r49, %r48, %p22;
	add.s64 	%rd56, %rd56, 2;
$L__BB0_11:
	and.b64  	%rd46, %rd4, 1;
	setp.eq.b64 	%p23, %rd46, 1;
	not.pred 	%p24, %p23;
	@%p24 bra 	$L__BB0_13;
	shl.b64 	%rd47, %rd56, 2;
	add.s64 	%rd48, %rd3, %rd47;
	add.s64 	%rd49, %rd2, %rd47;
	add.s64 	%rd50, %rd1, %rd47;
	ld.global.f32 	%f157, [%rd48];
	sub.f32 	%f158, %f1, %f157;
	ld.global.f32 	%f159, [%rd49];
	sub.f32 	%f160, %f2, %f159;
	ld.global.f32 	%f161, [%rd50];
	sub.f32 	%f162, %f3, %f161;
	mul.f32 	%f163, %f160, %f160;
	fma.rn.f32 	%f164, %f158, %f158, %f163;
	fma.rn.f32 	%f165, %f162, %f162, %f164;
	setp.gt.f32 	%p25, %f167, %f165;
	cvt.u32.u64 	%r50, %rd56;
	selp.b32 	%r58, %r50, %r58, %p25;
$L__BB0_13:
	cvta.to.global.u64 	%rd51, %rd17;
	mul.wide.u32 	%rd52, %r1, 4;
	add.s64 	%rd53, %rd51, %rd52;
	st.global.u32 	[%rd53], %r58;
$L__BB0_14:
	ret;

}
	// .globl	_Z34CalculateNewCentroidsGather_kernelPfS_S_iiPiS_S_S_Pb
.visible .entry _Z34CalculateNewCentroidsGather_kernelPfS_S_iiPiS_S_S_Pb(
	.param .u64 .ptr .align 1 _Z34CalculateNewCentroidsGather_kernelPfS_S_iiPiS_S_S_Pb_param_0,
	.param .u64 .ptr .align 1 _Z34CalculateNewCentroidsGather_kernelPfS_S_iiPiS_S_S_Pb_param_1,
	.param .u64 .ptr .align 1 _Z34CalculateNewCentroidsGather_kernelPfS_S_iiPiS_S_S_Pb_param_2,
	.param .u32 _Z34CalculateNewCentroidsGather_kernelPfS_S_iiPiS_S_S_Pb_param_3,
	.param .u32 _Z34CalculateNewCentroidsGather_kernelPfS_S_iiPiS_S_S_Pb_param_4,
	.param .u64 .ptr .align 1 _Z34CalculateNewCentroidsGather_kernelPfS_S_iiPiS_S_S_Pb_param_5,
	.param .u64 .ptr .align 1 _Z34CalculateNewCentroidsGather_kernelPfS_S_iiPiS_S_S_Pb_param_6,
	.param .u64 .ptr .align 1 _Z34CalculateNewCentroidsGather_kernelPfS_S_iiPiS_S_S_Pb_param_7,
	.param .u64 .ptr .align 1 _Z34CalculateNewCentroidsGather_kernelPfS_S_iiPiS_S_S_Pb_param_8,
	.param .u64 .ptr .align 1 _Z34CalculateNewCentroidsGather_kernelPfS_S_iiPiS_S_S_Pb_param_9
)
{
	.reg .pred 	%p<28>;
	.reg .b16 	%rs<2>;
	.reg .b32 	%r<25>;
	.reg .b32 	%f<242>;
	.reg .b64 	%rd<137>;

	ld.param.u64 	%rd78, [_Z34CalculateNewCentroidsGather_kernelPfS_S_iiPiS_S_S_Pb_param_0];
	ld.param.u64 	%rd79, [_Z34CalculateNewCentroidsGather_kernelPfS_S_iiPiS_S_S_Pb_param_1];
	ld.param.u64 	%rd80, [_Z34CalculateNewCentroidsGather_kernelPfS_S_iiPiS_S_S_Pb_param_2];
	ld.param.u32 	%r2, [_Z34CalculateNewCentroidsGather_kernelPfS_S_iiPiS_S_S_Pb_param_3];
	ld.param.u32 	%r3, [_Z34CalculateNewCentroidsGather_kernelPfS_S_iiPiS_S_S_Pb_param_4];
	ld.param.u64 	%rd81, [_Z34CalculateNewCentroidsGather_kernelPfS_S_iiPiS_S_S_Pb_param_5];
	cvta.to.global.u64 	%rd1, %rd80;
	cvta.to.global.u64 	%rd2, %rd79;
	cvta.to.global.u64 	%rd3, %rd78;
	cvta.to.global.u64 	%rd4, %rd81;
	mov.u32 	%r4, %ctaid.x;
	mov.u32 	%r5, %ntid.x;
	mov.u32 	%r6, %tid.x;
	mad.lo.s32 	%r1, %r4, %r5, %r6;
	setp.ge.u32 	%p1, %r1, %r3;
	@%p1 bra 	$L__BB1_45;
	cvt.s64.s32 	%rd5, %r2;
	setp.lt.s32 	%p2, %r2, 1;
	mov.b64 	%rd113, 0;
	mov.f32 	%f179, 0f00000000;
	mov.f32 	%f180, %f179;
	mov.f32 	%f181, %f179;
	@%p2 bra 	$L__BB1_42;
	setp.lt.u32 	%p3, %r2, 8;
	mov.f32 	%f181, 0f00000000;
	mov.b64 	%rd129, 0;
	mov.u64 	%rd113, %rd129;
	mov.f32 	%f180, %f181;
	mov.f32 	%f179, %f181;
	@%p3 bra 	$L__BB1_21;
	and.b64  	%rd129, %rd5, 2147483640;
	add.s64 	%rd110, %rd4, 16;
	add.s64 	%rd109, %rd3, 16;
	add.s64 	%rd108, %rd2, 16;
	add.s64 	%rd107, %rd1, 16;
	mov.f32 	%f181, 0f00000000;
	mov.b64 	%rd113, 0;
	mov.u64 	%rd111, %rd129;
$L__BB1_4:
	.pragma "nounroll";
	ld.global.u32 	%r7, [%rd110+-16];
	setp.ne.s32 	%p4, %r7, %r1;
	@%p4 bra 	$L__BB1_6;
	ld.global.f32 	%f119, [%rd109+-16];
	add.f32 	%f179, %f179, %f119;
	ld.global.f32 	%f120, [%rd108+-16];
	add.f32 	%f180, %f180, %f120;
	ld.global.f32 	%f121, [%rd107+-16];
	add.f32 	%f181, %f181, %f121;
	add.s64 	%rd113, %rd113, 1;
$L__BB1_6:
	ld.global.u32 	%r8, [%rd110+-12];
	setp.ne.s32 	%p5, %r8, %r1;
	@%p5 bra 	$L__BB1_8;
	ld.global.f32 	%f122, [%rd109+-12];
	add.f32 	%f179, %f179, %f122;
	ld.global.f32 	%f123, [%rd108+-12];
	add.f32 	%f180, %f180, %f123;
	ld.global.f32 	%f124, [%rd107+-12];
	add.f32 	%f181, %f181, %f124;
	add.s64 	%rd113, %rd113, 1;
$L__BB1_8:
	ld.global.u32 	%r9, [%rd110+-8];
	setp.ne.s32 	%p6, %r9, %r1;
	@%p6 bra 	$L__BB1_10;
	ld.global.f32 	%f125, [%rd109+-8];
	add.f32 	%f179, %f179, %f125;
	ld.global.f32 	%f126, [%rd108+-8];
	add.f32 	%f180, %f180, %f126;
	ld.global.f32 	%f127, [%rd107+-8];
	add.f32 	%f181, %f181, %f127;
	add.s64 	%rd113, %rd113, 1;
$L__BB1_10:
	ld.global.u32 	%r10, [%rd110+-4];
	setp.ne.s32 	%p7, %r10, %r1;
	@%p7 bra 	$L__BB1_12;
	ld.global.f32 	%f128, [%rd109+-4];
	add.f32 	%f179, %f179, %f128;
	ld.global.f32 	%f129, [%rd108+-4];
	add.f32 	%f180, %f180, %f129;
	ld.global.f32 	%f130, [%rd107+-4];
	add.f32 	%f181, %f181, %f130;
	add.s64 	%rd113, %rd113, 1;
$L__BB1_12:
	ld.global.u32 	%r11, [%rd110];
	setp.ne.s32 	%p8, %r11, %r1;
	@%p8 bra 	$L__BB1_14;
	ld.global.f32 	%f131, [%rd109];
	add.f32 	%f179, %f179, %f131;
	ld.global.f32 	%f132, [%rd108];
	add.f32 	%f180, %f180, %f132;
	ld.global.f32 	%f133, [%rd107];
	add.f32 	%f181, %f181, %f133;
	add.s64 	%rd113, %rd113, 1;
$L__BB1_14:
	ld.global.u32 	%r12, [%rd110+4];
	setp.ne.s32 	%p9, %r12, %r1;
	@%p9 bra 	$L__BB1_16;
	ld.global.f32 	%f134, [%rd109+4];
	add.f32 	%f179, %f179, %f134;
	ld.global.f32 	%f135, [%rd108+4];
	add.f32 	%f180, %f180, %f135;
	ld.global.f32 	%f136, [%rd107+4];
	add.f32 	%f181, %f181, %f136;
	add.s64 	%rd113, %rd113, 1;
$L__BB1_16:
	ld.global.u32 	%r13, [%rd110+8];
	setp.ne.s32 	%p10, %r13, %r1;
	@%p10 bra 	$L__BB1_18;
	ld.global.f32 	%f137, [%rd109+8];
	add.f32 	%f179, %f179, %f137;
	ld.global.f32 	%f138, [%rd108+8];
	add.f32 	%f180, %f180, %f138;
	ld.global.f32 	%f139, [%rd107+8];
	add.f32 	%f181, %f181, %f139;
	add.s64 	%rd113, %rd113, 1;
$L__BB1_18:
	ld.global.u32 	%r14, [%rd110+12];
	setp.ne.s32 	%p11, %r14, %r1;
	@%p11 bra 	$L__BB1_20;
	ld.global.f32 	%f140, [%rd109+12];
	add.f32 	%f179, %f179, %f140;
	ld.global.f32 	%f141, [%rd108+12];
	add.f32 	%f180, %f180, %f141;
	ld.global.f32 	%f142, [%rd107+12];
	add.f32 	%f181, %f181, %f142;
	add.s64 	%rd113, %rd113, 1;
$L__BB1_20:
	add.s64 	%rd111, %rd111, -8;
	add.s64 	%rd110, %rd110, 32;
	add.s64 	%rd109, %rd109, 32;
	add.s64 	%rd108, %rd108, 32;
	add.s64 	%rd107, %rd107, 32;
	setp.ne.s64 	%p12, %rd111, 0;
	@%p12 bra 	$L__BB1_4;
$L__BB1_21:
	and.b32  	%r15, %r2, 7;
	setp.eq.s32 	%p13, %r15, 0;
	@%p13 bra 	$L__BB1_42;
	and.b64  	%rd87, %rd5, 7;
	add.s64 	%rd88, %rd87, -1;
	setp.lt.u64 	%p14, %rd88, 3;
	@%p14 bra 	$L__BB1_32;
	shl.b64 	%rd89, %rd129, 2;
	add.s64 	%rd41, %rd4, %rd89;
	ld.global.u32 	%r16, [%rd41];
	setp.ne.s32 	%p15, %r16, %r1;
	add.s64 	%rd42, %rd3, %rd89;
	add.s64 	%rd43, %rd2, %rd89;
	add.s64 	%rd44, %rd1, %rd89;
	@%p15 bra 	$L__BB1_25;
	ld.global.f32 	%f144, [%rd42];
	add.f32 	%f179, %f179, %f144;
	ld.global.f32 	%f145, [%rd43];
	add.f32 	%f180, %f180, %f145;
	ld.global.f32 	%f146, [%rd44];
	add.f32 	%f181, %f181, %f146;
	add.s64 	%rd113, %rd113, 1;
$L__BB1_25:
	ld.global.u32 	%r17, [%rd41+4];
	setp.ne.s32 	%p16, %r17, %r1;
	@%p16 bra 	$L__BB1_27;
	ld.global.f32 	%f147, [%rd42+4];
	add.f32 	%f179, %f179, %f147;
	ld.global.f32 	%f148, [%rd43+4];
	add.f32 	%f180, %f180, %f148;
	ld.global.f32 	%f149, [%rd44+4];
	add.f32 	%f181, %f181, %f149;
	add.s64 	%rd113, %rd113, 1;
$L__BB1_27:
	ld.global.u32 	%r18, [%rd41+8];
	setp.ne.s32 	%p17, %r18, %r1;
	@%p17 bra 	$L__BB1_29;
	ld.global.f32 	%f150, [%rd42+8];
	add.f32 	%f179, %f179, %f150;
	ld.global.f32 	%f151, [%rd43+8];
	add.f32 	%f180, %f180, %f151;
	ld.global.f32 	%f152, [%rd44+8];
	add.f32 	%f181, %f181, %f152;
	add.s64 	%rd113, %rd113, 1;
$L__BB1_29:
	ld.global.u32 	%r19, [%rd41+12];
	setp.ne.s32 	%p18, %r19, %r1;
	@%p18 bra 	$L__BB1_31;
	ld.global.f32 	%f153, [%rd42+12];
	add.f32 	%f179, %f179, %f153;
	ld.global.f32 	%f154, [%rd43+12];
	add.f32 	%f180, %f180, %f154;
	ld.global.f32 	%f155, [%rd44+12];
	add.f32 	%f181, %f181, %f155;
	add.s64 	%rd113, %rd113, 1;
$L__BB1_31:
	add.s64 	%rd129, %rd129, 4;
$L__BB1_32:
	and.b32  	%r20, %r2, 3;
	setp.eq.s32 	%p19, %r20, 0;
	@%p19 bra 	$L__BB1_42;
	setp.eq.s32 	%p20, %r20, 1;
	@%p20 bra 	$L__BB1_39;
	shl.b64 	%rd91, %rd129, 2;
	add.s64 	%rd57, %rd4, %rd91;
	ld.global.u32 	%r21, [%rd57];
	setp.ne.s32 	%p21, %r21, %r1;
	add.s64 	%rd58, %rd3, %rd91;
	add.s64 	%rd59, %rd2, %rd91;
	add.s64 	%rd60, %rd1, %rd91;
	@%p21 bra 	$L__BB1_36;
	ld.global.f32 	%f157, [%rd58];
	add.f32 	%f179, %f179, %f157;
	ld.global.f32 	%f158, [%rd59];
	add.f32 	%f180, %f180, %f158;
	ld.global.f32 	%f159, [%rd60];
	add.f32 	%f181, %f181, %f159;
	add.s64 	%rd113, %rd113, 1;
$L__BB1_36:
	ld.global.u32 	%r22, [%rd57+4];
	setp.ne.s32 	%p22, %r22, %r1;
	@%p22 bra 	$L__BB1_38;
	ld.global.f32 	%f160, [%rd58+4];
	add.f32 	%f179, %f179, %f160;
	ld.global.f32 	%f161, [%rd59+4];
	add.f32 	%f180, %f180, %f161;
	ld.global.f32 	%f162, [%rd60+4];
	add.f32 	%f181, %f181, %f162;
	add.s64 	%rd113, %rd113, 1;
$L__BB1_38:
	add.s64 	%rd129, %rd129, 2;
$L__BB1_39:
	and.b32  	%r23, %r2, 1;
	setp.eq.b32 	%p23, %r23, 1;
	not.pred 	%p24, %p23;
	@%p24 bra 	$L__BB1_42;
	shl.b64 	%rd92, %rd129, 2;
	add.s64 	%rd93, %rd4, %rd92;
	ld.global.u32 	%r24, [%rd93];
	setp.ne.s32 	%p25, %r24, %r1;
	@%p25 bra 	$L__BB1_42;
	add.s64 	%rd95, %rd3, %rd92;
	ld.global.f32 	%f163, [%rd95];
	add.f32 	%f179, %f179, %f163;
	add.s64 	%rd96, %rd2, %rd92;
	ld.global.f32 	%f164, [%rd96];
	add.f32 	%f180, %f180, %f164;
	add.s64 	%rd97, %rd1, %rd92;
	ld.global.f32 	%f165, [%rd97];
	add.f32 	%f181, %f181, %f165;
	add.s64 	%rd113, %rd113, 1;
$L__BB1_42:
	setp.eq.s64 	%p26, %rd113, 0;
	@%p26 bra 	$L__BB1_45;
	ld.param.u64 	%rd105, [_Z34CalculateNewCentroidsGather_kernelPfS_S_iiPiS_S_S_Pb_param_8];
	ld.param.u64 	%rd104, [_Z34CalculateNewCentroidsGather_kernelPfS_S_iiPiS_S_S_Pb_param_7];
	ld.param.u64 	%rd103, [_Z34CalculateNewCentroidsGather_kernelPfS_S_iiPiS_S_S_Pb_param_6];
	cvt.rn.f32.s64 	%f166, %rd113;
	div.rn.f32 	%f112, %f179, %f166;
	div.rn.f32 	%f113, %f180, %f166;
	div.rn.f32 	%f114, %f181, %f166;
	cvta.to.global.u64 	%rd98, %rd103;
	mul.wide.u32 	%rd99, %r1, 4;
	add.s64 	%rd71, %rd98, %rd99;
	cvta.to.global.u64 	%rd100, %rd104;
	add.s64 	%rd72, %rd100, %rd99;
	cvta.to.global.u64 	%rd101, %rd105;
	add.s64 	%rd73, %rd101, %rd99;
	ld.global.f32 	%f167, [%rd71];
	sub.f32 	%f168, %f112, %f167;
	ld.global.f32 	%f169, [%rd72];
	sub.f32 	%f170, %f113, %f169;
	ld.global.f32 	%f171, [%rd73];
	sub.f32 	%f172, %f114, %f171;
	mul.f32 	%f173, %f170, %f170;
	fma.rn.f32 	%f174, %f168, %f168, %f173;
	fma.rn.f32 	%f175, %f172, %f172, %f174;
	setp.leu.f32 	%p27, %f175, 0f38D1B717;
	@%p27 bra 	$L__BB1_45;
	ld.param.u64 	%rd106, [_Z34CalculateNewCentroidsGather_kernelPfS_S_iiPiS_S_S_Pb_param_9];
	st.global.f32 	[%rd71], %f112;
	st.global.f32 	[%rd72], %f113;
	st.global.f32 	[%rd73], %f114;
	cvta.to.global.u64 	%rd102, %rd106;
	mov.b16 	%rs1, 1;
	st.global.u8 	[%rd102], %rs1;
$L__BB1_45:
	ret;

}
	// .globl	_Z26CalculateNewVectors_kernelPfS_S_iiPiS_S_S_
.visible .entry _Z26CalculateNewVectors_kernelPfS_S_iiPiS_S_S_(
	.param .u64 .ptr .align 1 _Z26CalculateNewVectors_kernelPfS_S_iiPiS_S_S__param_0,
	.param .u64 .ptr .align 1 _Z26CalculateNewVectors_kernelPfS_S_iiPiS_S_S__param_1,
	.param .u64 .ptr .align 1 _Z26CalculateNewVectors_kernelPfS_S_iiPiS_S_S__param_2,
	.param .u32 _Z26CalculateNewVectors_kernelPfS_S_iiPiS_S_S__param_3,
	.param .u32 _Z26CalculateNewVectors_kernelPfS_S_iiPiS_S_S__param_4,
	.param .u64 .ptr .align 1 _Z26CalculateNewVectors_kernelPfS_S_iiPiS_S_S__param_5,
	.param .u64 .ptr .align 1 _Z26CalculateNewVectors_kernelPfS_S_iiPiS_S_S__param_6,
	.param .u64 .ptr .align 1 _Z26CalculateNewVectors_kernelPfS_S_iiPiS_S_S__param_7,
	.param .u64 .ptr .align 1 _Z26CalculateNewVectors_kernelPfS_S_iiPiS_S_S__param_8
)
{
	.reg .pred 	%p<2>;
	.reg .b32 	%r<9>;
	.reg .b32 	%f<4>;
	.reg .b64 	%rd<27>;

	ld.param.u64 	%rd2, [_Z26CalculateNewVectors_kernelPfS_S_iiPiS_S_S__param_1];
	ld.param.u64 	%rd3, [_Z26CalculateNewVectors_kernelPfS_S_iiPiS_S_S__param_2];
	ld.param.u32 	%r2, [_Z26CalculateNewVectors_kernelPfS_S_iiPiS_S_S__param_3];
	ld.param.u64 	%rd4, [_Z26CalculateNewVectors_kernelPfS_S_iiPiS_S_S__param_5];
	ld.param.u64 	%rd5, [_Z26CalculateNewVectors_kernelPfS_S_iiPiS_S_S__param_6];
	ld.param.u64 	%rd6, [_Z26CalculateNewVectors_kernelPfS_S_iiPiS_S_S__param_7];
	ld.param.u64 	%rd7, [_Z26CalculateNewVectors_kernelPfS_S_iiPiS_S_S__param_8];
	mov.u32 	%r3, %ctaid.x;
	mov.u32 	%r4, %ntid.x;
	mov.u32 	%r5, %tid.x;
	mad.lo.s32 	%r1, %r3, %r4, %r5;
	setp.ge.u32 	%p1, %r1, %r2;
	@%p1 bra 	$L__BB2_2;
	ld.param.u64 	%rd26, [_Z26CalculateNewVectors_kernelPfS_S_iiPiS_S_S__param_0];
	cvta.to.global.u64 	%rd8, %rd4;
	cvta.to.global.u64 	%rd9, %rd5;
	cvta.to.global.u64 	%rd10, %rd26;
	cvta.to.global.u64 	%rd11, %rd6;
	cvta.to.global.u64 	%rd12, %rd2;
	cvta.to.global.u64 	%rd13, %rd7;
	cvta.to.global.u64 	%rd14, %rd3;
	mul.wide.u32 	%rd15, %r1, 4;
	add.s64 	%rd16, %rd8, %rd15;
	ld.global.u32 	%r6, [%rd16];
	mul.wide.s32 	%rd17, %r6, 4;
	add.s64 	%rd18, %rd9, %rd17;
	ld.global.f32 	%f1, [%rd18];
	add.s64 	%rd19, %rd10, %rd15;
	st.global.f32 	[%rd19], %f1;
	ld.global.u32 	%r7, [%rd16];
	mul.wide.s32 	%rd20, %r7, 4;
	add.s64 	%rd21, %rd11, %rd20;
	ld.global.f32 	%f2, [%rd21];
	add.s64 	%rd22, %rd12, %rd15;
	st.global.f32 	[%rd22], %f2;
	ld.global.u32 	%r8, [%rd16];
	mul.wide.s32 	%rd23, %r8, 4;
	add.s64 	%rd24, %rd13, %rd23;
	ld.global.f32 	%f3, [%rd24];
	add.s64 	%rd25, %rd14, %rd15;
	st.global.f32 	[%rd25], %f3;
$L__BB2_2:
	ret;

}
	// .globl	_Z19ConvertToLAB_kernelPiiffffPfS0_S0_S0_
.visible .entry _Z19ConvertToLAB_kernelPiiffffPfS0_S0_S0_(
	.param .u64 .ptr .align 1 _Z19ConvertToLAB_kernelPiiffffPfS0_S0_S0__param_0,
	.param .u32 _Z19ConvertToLAB_kernelPiiffffPfS0_S0_S0__param_1,
	.param .f32 _Z19ConvertToLAB_kernelPiiffffPfS0_S0_S0__param_2,
	.param .f32 _Z19ConvertToLAB_kernelPiiffffPfS0_S0_S0__param_3,
	.param .f32 _Z19ConvertToLAB_kernelPiiffffPfS0_S0_S0__param_4,
	.param .f32 _Z19ConvertToLAB_kernelPiiffffPfS0_S0_S0__param_5,
	.param .u64 .ptr .align 1 _Z19ConvertToLAB_kernelPiiffffPfS0_S0_S0__param_6,
	.param .u64 .ptr .align 1 _Z19ConvertToLAB_kernelPiiffffPfS0_S0_S0__param_7,
	.param .u64 .ptr .align 1 _Z19ConvertToLAB_kernelPiiffffPfS0_S0_S0__param_8,
	.param .u64 .ptr .align 1 _Z19ConvertToLAB_kernelPiiffffPfS0_S0_S0__param_9
)
{
	.reg .pred 	%p<71>;
	.reg .b16 	%rs<6>;
	.reg .b32 	%r<82>;
	.reg .b32 	%f<426>;
	.reg .b64 	%rd<16>;

	ld.param.u64 	%rd4, [_Z19ConvertToLAB_kernelPiiffffPfS0_S0_S0__param_0];
	ld.param.u32 	%r2, [_Z19ConvertToLAB_kernelPiiffffPfS0_S0_S0__param_1];
	ld.param.f32 	%f41, [_Z19ConvertToLAB_kernelPiiffffPfS0_S0_S0__param_2];
	ld.param.f32 	%f42, [_Z19ConvertToLAB_kernelPiiffffPfS0_S0_S0__param_3];
	ld.param.f32 	%f43, [_Z19ConvertToLAB_kernelPiiffffPfS0_S0_S0__param_4];
	ld.param.f32 	%f44, [_Z19ConvertToLAB_kernelPiiffffPfS0_S0_S0__param_5];
	ld.param.u64 	%rd5, [_Z19ConvertToLAB_kernelPiiffffPfS0_S0_S0__param_6];
	ld.param.u64 	%rd6, [_Z19ConvertToLAB_kernelPiiffffPfS0_S0_S0__param_7];
	ld.param.u64 	%rd7, [_Z19ConvertToLAB_kernelPiiffffPfS0_S0_S0__param_8];
	ld.param.u64 	%rd8, [_Z19ConvertToLAB_kernelPiiffffPfS0_S0_S0__param_9];
	mov.u32 	%r3, %ctaid.x;
	mov.u32 	%r4, %ntid.x;
	mov.u32 	%r5, %tid.x;
	mad.lo.s32 	%r1, %r3, %r4, %r5;
	setp.ge.u32 	%p1, %r1, %r2;
	@%p1 bra 	$L__BB3_38;
	cvta.to.global.u64 	%rd9, %rd4;
	cvta.to.global.u64 	%rd10, %rd6;
	cvta.to.global.u64 	%rd11, %rd7;
	cvta.to.global.u64 	%rd12, %rd8;
	mul.wide.u32 	%rd13, %r1, 4;
	add.s64 	%rd14, %rd9, %rd13;
	add.s64 	%rd1, %rd10, %rd13;
	add.s64 	%rd2, %rd11, %rd13;
	add.s64 	%rd3, %rd12, %rd13;
	ld.global.u32 	%r6, [%rd14];
	{ .reg .b16 tmp; mov.b32 {tmp, %rs1}, %r6; }
	and.b16  	%rs2, %rs1, 255;
	cvt.u16.u32 	%rs3, %r6;
	shr.u16 	%rs4, %rs3, 8;
	and.b16  	%rs5, %rs3, 255;
	cvt.rn.f32.u16 	%f46, %rs2;
	div.rn.f32 	%f1, %f46, 0f437F0000;
	cvt.rn.f32.u16 	%f47, %rs4;
	div.rn.f32 	%f2, %f47, 0f437F0000;
	cvt.rn.f32.u16 	%f48, %rs5;
	div.rn.f32 	%f3, %f48, 0f437F0000;
	mul.f32 	%f49, %f44, 0f3F000000;
	cvt.rzi.f32.f32 	%f50, %f49;
	add.f32 	%f51, %f50, %f50;
	sub.f32 	%f52, %f44, %f51;
	abs.f32 	%f4, %f52;
	abs.f32 	%f5, %f1;
	setp.eq.f32 	%p2, %f1, 0f3F800000;
	setp.eq.f32 	%p3, %f44, 0f00000000;
	or.pred  	%p4, %p3, %p2;
	mov.f32 	%f420, 0f3F800000;
	@%p4 bra 	$L__BB3_6;
	setp.num.f32 	%p5, %f5, %f5;
	abs.f32 	%f53, %f44;
	setp.num.f32 	%p6, %f53, %f53;
	and.pred  	%p7, %p5, %p6;
	@%p7 bra 	$L__BB3_4;
	add.rn.f32 	%f420, %f1, %f44;
	bra.uni 	$L__BB3_6;
$L__BB3_4:
	setp.lt.f32 	%p8, %f5, 0f00800000;
	mul.f32 	%f55, %f5, 0f4B800000;
	selp.f32 	%f56, %f55, %f5, %p8;
	mov.b32 	%r7, %f56;
	add.s32 	%r8, %r7, -1060439283;
	and.b32  	%r9, %r8, -8388608;
	sub.s32 	%r10, %r7, %r9;
	mov.b32 	%f57, %r10;
	cvt.rn.f32.s32 	%f58, %r9;
	selp.f32 	%f59, 0fC1C00000, 0f00000000, %p8;
	fma.rn.f32 	%f60, %f58, 0f34000000, %f59;
	add.f32 	%f61, %f57, 0fBF800000;
	add.f32 	%f62, %f57, 0f3F800000;
	rcp.approx.ftz.f32 	%f63, %f62;
	add.f32 	%f64, %f61, %f61;
	mul.f32 	%f65, %f64, %f63;
	mul.f32 	%f66, %f65, %f65;
	neg.f32 	%f67, %f65;
	sub.f32 	%f68, %f61, %f65;
	add.f32 	%f69, %f68, %f68;
	fma.rn.f32 	%f70, %f67, %f61, %f69;
	mul.rn.f32 	%f71, %f63, %f70;
	fma.rn.f32 	%f72, %f66, 0f3A2C32E4, 0f3B52E7DB;
	fma.rn.f32 	%f73, %f72, %f66, 0f3C93BB73;
	fma.rn.f32 	%f74, %f73, %f66, 0f3DF6384F;
	mul.rn.f32 	%f75, %f74, %f66;
	fma.rn.f32 	%f76, %f65, 0f3FB8AA3B, %f60;
	mul.f32 	%f77, %f75, 0f40400000;
	sub.f32 	%f78, %f60, %f76;
	fma.rn.f32 	%f79, %f65, 0f3FB8AA3B, %f78;
	fma.rn.f32 	%f80, %f71, 0f3FB8AA3B, %f79;
	fma.rn.f32 	%f81, %f65, 0f32A55E34, %f80;
	fma.rn.f32 	%f82, %f77, %f71, %f81;
	fma.rn.f32 	%f83, %f75, %f65, %f82;
	add.rn.f32 	%f84, %f76, %f83;
	mul.rn.f32 	%f85, %f84, %f44;
	cvt.rni.f32.f32 	%f86, %f85;
	sub.f32 	%f87, %f85, %f86;
	neg.f32 	%f88, %f85;
	fma.rn.f32 	%f89, %f84, %f44, %f88;
	neg.f32 	%f90, %f76;
	add.rn.f32 	%f91, %f84, %f90;
	neg.f32 	%f92, %f91;
	add.rn.f32 	%f93, %f83, %f92;
	fma.rn.f32 	%f94, %f93, %f44, %f89;
	add.f32 	%f95, %f87, %f94;
	setp.gt.f32 	%p9, %f86, 0f00000000;
	selp.b32 	%r11, 0, -2097152000, %p9;
	setp.neu.f32 	%p10, %f1, 0f00000000;
	setp.neu.f32 	%p11, %f5, 0f7F800000;
	setp.lt.f32 	%p12, %f85, 0f00000000;
	selp.f32 	%f96, 0f00000000, 0f7F800000, %p12;
	abs.f32 	%f97, %f85;
	setp.gt.f32 	%p13, %f97, 0f43180000;
	cvt.rzi.s32.f32 	%r12, %f86;
	shl.b32 	%r13, %r12, 23;
	sub.s32 	%r14, %r13, %r11;
	mov.b32 	%f98, %r14;
	add.s32 	%r15, %r11, 2130706432;
	mov.b32 	%f99, %r15;
	fma.rn.f32 	%f100, %f95, 0f391FCB8E, 0f3AAF85ED;
	fma.rn.f32 	%f101, %f100, %f95, 0f3C1D9856;
	fma.rn.f32 	%f102, %f101, %f95, 0f3D6357BB;
	fma.rn.f32 	%f103, %f102, %f95, 0f3E75FDEC;
	fma.rn.f32 	%f104, %f103, %f95, 0f3F317218;
	fma.rn.f32 	%f105, %f104, %f95, 0f3F800000;
	mul.f32 	%f106, %f105, %f99;
	mul.f32 	%f107, %f106, %f98;
	selp.f32 	%f420, %f96, %f107, %p13;
	and.pred  	%p14, %p10, %p11;
	@%p14 bra 	$L__BB3_6;
	setp.neu.f32 	%p15, %f4, 0f3F800000;
	add.f32 	%f108, %f1, %f1;
	mov.b32 	%r16, %f108;
	setp.lt.f32 	%p16, %f44, 0f00000000;
	xor.b32  	%r17, %r16, 2139095040;
	selp.b32 	%r18, %r17, %r16, %p16;
	and.b32  	%r19, %r18, 2147483647;
	selp.b32 	%r20, %r19, %r18, %p15;
	mov.b32 	%f420, %r20;
$L__BB3_6:
	setp.eq.f32 	%p17, %f44, 0f00000000;
	abs.f32 	%f10, %f2;
	setp.eq.f32 	%p18, %f2, 0f3F800000;
	or.pred  	%p19, %p17, %p18;
	mov.f32 	%f421, 0f3F800000;
	@%p19 bra 	$L__BB3_11;
	setp.num.f32 	%p20, %f10, %f10;
	abs.f32 	%f110, %f44;
	setp.num.f32 	%p21, %f110, %f110;
	and.pred  	%p22, %p20, %p21;
	@%p22 bra 	$L__BB3_9;
	add.rn.f32 	%f421, %f2, %f44;
	bra.uni 	$L__BB3_11;
$L__BB3_9:
	setp.lt.f32 	%p23, %f10, 0f00800000;
	mul.f32 	%f112, %f10, 0f4B800000;
	selp.f32 	%f113, %f112, %f10, %p23;
	mov.b32 	%r21, %f113;
	add.s32 	%r22, %r21, -1060439283;
	and.b32  	%r23, %r22, -8388608;
	sub.s32 	%r24, %r21, %r23;
	mov.b32 	%f114, %r24;
	cvt.rn.f32.s32 	%f115, %r23;
	selp.f32 	%f116, 0fC1C00000, 0f00000000, %p23;
	fma.rn.f32 	%f117, %f115, 0f34000000, %f116;
	add.f32 	%f118, %f114, 0fBF800000;
	add.f32 	%f119, %f114, 0f3F800000;
	rcp.approx.ftz.f32 	%f120, %f119;
	add.f32 	%f121, %f118, %f118;
	mul.f32 	%f122, %f121, %f120;
	mul.f32 	%f123, %f122, %f122;
	neg.f32 	%f124, %f122;
	sub.f32 	%f125, %f118, %f122;
	add.f32 	%f126, %f125, %f125;
	fma.rn.f32 	%f127, %f124, %f118, %f126;
	mul.rn.f32 	%f128, %f120, %f127;
	fma.rn.f32 	%f129, %f123, 0f3A2C32E4, 0f3B52E7DB;
	fma.rn.f32 	%f130, %f129, %f123, 0f3C93BB73;
	fma.rn.f32 	%f131, %f130, %f123, 0f3DF6384F;
	mul.rn.f32 	%f132, %f131, %f123;
	fma.rn.f32 	%f133, %f122, 0f3FB8AA3B, %f117;
	mul.f32 	%f134, %f132, 0f40400000;
	sub.f32 	%f135, %f117, %f133;
	fma.rn.f32 	%f136, %f122, 0f3FB8AA3B, %f135;
	fma.rn.f32 	%f137, %f128, 0f3FB8AA3B, %f136;
	fma.rn.f32 	%f138, %f122, 0f32A55E34, %f137;
	fma.rn.f32 	%f139, %f134, %f128, %f138;
	fma.rn.f32 	%f140, %f132, %f122, %f139;
	add.rn.f32 	%f141, %f133, %f140;
	mul.rn.f32 	%f142, %f141, %f44;
	cvt.rni.f32.f32 	%f143, %f142;
	sub.f32 	%f144, %f142, %f143;
	neg.f32 	%f145, %f142;
	fma.rn.f32 	%f146, %f141, %f44, %f145;
	neg.f32 	%f147, %f133;
	add.rn.f32 	%f148, %f141, %f147;
	neg.f32 	%f149, %f148;
	add.rn.f32 	%f150, %f140, %f149;
	fma.rn.f32 	%f151, %f150, %f44, %f146;
	add.f32 	%f152, %f144, %f151;
	setp.gt.f32 	%p24, %f143, 0f00000000;
	selp.b32 	%r25, 0, -2097152000, %p24;
	setp.neu.f32 	%p25, %f2, 0f00000000;
	setp.neu.f32 	%p26, %f10, 0f7F800000;
	setp.lt.f32 	%p27, %f142, 0f00000000;
	selp.f32 	%f153, 0f00000000, 0f7F800000, %p27;
	abs.f32 	%f154, %f142;
	setp.gt.f32 	%p28, %f154, 0f43180000;
	cvt.rzi.s32.f32 	%r26, %f143;
	shl.b32 	%r27, %r26, 23;
	sub.s32 	%r28, %r27, %r25;
	mov.b32 	%f155, %r28;
	add.s32 	%r29, %r25, 2130706432;
	mov.b32 	%f156, %r29;
	fma.rn.f32 	%f157, %f152, 0f391FCB8E, 0f3AAF85ED;
	fma.rn.f32 	%f158, %f157, %f152, 0f3C1D9856;
	fma.rn.f32 	%f159, %f158, %f152, 0f3D6357BB;
	fma.rn.f32 	%f160, %f159, %f152, 0f3E75FDEC;
	fma.rn.f32 	%f161, %f160, %f152, 0f3F317218;
	fma.rn.f32 	%f162, %f161, %f152, 0f3F800000;
	mul.f32 	%f163, %f162, %f156;
	mul.f32 	%f164, %f163, %f155;
	selp.f32 	%f421, %f153, %f164, %p28;
	and.pred  	%p29, %p25, %p26;
	@%p29 bra 	$L__BB3_11;
	setp.neu.f32 	%p30, %f4, 0f3F800000;
	add.f32 	%f165, %f2, %f2;
	mov.b32 	%r30, %f165;
	setp.lt.f32 	%p31, %f44, 0f00000000;
	xor.b32  	%r31, %r30, 2139095040;
	selp.b32 	%r32, %r31, %r30, %p31;
	and.b32  	%r33, %r32, 2147483647;
	selp.b32 	%r34, %r33, %r32, %p30;
	mov.b32 	%f421, %r34;
$L__BB3_11:
	setp.eq.f32 	%p32, %f44, 0f00000000;
	abs.f32 	%f15, %f3;
	setp.eq.f32 	%p33, %f3, 0f3F800000;
	or.pred  	%p34, %p32, %p33;
	mov.f32 	%f422, 0f3F800000;
	@%p34 bra 	$L__BB3_16;
	setp.num.f32 	%p35, %f15, %f15;
	abs.f32 	%f167, %f44;
	setp.num.f32 	%p36, %f167, %f167;
	and.pred  	%p37, %p35, %p36;
	@%p37 bra 	$L__BB3_14;
	add.rn.f32 	%f422, %f3, %f44;
	bra.uni 	$L__BB3_16;
$L__BB3_14:
	setp.lt.f32 	%p38, %f15, 0f00800000;
	mul.f32 	%f169, %f15, 0f4B800000;
	selp.f32 	%f170, %f169, %f15, %p38;
	mov.b32 	%r35, %f170;
	add.s32 	%r36, %r35, -1060439283;
	and.b32  	%r37, %r36, -8388608;
	sub.s32 	%r38, %r35, %r37;
	mov.b32 	%f171, %r38;
	cvt.rn.f32.s32 	%f172, %r37;
	selp.f32 	%f173, 0fC1C00000, 0f00000000, %p38;
	fma.rn.f32 	%f174, %f172, 0f34000000, %f173;
	add.f32 	%f175, %f171, 0fBF800000;
	add.f32 	%f176, %f171, 0f3F800000;
	rcp.approx.ftz.f32 	%f177, %f176;
	add.f32 	%f178, %f175, %f175;
	mul.f32 	%f179, %f178, %f177;
	mul.f32 	%f180, %f179, %f179;
	neg.f32 	%f181, %f179;
	sub.f32 	%f182, %f175, %f179;
	add.f32 	%f183, %f182, %f182;
	fma.rn.f32 	%f184, %f181, %f175, %f183;
	mul.rn.f32 	%f185, %f177, %f184;
	fma.rn.f32 	%f186, %f180, 0f3A2C32E4, 0f3B52E7DB;
	fma.rn.f32 	%f187, %f186, %f180, 0f3C93BB73;
	fma.rn.f32 	%f188, %f187, %f180, 0f3DF6384F;
	mul.rn.f32 	%f189, %f188, %f180;
	fma.rn.f32 	%f190, %f179, 0f3FB8AA3B, %f174;
	mul.f32 	%f191, %f189, 0f40400000;
	sub.f32 	%f192, %f174, %f190;
	fma.rn.f32 	%f193, %f179, 0f3FB8AA3B, %f192;
	fma.rn.f32 	%f194, %f185, 0f3FB8AA3B, %f193;
	fma.rn.f32 	%f195, %f179, 0f32A55E34, %f194;
	fma.rn.f32 	%f196, %f191, %f185, %f195;
	fma.rn.f32 	%f197, %f189, %f179, %f196;
	add.rn.f32 	%f198, %f190, %f197;
	mul.rn.f32 	%f199, %f198, %f44;
	cvt.rni.f32.f32 	%f200, %f199;
	sub.f32 	%f201, %f199, %f200;
	neg.f32 	%f202, %f199;
	fma.rn.f32 	%f203, %f198, %f44, %f202;
	neg.f32 	%f204, %f190;
	add.rn.f32 	%f205, %f198, %f204;
	neg.f32 	%f206, %f205;
	add.rn.f32 	%f207, %f197, %f206;
	fma.rn.f32 	%f208, %f207, %f44, %f203;
	add.f32 	%f209, %f201, %f208;
	setp.gt.f32 	%p39, %f200, 0f00000000;
	selp.b32 	%r39, 0, -2097152000, %p39;
	setp.neu.f32 	%p40, %f3, 0f00000000;
	setp.neu.f32 	%p41, %f15, 0f7F800000;
	setp.lt.f32 	%p42, %f199, 0f00000000;
	selp.f32 	%f210, 0f00000000, 0f7F800000, %p42;
	abs.f32 	%f211, %f199;
	setp.gt.f32 	%p43, %f211, 0f43180000;
	cvt.rzi.s32.f32 	%r40, %f200;
	shl.b32 	%r41, %r40, 23;
	sub.s32 	%r42, %r41, %r39;
	mov.b32 	%f212, %r42;
	add.s32 	%r43, %r39, 2130706432;
	mov.b32 	%f213, %r43;
	fma.rn.f32 	%f214, %f209, 0f391FCB8E, 0f3AAF85ED;
	fma.rn.f32 	%f215, %f214, %f209, 0f3C1D9856;
	fma.rn.f32 	%f216, %f215, %f209, 0f3D6357BB;
	fma.rn.f32 	%f217, %f216, %f209, 0f3E75FDEC;
	fma.rn.f32 	%f218, %f217, %f209, 0f3F317218;
	fma.rn.f32 	%f219, %f218, %f209, 0f3F800000;
	mul.f32 	%f220, %f219, %f213;
	mul.f32 	%f221, %f220, %f212;
	selp.f32 	%f422, %f210, %f221, %p43;
	and.pred  	%p44, %p40, %p41;
	@%p44 bra 	$L__BB3_16;
	setp.neu.f32 	%p45, %f4, 0f3F800000;
	add.f32 	%f222, %f3, %f3;
	mov.b32 	%r44, %f222;
	setp.lt.f32 	%p46, %f44, 0f00000000;
	xor.b32  	%r45, %r44, 2139095040;
	selp.b32 	%r46, %r45, %r44, %p46;
	and.b32  	%r47, %r46, 2147483647;
	selp.b32 	%r48, %r47, %r46, %p45;
	mov.b32 	%f422, %r48;
$L__BB3_16:
	cvta.to.global.u64 	%rd15, %rd5;
	ld.global.f32 	%f223, [%rd15];
	ld.global.f32 	%f224, [%rd15+4];
	mul.f32 	%f225, %f421, %f224;
	fma.rn.f32 	%f226, %f420, %f223, %f225;
	ld.global.f32 	%f227, [%rd15+8];
	fma.rn.f32 	%f228, %f422, %f227, %f226;
	ld.global.f32 	%f229, [%rd15+12];
	ld.global.f32 	%f230, [%rd15+16];
	mul.f32 	%f231, %f421, %f230;
	fma.rn.f32 	%f232, %f420, %f229, %f231;
	ld.global.f32 	%f233, [%rd15+20];
	fma.rn.f32 	%f234, %f422, %f233, %f232;
	ld.global.f32 	%f235, [%rd15+24];
	ld.global.f32 	%f236, [%rd15+28];
	mul.f32 	%f237, %f421, %f236;
	fma.rn.f32 	%f238, %f420, %f235, %f237;
	ld.global.f32 	%f239, [%rd15+32];
	fma.rn.f32 	%f240, %f422, %f239, %f238;
	div.rn.f32 	%f20, %f228, %f41;
	div.rn.f32 	%f21, %f234, %f42;
	div.rn.f32 	%f22, %f240, %f43;
	setp.leu.f32 	%p47, %f20, 0f3C1118C2;
	@%p47 bra 	$L__BB3_22;
	abs.f32 	%f23, %f20;
	setp.eq.f32 	%p48, %f20, 0f3F800000;
	mov.f32 	%f423, 0f3F800000;
	@%p48 bra 	$L__BB3_23;
	setp.num.f32 	%p49, %f23, %f23;
	@%p49 bra 	$L__BB3_20;
	mov.f32 	%f298, 0f3EAAAAAB;
	add.rn.f32 	%f423, %f20, %f298;
	bra.uni 	$L__BB3_23;
$L__BB3_20:
	setp.lt.f32 	%p50, %f23, 0f00800000;
	mul.f32 	%f243, %f23, 0f4B800000;
	selp.f32 	%f244, %f243, %f23, %p50;
	mov.b32 	%r49, %f244;
	add.s32 	%r50, %r49, -1060439283;
	and.b32  	%r51, %r50, -8388608;
	sub.s32 	%r52, %r49, %r51;
	mov.b32 	%f245, %r52;
	cvt.rn.f32.s32 	%f246, %r51;
	selp.f32 	%f247, 0fC1C00000, 0f00000000, %p50;
	fma.rn.f32 	%f248, %f246, 0f34000000, %f247;
	add.f32 	%f249, %f245, 0fBF800000;
	add.f32 	%f250, %f245, 0f3F800000;
	rcp.approx.ftz.f32 	%f251, %f250;
	add.f32 	%f252, %f249, %f249;
	mul.f32 	%f253, %f252, %f251;
	mul.f32 	%f254, %f253, %f253;
	neg.f32 	%f255, %f253;
	sub.f32 	%f256, %f249, %f253;
	add.f32 	%f257, %f256, %f256;
	fma.rn.f32 	%f258, %f255, %f249, %f257;
	mul.rn.f32 	%f259, %f251, %f258;
	fma.rn.f32 	%f260, %f254, 0f3A2C32E4, 0f3B52E7DB;
	fma.rn.f32 	%f261, %f260, %f254, 0f3C93BB73;
	fma.rn.f32 	%f262, %f261, %f254, 0f3DF6384F;
	mul.rn.f32 	%f263, %f262, %f254;
	fma.rn.f32 	%f264, %f253, 0f3FB8AA3B, %f248;
	mul.f32 	%f265, %f263, 0f40400000;
	sub.f32 	%f266, %f248, %f264;
	fma.rn.f32 	%f267, %f253, 0f3FB8AA3B, %f266;
	fma.rn.f32 	%f268, %f259, 0f3FB8AA3B, %f267;
	fma.rn.f32 	%f269, %f253, 0f32A55E34, %f268;
	fma.rn.f32 	%f270, %f265, %f259, %f269;
	fma.rn.f32 	%f271, %f263, %f253, %f270;
	add.rn.f32 	%f272, %f264, %f271;
	mov.f32 	%f273, 0f3EAAAAAB;
	mul.rn.f32 	%f274, %f272, %f273;
	cvt.rni.f32.f32 	%f275, %f274;
	sub.f32 	%f276, %f274, %f275;
	neg.f32 	%f277, %f274;
	fma.rn.f32 	%f278, %f272, 0f3EAAAAAB, %f277;
	neg.f32 	%f279, %f264;
	add.rn.f32 	%f280, %f272, %f279;
	neg.f32 	%f281, %f280;
	add.rn.f32 	%f282, %f271, %f281;
	fma.rn.f32 	%f283, %f282, 0f3EAAAAAB, %f278;
	add.f32 	%f284, %f276, %f283;
	setp.gt.f32 	%p51, %f275, 0f00000000;
	selp.b32 	%r53, 0, -2097152000, %p51;
	setp.neu.f32 	%p52, %f23, 0f7F800000;
	setp.lt.f32 	%p53, %f274, 0f00000000;
	selp.f32 	%f285, 0f00000000, 0f7F800000, %p53;
	abs.f32 	%f286, %f274;
	setp.gt.f32 	%p54, %f286, 0f43180000;
	cvt.rzi.s32.f32 	%r54, %f275;
	shl.b32 	%r55, %r54, 23;
	sub.s32 	%r56, %r55, %r53;
	mov.b32 	%f287, %r56;
	add.s32 	%r57, %r53, 2130706432;
	mov.b32 	%f288, %r57;
	fma.rn.f32 	%f289, %f284, 0f391FCB8E, 0f3AAF85ED;
	fma.rn.f32 	%f290, %f289, %f284, 0f3C1D9856;
	fma.rn.f32 	%f291, %f290, %f284, 0f3D6357BB;
	fma.rn.f32 	%f292, %f291, %f284, 0f3E75FDEC;
	fma.rn.f32 	%f293, %f292, %f284, 0f3F317218;
	fma.rn.f32 	%f294, %f293, %f284, 0f3F800000;
	mul.f32 	%f295, %f294, %f288;
	mul.f32 	%f296, %f295, %f287;
	selp.f32 	%f423, %f285, %f296, %p54;
	@%p52 bra 	$L__BB3_23;
	add.f32 	%f297, %f20, %f20;
	mov.b32 	%r58, %f297;
	and.b32  	%r59, %r58, 2147483647;
	mov.b32 	%f423, %r59;
	bra.uni 	$L__BB3_23;
$L__BB3_22:
	fma.rn.f32 	%f241, %f20, 0f4461D333, 0f41800000;
	div.rn.f32 	%f423, %f241, 0f42E80000;
$L__BB3_23:
	setp.leu.f32 	%p55, %f21, 0f3C1118C2;
	@%p55 bra 	$L__BB3_29;
	abs.f32 	%f29, %f21;
	setp.eq.f32 	%p56, %f21, 0f3F800000;
	mov.f32 	%f424, 0f3F800000;
	@%p56 bra 	$L__BB3_30;
	setp.num.f32 	%p57, %f29, %f29;
	@%p57 bra 	$L__BB3_27;
	mov.f32 	%f356, 0f3EAAAAAB;
	add.rn.f32 	%f424, %f21, %f356;
	bra.uni 	$L__BB3_30;
$L__BB3_27:
	setp.lt.f32 	%p58, %f29, 0f00800000;
	mul.f32 	%f301, %f29, 0f4B800000;
	selp.f32 	%f302, %f301, %f29, %p58;
	mov.b32 	%r60, %f302;
	add.s32 	%r61, %r60, -1060439283;
	and.b32  	%r62, %r61, -8388608;
	sub.s32 	%r63, %r60, %r62;
	mov.b32 	%f303, %r63;
	cvt.rn.f32.s32 	%f304, %r62;
	selp.f32 	%f305, 0fC1C00000, 0f00000000, %p58;
	fma.rn.f32 	%f306, %f304, 0f34000000, %f305;
	add.f32 	%f307, %f303, 0fBF800000;
	add.f32 	%f308, %f303, 0f3F800000;
	rcp.approx.ftz.f32 	%f309, %f308;
	add.f32 	%f310, %f307, %f307;
	mul.f32 	%f311, %f310, %f309;
	mul.f32 	%f312, %f311, %f311;
	neg.f32 	%f313, %f311;
	sub.f32 	%f314, %f307, %f311;
	add.f32 	%f315, %f314, %f314;
	fma.rn.f32 	%f316, %f313, %f307, %f315;
	mul.rn.f32 	%f317, %f309, %f316;
	fma.rn.f32 	%f318, %f312, 0f3A2C32E4, 0f3B52E7DB;
	fma.rn.f32 	%f319, %f318, %f312, 0f3C93BB73;
	fma.rn.f32 	%f320, %f319, %f312, 0f3DF6384F;
	mul.rn.f32 	%f321, %f320, %f312;
	fma.rn.f32 	%f322, %f311, 0f3FB8AA3B, %f306;
	mul.f32 	%f323, %f321, 0f40400000;
	sub.f32 	%f324, %f306, %f322;
	fma.rn.f32 	%f325, %f311, 0f3FB8AA3B, %f324;
	fma.rn.f32 	%f326, %f317, 0f3FB8AA3B, %f325;
	fma.rn.f32 	%f327, %f311, 0f32A55E34, %f326;
	fma.rn.f32 	%f328, %f323, %f317, %f327;
	fma.rn.f32 	%f329, %f321, %f311, %f328;
	add.rn.f32 	%f330, %f322, %f329;
	mov.f32 	%f331, 0f3EAAAAAB;
	mul.rn.f32 	%f332, %f330, %f331;
	cvt.rni.f32.f32 	%f333, %f332;
	sub.f32 	%f334, %f332, %f333;
	neg.f32 	%f335, %f332;
	fma.rn.f32 	%f336, %f330, 0f3EAAAAAB, %f335;
	neg.f32 	%f337, %f322;
	add.rn.f32 	%f338, %f330, %f337;
	neg.f32 	%f339, %f338;
	add.rn.f32 	%f340, %f329, %f339;
	fma.rn.f32 	%f341, %f340, 0f3EAAAAAB, %f336;
	add.f32 	%f342, %f334, %f341;
	setp.gt.f32 	%p59, %f333, 0f00000000;
	selp.b32 	%r64, 0, -2097152000, %p59;
	setp.neu.f32 	%p60, %f29, 0f7F800000;
	setp.lt.f32 	%p61, %f332, 0f00000000;
	selp.f32 	%f343, 0f00000000, 0f7F800000, %p61;
	abs.f32 	%f344, %f332;
	setp.gt.f32 	%p62, %f344, 0f43180000;
	cvt.rzi.s32.f32 	%r65, %f333;
	shl.b32 	%r66, %r65, 23;
	sub.s32 	%r67, %r66, %r64;
	mov.b32 	%f345, %r67;
	add.s32 	%r68, %r64, 2130706432;
	mov.b32 	%f346, %r68;
	fma.rn.f32 	%f347, %f342, 0f391FCB8E, 0f3AAF85ED;
	fma.rn.f32 	%f348, %f347, %f342, 0f3C1D9856;
	fma.rn.f32 	%f349, %f348, %f342, 0f3D6357BB;
	fma.rn.f32 	%f350, %f349, %f342, 0f3E75FDEC;
	fma.rn.f32 	%f351, %f350, %f342, 0f3F317218;
	fma.rn.f32 	%f352, %f351, %f342, 0f3F800000;
	mul.f32 	%f353, %f352, %f346;
	mul.f32 	%f354, %f353, %f345;
	selp.f32 	%f424, %f343, %f354, %p62;
	@%p60 bra 	$L__BB3_30;
	add.f32 	%f355, %f21, %f21;
	mov.b32 	%r69, %f355;
	and.b32  	%r70, %r69, 2147483647;
	mov.b32 	%f424, %r70;
	bra.uni 	$L__BB3_30;
$L__BB3_29:
	fma.rn.f32 	%f299, %f21, 0f4461D333, 0f41800000;
	div.rn.f32 	%f424, %f299, 0f42E80000;
$L__BB3_30:
	setp.leu.f32 	%p63, %f22, 0f3C1118C2;
	@%p63 bra 	$L__BB3_36;
	abs.f32 	%f35, %f22;
	setp.eq.f32 	%p64, %f22, 0f3F800000;
	mov.f32 	%f425, 0f3F800000;
	@%p64 bra 	$L__BB3_37;
	setp.num.f32 	%p65, %f35, %f35;
	@%p65 bra 	$L__BB3_34;
	mov.f32 	%f414, 0f3EAAAAAB;
	add.rn.f32 	%f425, %f22, %f414;
	bra.uni 	$L__BB3_37;
$L__BB3_34:
	setp.lt.f32 	%p66, %f35, 0f00800000;
	mul.f32 	%f359, %f35, 0f4B800000;
	selp.f32 	%f360, %f359, %f35, %p66;
	mov.b32 	%r71, %f360;
	add.s32 	%r72, %r71, -1060439283;
	and.b32  	%r73, %r72, -8388608;
	sub.s32 	%r74, %r71, %r73;
	mov.b32 	%f361, %r74;
	cvt.rn.f32.s32 	%f362, %r73;
	selp.f32 	%f363, 0fC1C00000, 0f00000000, %p66;
	fma.rn.f32 	%f364, %f362, 0f34000000, %f363;
	add.f32 	%f365, %f361, 0fBF800000;
	add.f32 	%f366, %f361, 0f3F800000;
	rcp.approx.ftz.f32 	%f367, %f366;
	add.f32 	%f368, %f365, %f365;
	mul.f32 	%f369, %f368, %f367;
	mul.f32 	%f370, %f369, %f369;
	neg.f32 	%f371, %f369;
	sub.f32 	%f372, %f365, %f369;
	add.f32 	%f373, %f372, %f372;
	fma.rn.f32 	%f374, %f371, %f365, %f373;
	mul.rn.f32 	%f375, %f367, %f374;
	fma.rn.f32 	%f376, %f370, 0f3A2C32E4, 0f3B52E7DB;
	fma.rn.f32 	%f377, %f376, %f370, 0f3C93BB73;
	fma.rn.f32 	%f378, %f377, %f370, 0f3DF6384F;
	mul.rn.f32 	%f379, %f378, %f370;
	fma.rn.f32 	%f380, %f369, 0f3FB8AA3B, %f364;
	mul.f32 	%f381, %f379, 0f40400000;
	sub.f32 	%f382, %f364, %f380;
	fma.rn.f32 	%f383, %f369, 0f3FB8AA3B, %f382;
	fma.rn.f32 	%f384, %f375, 0f3FB8AA3B, %f383;
	fma.rn.f32 	%f385, %f369, 0f32A55E34, %f384;
	fma.rn.f32 	%f386, %f381, %f375, %f385;
	fma.rn.f32 	%f387, %f379, %f369, %f386;
	add.rn.f32 	%f388, %f380, %f387;
	mov.f32 	%f389, 0f3EAAAAAB;
	mul.rn.f32 	%f390, %f388, %f389;
	cvt.rni.f32.f32 	%f391, %f390;
	sub.f32 	%f392, %f390, %f391;
	neg.f32 	%f393, %f390;
	fma.rn.f32 	%f394, %f388, 0f3EAAAAAB, %f393;
	neg.f32 	%f395, %f380;
	add.rn.f32 	%f396, %f388, %f395;
	neg.f32 	%f397, %f396;
	add.rn.f32 	%f398, %f387, %f397;
	fma.rn.f32 	%f399, %f398, 0f3EAAAAAB, %f394;
	add.f32 	%f400, %f392, %f399;
	setp.gt.f32 	%p67, %f391, 0f00000000;
	selp.b32 	%r75, 0, -2097152000, %p67;
	setp.neu.f32 	%p68, %f35, 0f7F800000;
	setp.lt.f32 	%p69, %f390, 0f00000000;
	selp.f32 	%f401, 0f00000000, 0f7F800000, %p69;
	abs.f32 	%f402, %f390;
	setp.gt.f32 	%p70, %f402, 0f43180000;
	cvt.rzi.s32.f32 	%r76, %f391;
	shl.b32 	%r77, %r76, 23;
	sub.s32 	%r78, %r77, %r75;
	mov.b32 	%f403, %r78;
	add.s32 	%r79, %r75, 2130706432;
	mov.b32 	%f404, %r79;
	fma.rn.f32 	%f405, %f400, 0f391FCB8E, 0f3AAF85ED;
	fma.rn.f32 	%f406, %f405, %f400, 0f3C1D9856;
	fma.rn.f32 	%f407, %f406, %f400, 0f3D6357BB;
	fma.rn.f32 	%f408, %f407, %f400, 0f3E75FDEC;
	fma.rn.f32 	%f409, %f408, %f400, 0f3F317218;
	fma.rn.f32 	%f410, %f409, %f400, 0f3F800000;
	mul.f32 	%f411, %f410, %f404;
	mul.f32 	%f412, %f411, %f403;
	selp.f32 	%f425, %f401, %f412, %p70;
	@%p68 bra 	$L__BB3_37;
	add.f32 	%f413, %f22, %f22;
	mov.b32 	%r80, %f413;
	and.b32  	%r81, %r80, 2147483647;
	mov.b32 	%f425, %r81;
	bra.uni 	$L__BB3_37;
$L__BB3_36:
	fma.rn.f32 	%f357, %f22, 0f4461D333, 0f41800000;
	div.rn.f32 	%f425, %f357, 0f42E80000;
$L__BB3_37:
	fma.rn.f32 	%f415, %f424, 0f42E80000, 0fC1800000;
	st.global.f32 	[%rd1], %f415;
	sub.f32 	%f416, %f423, %f424;
	mul.f32 	%f417, %f416, 0f43FA0000;
	st.global.f32 	[%rd2], %f417;
	sub.f32 	%f418, %f424, %f425;
	mul.f32 	%f419, %f418, 0f43480000;
	st.global.f32 	[%rd3], %f419;
$L__BB3_38:
	ret;

}
	// .globl	_Z21ConvertFromLAB_kernelPiiffffPfS0_S0_S0_
.visible .entry _Z21ConvertFromLAB_kernelPiiffffPfS0_S0_S0_(
	.param .u64 .ptr .align 1 _Z21ConvertFromLAB_kernelPiiffffPfS0_S0_S0__param_0,
	.param .u32 _Z21ConvertFromLAB_kernelPiiffffPfS0_S0_S0__param_1,
	.param .f32 _Z21ConvertFromLAB_kernelPiiffffPfS0_S0_S0__param_2,
	.param .f32 _Z21ConvertFromLAB_kernelPiiffffPfS0_S0_S0__param_3,
	.param .f32 _Z21ConvertFromLAB_kernelPiiffffPfS0_S0_S0__param_4,
	.param .f32 _Z21ConvertFromLAB_kernelPiiffffPfS0_S0_S0__param_5,
	.param .u64 .ptr .align 1 _Z21ConvertFromLAB_kernelPiiffffPfS0_S0_S0__param_6,
	.param .u64 .ptr .align 1 _Z21ConvertFromLAB_kernelPiiffffPfS0_S0_S0__param_7,
	.param .u64 .ptr .align 1 _Z21ConvertFromLAB_kernelPiiffffPfS0_S0_S0__param_8,
	.param .u64 .ptr .align 1 _Z21ConvertFromLAB_kernelPiiffffPfS0_S0_S0__param_9
)
{
	.reg .pred 	%p<102>;
	.reg .b32 	%r<91>;
	.reg .b32 	%f<469>;
	.reg .b64 	%rd<18>;

	ld.param.u32 	%r2, [_Z21ConvertFromLAB_kernelPiiffffPfS0_S0_S0__param_1];
	ld.param.f32 	%f58, [_Z21ConvertFromLAB_kernelPiiffffPfS0_S0_S0__param_2];
	ld.param.f32 	%f59, [_Z21ConvertFromLAB_kernelPiiffffPfS0_S0_S0__param_3];
	ld.param.f32 	%f60, [_Z21ConvertFromLAB_kernelPiiffffPfS0_S0_S0__param_4];
	ld.param.f32 	%f61, [_Z21ConvertFromLAB_kernelPiiffffPfS0_S0_S0__param_5];
	ld.param.u64 	%rd7, [_Z21ConvertFromLAB_kernelPiiffffPfS0_S0_S0__param_7];
	ld.param.u64 	%rd8, [_Z21ConvertFromLAB_kernelPiiffffPfS0_S0_S0__param_8];
	ld.param.u64 	%rd9, [_Z21ConvertFromLAB_kernelPiiffffPfS0_S0_S0__param_9];
	mov.u32 	%r3, %ctaid.x;
	mov.u32 	%r4, %ntid.x;
	mov.u32 	%r5, %tid.x;
	mad.lo.s32 	%r1, %r3, %r4, %r5;
	setp.ge.u32 	%p1, %r1, %r2;
	@%p1 bra 	$L__BB4_62;
	ld.param.u64 	%rd16, [_Z21ConvertFromLAB_kernelPiiffffPfS0_S0_S0__param_0];
	cvta.to.global.u64 	%rd10, %rd7;
	cvta.to.global.u64 	%rd11, %rd8;
	cvta.to.global.u64 	%rd12, %rd9;
	cvta.to.global.u64 	%rd13, %rd16;
	mul.wide.u32 	%rd14, %r1, 4;
	add.s64 	%rd1, %rd13, %rd14;
	add.s64 	%rd2, %rd10, %rd14;
	add.s64 	%rd3, %rd11, %rd14;
	add.s64 	%rd4, %rd12, %rd14;
	ld.global.f32 	%f1, [%rd2];
	add.f32 	%f63, %f1, 0f41800000;
	div.rn.f32 	%f2, %f63, 0f42E80000;
	ld.global.f32 	%f64, [%rd3];
	div.rn.f32 	%f65, %f64, 0f43FA0000;
	add.f32 	%f3, %f65, %f2;
	ld.global.f32 	%f66, [%rd4];
	div.rn.f32 	%f67, %f66, 0fC3480000;
	add.f32 	%f4, %f2, %f67;
	abs.f32 	%f5, %f3;
	setp.lt.f32 	%p2, %f5, 0f00800000;
	mul.f32 	%f68, %f5, 0f4B800000;
	selp.f32 	%f69, %f68, %f5, %p2;
	selp.f32 	%f70, 0fC1C00000, 0f00000000, %p2;
	mov.b32 	%r6, %f69;
	add.s32 	%r7, %r6, -1060439283;
	and.b32  	%r8, %r7, -8388608;
	sub.s32 	%r9, %r6, %r8;
	mov.b32 	%f71, %r9;
	cvt.rn.f32.s32 	%f72, %r8;
	fma.rn.f32 	%f73, %f72, 0f34000000, %f70;
	add.f32 	%f74, %f71, 0fBF800000;
	add.f32 	%f75, %f71, 0f3F800000;
	rcp.approx.ftz.f32 	%f76, %f75;
	add.f32 	%f77, %f74, %f74;
	mul.f32 	%f78, %f77, %f76;
	mul.f32 	%f79, %f78, %f78;
	sub.f32 	%f80, %f74, %f78;
	add.f32 	%f81, %f80, %f80;
	neg.f32 	%f82, %f78;
	fma.rn.f32 	%f83, %f82, %f74, %f81;
	mul.rn.f32 	%f84, %f76, %f83;
	fma.rn.f32 	%f85, %f79, 0f3A2C32E4, 0f3B52E7DB;
	fma.rn.f32 	%f86, %f85, %f79, 0f3C93BB73;
	fma.rn.f32 	%f87, %f86, %f79, 0f3DF6384F;
	mul.rn.f32 	%f88, %f87, %f79;
	fma.rn.f32 	%f89, %f78, 0f3FB8AA3B, %f73;
	sub.f32 	%f90, %f73, %f89;
	fma.rn.f32 	%f91, %f78, 0f3FB8AA3B, %f90;
	fma.rn.f32 	%f92, %f84, 0f3FB8AA3B, %f91;
	fma.rn.f32 	%f93, %f78, 0f32A55E34, %f92;
	mul.f32 	%f94, %f88, 0f40400000;
	fma.rn.f32 	%f95, %f94, %f84, %f93;
	fma.rn.f32 	%f96, %f88, %f78, %f95;
	add.rn.f32 	%f97, %f89, %f96;
	neg.f32 	%f98, %f89;
	add.rn.f32 	%f99, %f97, %f98;
	neg.f32 	%f100, %f99;
	add.rn.f32 	%f101, %f96, %f100;
	mov.f32 	%f102, 0f40400000;
	mul.rn.f32 	%f103, %f97, %f102;
	neg.f32 	%f104, %f103;
	fma.rn.f32 	%f105, %f97, 0f40400000, %f104;
	fma.rn.f32 	%f106, %f101, 0f40400000, %f105;
	cvt.rni.f32.f32 	%f107, %f103;
	sub.f32 	%f108, %f103, %f107;
	add.f32 	%f109, %f108, %f106;
	fma.rn.f32 	%f110, %f109, 0f391FCB8E, 0f3AAF85ED;
	fma.rn.f32 	%f111, %f110, %f109, 0f3C1D9856;
	fma.rn.f32 	%f112, %f111, %f109, 0f3D6357BB;
	fma.rn.f32 	%f113, %f112, %f109, 0f3E75FDEC;
	fma.rn.f32 	%f114, %f113, %f109, 0f3F317218;
	fma.rn.f32 	%f115, %f114, %f109, 0f3F800000;
	cvt.rzi.s32.f32 	%r10, %f107;
	setp.gt.f32 	%p3, %f107, 0f00000000;
	selp.b32 	%r11, 0, -2097152000, %p3;
	add.s32 	%r12, %r11, 2130706432;
	mov.b32 	%f116, %r12;
	mul.f32 	%f117, %f115, %f116;
	shl.b32 	%r13, %r10, 23;
	sub.s32 	%r14, %r13, %r11;
	mov.b32 	%f118, %r14;
	mul.f32 	%f119, %f117, %f118;
	abs.f32 	%f120, %f103;
	setp.gt.f32 	%p4, %f120, 0f43180000;
	setp.lt.f32 	%p5, %f103, 0f00000000;
	selp.f32 	%f121, 0f00000000, 0f7F800000, %p5;
	selp.f32 	%f6, %f121, %f119, %p4;
	setp.eq.f32 	%p6, %f3, 0f3F800000;
	mov.f32 	%f458, 0f3F800000;
	@%p6 bra 	$L__BB4_8;
	setp.num.f32 	%p7, %f5, %f5;
	@%p7 bra 	$L__BB4_4;
	mov.f32 	%f122, 0f40400000;
	add.rn.f32 	%f458, %f3, %f122;
	bra.uni 	$L__BB4_8;
$L__BB4_4:
	setp.neu.f32 	%p8, %f3, 0f00000000;
	setp.neu.f32 	%p9, %f5, 0f7F800000;
	and.pred  	%p10, %p8, %p9;
	@%p10 bra 	$L__BB4_6;
	add.f32 	%f458, %f3, %f3;
	bra.uni 	$L__BB4_8;
$L__BB4_6:
	setp.geu.f32 	%p11, %f3, 0f00000000;
	mov.f32 	%f458, %f6;
	@%p11 bra 	$L__BB4_8;
	neg.f32 	%f458, %f6;
$L__BB4_8:
	setp.gtu.f32 	%p12, %f458, 0f3C1118C2;
	@%p12 bra 	$L__BB4_10;
	fma.rn.f32 	%f123, %f3, 0f42E80000, 0fC1800000;
	div.rn.f32 	%f458, %f123, 0f4461D333;
$L__BB4_10:
	setp.leu.f32 	%p13, %f1, 0f40FFFCEE;
	@%p13 bra 	$L__BB4_15;
	abs.f32 	%f13, %f2;
	setp.eq.f32 	%p14, %f2, 0f3F800000;
	mov.f32 	%f460, 0f3F800000;
	@%p14 bra 	$L__BB4_16;
	setp.num.f32 	%p15, %f13, %f13;
	@%p15 bra 	$L__BB4_14;
	mov.f32 	%f182, 0f40400000;
	add.rn.f32 	%f460, %f2, %f182;
	bra.uni 	$L__BB4_16;
$L__BB4_14:
	setp.lt.f32 	%p16, %f13, 0f00800000;
	mul.f32 	%f125, %f13, 0f4B800000;
	selp.f32 	%f126, %f125, %f13, %p16;
	mov.b32 	%r15, %f126;
	add.s32 	%r16, %r15, -1060439283;
	and.b32  	%r17, %r16, -8388608;
	sub.s32 	%r18, %r15, %r17;
	mov.b32 	%f127, %r18;
	cvt.rn.f32.s32 	%f128, %r17;
	selp.f32 	%f129, 0fC1C00000, 0f00000000, %p16;
	fma.rn.f32 	%f130, %f128, 0f34000000, %f129;
	add.f32 	%f131, %f127, 0fBF800000;
	add.f32 	%f132, %f127, 0f3F800000;
	rcp.approx.ftz.f32 	%f133, %f132;
	add.f32 	%f134, %f131, %f131;
	mul.f32 	%f135, %f134, %f133;
	mul.f32 	%f136, %f135, %f135;
	neg.f32 	%f137, %f135;
	sub.f32 	%f138, %f131, %f135;
	add.f32 	%f139, %f138, %f138;
	fma.rn.f32 	%f140, %f137, %f131, %f139;
	mul.rn.f32 	%f141, %f133, %f140;
	fma.rn.f32 	%f142, %f136, 0f3A2C32E4, 0f3B52E7DB;
	fma.rn.f32 	%f143, %f142, %f136, 0f3C93BB73;
	fma.rn.f32 	%f144, %f143, %f136, 0f3DF6384F;
	mul.rn.f32 	%f145, %f144, %f136;
	fma.rn.f32 	%f146, %f135, 0f3FB8AA3B, %f130;
	mul.f32 	%f147, %f145, 0f40400000;
	sub.f32 	%f148, %f130, %f146;
	fma.rn.f32 	%f149, %f135, 0f3FB8AA3B, %f148;
	fma.rn.f32 	%f150, %f141, 0f3FB8AA3B, %f149;
	fma.rn.f32 	%f151, %f135, 0f32A55E34, %f150;
	fma.rn.f32 	%f152, %f147, %f141, %f151;
	fma.rn.f32 	%f153, %f145, %f135, %f152;
	add.rn.f32 	%f154, %f146, %f153;
	mov.f32 	%f155, 0f40400000;
	mul.rn.f32 	%f156, %f154, %f155;
	cvt.rni.f32.f32 	%f157, %f156;
	sub.f32 	%f158, %f156, %f157;
	neg.f32 	%f159, %f156;
	fma.rn.f32 	%f160, %f154, 0f40400000, %f159;
	neg.f32 	%f161, %f146;
	add.rn.f32 	%f162, %f154, %f161;
	neg.f32 	%f163, %f162;
	add.rn.f32 	%f164, %f153, %f163;
	fma.rn.f32 	%f165, %f164, 0f40400000, %f160;
	add.f32 	%f166, %f158, %f165;
	setp.gt.f32 	%p17, %f157, 0f00000000;
	selp.b32 	%r19, 0, -2097152000, %p17;
	setp.eq.f32 	%p18, %f2, 0f00000000;
	setp.eq.f32 	%p19, %f13, 0f7F800000;
	add.f32 	%f167, %f2, %f2;
	setp.lt.f32 	%p20, %f156, 0f00000000;
	selp.f32 	%f168, 0f00000000, 0f7F800000, %p20;
	abs.f32 	%f169, %f156;
	setp.gt.f32 	%p21, %f169, 0f43180000;
	cvt.rzi.s32.f32 	%r20, %f157;
	shl.b32 	%r21, %r20, 23;
	sub.s32 	%r22, %r21, %r19;
	mov.b32 	%f170, %r22;
	add.s32 	%r23, %r19, 2130706432;
	mov.b32 	%f171, %r23;
	fma.rn.f32 	%f172, %f166, 0f391FCB8E, 0f3AAF85ED;
	fma.rn.f32 	%f173, %f172, %f166, 0f3C1D9856;
	fma.rn.f32 	%f174, %f173, %f166, 0f3D6357BB;
	fma.rn.f32 	%f175, %f174, %f166, 0f3E75FDEC;
	fma.rn.f32 	%f176, %f175, %f166, 0f3F317218;
	fma.rn.f32 	%f177, %f176, %f166, 0f3F800000;
	mul.f32 	%f178, %f177, %f171;
	mul.f32 	%f179, %f178, %f170;
	selp.f32 	%f180, %f168, %f179, %p21;
	selp.f32 	%f181, %f167, %f180, %p19;
	selp.f32 	%f460, %f167, %f181, %p18;
	bra.uni 	$L__BB4_16;
$L__BB4_15:
	div.rn.f32 	%f460, %f1, 0f4461D333;
$L__BB4_16:
	abs.f32 	%f18, %f4;
	setp.lt.f32 	%p22, %f18, 0f00800000;
	mul.f32 	%f184, %f18, 0f4B800000;
	selp.f32 	%f185, %f184, %f18, %p22;
	selp.f32 	%f186, 0fC1C00000, 0f00000000, %p22;
	mov.b32 	%r24, %f185;
	add.s32 	%r25, %r24, -1060439283;
	and.b32  	%r26, %r25, -8388608;
	sub.s32 	%r27, %r24, %r26;
	mov.b32 	%f187, %r27;
	cvt.rn.f32.s32 	%f188, %r26;
	fma.rn.f32 	%f189, %f188, 0f34000000, %f186;
	add.f32 	%f190, %f187, 0fBF800000;
	add.f32 	%f191, %f187, 0f3F800000;
	rcp.approx.ftz.f32 	%f192, %f191;
	add.f32 	%f193, %f190, %f190;
	mul.f32 	%f194, %f193, %f192;
	mul.f32 	%f195, %f194, %f194;
	sub.f32 	%f196, %f190, %f194;
	add.f32 	%f197, %f196, %f196;
	neg.f32 	%f198, %f194;
	fma.rn.f32 	%f199, %f198, %f190, %f197;
	mul.rn.f32 	%f200, %f192, %f199;
	fma.rn.f32 	%f201, %f195, 0f3A2C32E4, 0f3B52E7DB;
	fma.rn.f32 	%f202, %f201, %f195, 0f3C93BB73;
	fma.rn.f32 	%f203, %f202, %f195, 0f3DF6384F;
	mul.rn.f32 	%f204, %f203, %f195;
	fma.rn.f32 	%f205, %f194, 0f3FB8AA3B, %f189;
	sub.f32 	%f206, %f189, %f205;
	fma.rn.f32 	%f207, %f194, 0f3FB8AA3B, %f206;
	fma.rn.f32 	%f208, %f200, 0f3FB8AA3B, %f207;
	fma.rn.f32 	%f209, %f194, 0f32A55E34, %f208;
	mul.f32 	%f210, %f204, 0f40400000;
	fma.rn.f32 	%f211, %f210, %f200, %f209;
	fma.rn.f32 	%f212, %f204, %f194, %f211;
	add.rn.f32 	%f213, %f205, %f212;
	neg.f32 	%f214, %f205;
	add.rn.f32 	%f215, %f213, %f214;
	neg.f32 	%f216, %f215;
	add.rn.f32 	%f217, %f212, %f216;
	mov.f32 	%f218, 0f40400000;
	mul.rn.f32 	%f219, %f213, %f218;
	neg.f32 	%f220, %f219;
	fma.rn.f32 	%f221, %f213, 0f40400000, %f220;
	fma.rn.f32 	%f222, %f217, 0f40400000, %f221;
	cvt.rni.f32.f32 	%f223, %f219;
	sub.f32 	%f224, %f219, %f223;
	add.f32 	%f225, %f224, %f222;
	fma.rn.f32 	%f226, %f225, 0f391FCB8E, 0f3AAF85ED;
	fma.rn.f32 	%f227, %f226, %f225, 0f3C1D9856;
	fma.rn.f32 	%f228, %f227, %f225, 0f3D6357BB;
	fma.rn.f32 	%f229, %f228, %f225, 0f3E75FDEC;
	fma.rn.f32 	%f230, %f229, %f225, 0f3F317218;
	fma.rn.f32 	%f231, %f230, %f225, 0f3F800000;
	cvt.rzi.s32.f32 	%r28, %f223;
	setp.gt.f32 	%p23, %f223, 0f00000000;
	selp.b32 	%r29, 0, -2097152000, %p23;
	add.s32 	%r30, %r29, 2130706432;
	mov.b32 	%f232, %r30;
	mul.f32 	%f233, %f231, %f232;
	shl.b32 	%r31, %r28, 23;
	sub.s32 	%r32, %r31, %r29;
	mov.b32 	%f234, %r32;
	mul.f32 	%f235, %f233, %f234;
	abs.f32 	%f236, %f219;
	setp.gt.f32 	%p24, %f236, 0f43180000;
	setp.lt.f32 	%p25, %f219, 0f00000000;
	selp.f32 	%f237, 0f00000000, 0f7F800000, %p25;
	selp.f32 	%f19, %f237, %f235, %p24;
	setp.eq.f32 	%p26, %f4, 0f3F800000;
	mov.f32 	%f461, 0f3F800000;
	@%p26 bra 	$L__BB4_23;
	setp.num.f32 	%p27, %f18, %f18;
	@%p27 bra 	$L__BB4_19;
	mov.f32 	%f238, 0f40400000;
	add.rn.f32 	%f461, %f4, %f238;
	bra.uni 	$L__BB4_23;
$L__BB4_19:
	setp.neu.f32 	%p28, %f4, 0f00000000;
	setp.neu.f32 	%p29, %f18, 0f7F800000;
	and.pred  	%p30, %p28, %p29;
	@%p30 bra 	$L__BB4_21;
	add.f32 	%f461, %f4, %f4;
	bra.uni 	$L__BB4_23;
$L__BB4_21:
	setp.geu.f32 	%p31, %f4, 0f00000000;
	mov.f32 	%f461, %f19;
	@%p31 bra 	$L__BB4_23;
	neg.f32 	%f461, %f19;
$L__BB4_23:
	setp.gtu.f32 	%p32, %f461, 0f3C1118C2;
	@%p32 bra 	$L__BB4_25;
	fma.rn.f32 	%f239, %f4, 0f42E80000, 0fC1800000;
	div.rn.f32 	%f461, %f239, 0f4461D333;
$L__BB4_25:
	ld.param.u64 	%rd17, [_Z21ConvertFromLAB_kernelPiiffffPfS0_S0_S0__param_6];
	cvta.to.global.u64 	%rd15, %rd17;
	mul.f32 	%f241, %f58, %f458;
	mul.f32 	%f242, %f59, %f460;
	mul.f32 	%f243, %f60, %f461;
	ld.global.f32 	%f244, [%rd15];
	ld.global.f32 	%f245, [%rd15+4];
	mul.f32 	%f246, %f242, %f245;
	fma.rn.f32 	%f247, %f241, %f244, %f246;
	ld.global.f32 	%f248, [%rd15+8];
	fma.rn.f32 	%f249, %f243, %f248, %f247;
	st.global.f32 	[%rd2], %f249;
	ld.global.f32 	%f250, [%rd15+12];
	ld.global.f32 	%f251, [%rd15+16];
	mul.f32 	%f252, %f242, %f251;
	fma.rn.f32 	%f253, %f241, %f250, %f252;
	ld.global.f32 	%f254, [%rd15+20];
	fma.rn.f32 	%f255, %f243, %f254, %f253;
	st.global.f32 	[%rd3], %f255;
	ld.global.f32 	%f256, [%rd15+24];
	ld.global.f32 	%f257, [%rd15+28];
	mul.f32 	%f258, %f242, %f257;
	fma.rn.f32 	%f259, %f241, %f256, %f258;
	ld.global.f32 	%f260, [%rd15+32];
	fma.rn.f32 	%f261, %f243, %f260, %f259;
	st.global.f32 	[%rd4], %f261;
	rcp.rn.f32 	%f26, %f61;
	ld.global.f32 	%f27, [%rd2];
	mul.f32 	%f262, %f26, 0f3F000000;
	cvt.rzi.f32.f32 	%f263, %f262;
	add.f32 	%f264, %f263, %f263;
	sub.f32 	%f265, %f26, %f264;
	abs.f32 	%f28, %f265;
	abs.f32 	%f29, %f27;
	setp.lt.f32 	%p33, %f29, 0f00800000;
	mul.f32 	%f266, %f29, 0f4B800000;
	selp.f32 	%f267, %f266, %f29, %p33;
	selp.f32 	%f268, 0fC1C00000, 0f00000000, %p33;
	mov.b32 	%r33, %f267;
	add.s32 	%r34, %r33, -1060439283;
	and.b32  	%r35, %r34, -8388608;
	sub.s32 	%r36, %r33, %r35;
	mov.b32 	%f269, %r36;
	cvt.rn.f32.s32 	%f270, %r35;
	fma.rn.f32 	%f271, %f270, 0f34000000, %f268;
	add.f32 	%f272, %f269, 0fBF800000;
	add.f32 	%f273, %f269, 0f3F800000;
	rcp.approx.ftz.f32 	%f274, %f273;
	add.f32 	%f275, %f272, %f272;
	mul.f32 	%f276, %f275, %f274;
	mul.f32 	%f277, %f276, %f276;
	sub.f32 	%f278, %f272, %f276;
	add.f32 	%f279, %f278, %f278;
	neg.f32 	%f280, %f276;
	fma.rn.f32 	%f281, %f280, %f272, %f279;
	mul.rn.f32 	%f282, %f274, %f281;
	fma.rn.f32 	%f283, %f277, 0f3A2C32E4, 0f3B52E7DB;
	fma.rn.f32 	%f284, %f283, %f277, 0f3C93BB73;
	fma.rn.f32 	%f285, %f284, %f277, 0f3DF6384F;
	mul.rn.f32 	%f286, %f285, %f277;
	fma.rn.f32 	%f287, %f276, 0f3FB8AA3B, %f271;
	sub.f32 	%f288, %f271, %f287;
	fma.rn.f32 	%f289, %f276, 0f3FB8AA3B, %f288;
	fma.rn.f32 	%f290, %f282, 0f3FB8AA3B, %f289;
	fma.rn.f32 	%f291, %f276, 0f32A55E34, %f290;
	mul.f32 	%f292, %f286, 0f40400000;
	fma.rn.f32 	%f293, %f292, %f282, %f291;
	fma.rn.f32 	%f294, %f286, %f276, %f293;
	add.rn.f32 	%f295, %f287, %f294;
	neg.f32 	%f296, %f287;
	add.rn.f32 	%f297, %f295, %f296;
	neg.f32 	%f298, %f297;
	add.rn.f32 	%f299, %f294, %f298;
	mul.rn.f32 	%f300, %f295, %f26;
	neg.f32 	%f301, %f300;
	fma.rn.f32 	%f302, %f295, %f26, %f301;
	fma.rn.f32 	%f303, %f299, %f26, %f302;
	cvt.rni.f32.f32 	%f304, %f300;
	sub.f32 	%f305, %f300, %f304;
	add.f32 	%f306, %f305, %f303;
	fma.rn.f32 	%f307, %f306, 0f391FCB8E, 0f3AAF85ED;
	fma.rn.f32 	%f308, %f307, %f306, 0f3C1D9856;
	fma.rn.f32 	%f309, %f308, %f306, 0f3D6357BB;
	fma.rn.f32 	%f310, %f309, %f306, 0f3E75FDEC;
	fma.rn.f32 	%f311, %f310, %f306, 0f3F317218;
	fma.rn.f32 	%f312, %f311, %f306, 0f3F800000;
	cvt.rzi.s32.f32 	%r37, %f304;
	setp.gt.f32 	%p34, %f304, 0f00000000;
	selp.b32 	%r38, 0, -2097152000, %p34;
	add.s32 	%r39, %r38, 2130706432;
	mov.b32 	%f313, %r39;
	mul.f32 	%f314, %f312, %f313;
	shl.b32 	%r40, %r37, 23;
	sub.s32 	%r41, %r40, %r38;
	mov.b32 	%f315, %r41;
	mul.f32 	%f316, %f314, %f315;
	abs.f32 	%f317, %f300;
	setp.gt.f32 	%p35, %f317, 0f43180000;
	setp.lt.f32 	%p36, %f300, 0f00000000;
	selp.f32 	%f318, 0f00000000, 0f7F800000, %p36;
	selp.f32 	%f30, %f318, %f316, %p35;
	setp.eq.f32 	%p37, %f27, 0f3F800000;
	setp.eq.f32 	%p38, %f26, 0f00000000;
	or.pred  	%p39, %p38, %p37;
	mov.f32 	%f463, 0f3F800000;
	@%p39 bra 	$L__BB4_33;
	setp.num.f32 	%p40, %f29, %f29;
	abs.f32 	%f319, %f26;
	setp.num.f32 	%p41, %f319, %f319;
	and.pred  	%p42, %p40, %p41;
	@%p42 bra 	$L__BB4_28;
	add.rn.f32 	%f463, %f27, %f26;
	bra.uni 	$L__BB4_33;
$L__BB4_28:
	setp.neu.f32 	%p43, %f27, 0f00000000;
	setp.neu.f32 	%p44, %f29, 0f7F800000;
	and.pred  	%p45, %p43, %p44;
	@%p45 bra 	$L__BB4_30;
	setp.neu.f32 	%p52, %f28, 0f3F800000;
	add.f32 	%f324, %f27, %f27;
	mov.b32 	%r42, %f324;
	setp.lt.f32 	%p53, %f26, 0f00000000;
	xor.b32  	%r43, %r42, 2139095040;
	selp.b32 	%r44, %r43, %r42, %p53;
	and.b32  	%r45, %r44, 2147483647;
	selp.b32 	%r46, %r45, %r44, %p52;
	mov.b32 	%f463, %r46;
	bra.uni 	$L__BB4_33;
$L__BB4_30:
	setp.eq.f32 	%p46, %f27, 0fBF800000;
	setp.eq.f32 	%p47, %f319, 0f7F800000;
	and.pred  	%p48, %p46, %p47;
	@%p48 bra 	$L__BB4_33;
	setp.geu.f32 	%p49, %f27, 0f00000000;
	mov.f32 	%f463, %f30;
	@%p49 bra 	$L__BB4_33;
	setp.neu.f32 	%p50, %f28, 0f3F800000;
	neg.f32 	%f321, %f30;
	selp.f32 	%f322, %f30, %f321, %p50;
	cvt.rmi.f32.f32 	%f323, %f26;
	setp.neu.f32 	%p51, %f26, %f323;
	selp.f32 	%f463, 0f7FFFFFFF, %f322, %p51;
$L__BB4_33:
	setp.eq.f32 	%p54, %f26, 0f00000000;
	st.global.f32 	[%rd2], %f463;
	ld.global.f32 	%f36, [%rd3];
	abs.f32 	%f37, %f36;
	setp.lt.f32 	%p55, %f37, 0f00800000;
	mul.f32 	%f326, %f37, 0f4B800000;
	selp.f32 	%f327, %f326, %f37, %p55;
	selp.f32 	%f328, 0fC1C00000, 0f00000000, %p55;
	mov.b32 	%r47, %f327;
	add.s32 	%r48, %r47, -1060439283;
	and.b32  	%r49, %r48, -8388608;
	sub.s32 	%r50, %r47, %r49;
	mov.b32 	%f329, %r50;
	cvt.rn.f32.s32 	%f330, %r49;
	fma.rn.f32 	%f331, %f330, 0f34000000, %f328;
	add.f32 	%f332, %f329, 0fBF800000;
	add.f32 	%f333, %f329, 0f3F800000;
	rcp.approx.ftz.f32 	%f334, %f333;
	add.f32 	%f335, %f332, %f332;
	mul.f32 	%f336, %f335, %f334;
	mul.f32 	%f337, %f336, %f336;
	sub.f32 	%f338, %f332, %f336;
	add.f32 	%f339, %f338, %f338;
	neg.f32 	%f340, %f336;
	fma.rn.f32 	%f341, %f340, %f332, %f339;
	mul.rn.f32 	%f342, %f334, %f341;
	fma.rn.f32 	%f343, %f337, 0f3A2C32E4, 0f3B52E7DB;
	fma.rn.f32 	%f344, %f343, %f337, 0f3C93BB73;
	fma.rn.f32 	%f345, %f344, %f337, 0f3DF6384F;
	mul.rn.f32 	%f346, %f345, %f337;
	fma.rn.f32 	%f347, %f336, 0f3FB8AA3B, %f331;
	sub.f32 	%f348, %f331, %f347;
	fma.rn.f32 	%f349, %f336, 0f3FB8AA3B, %f348;
	fma.rn.f32 	%f350, %f342, 0f3FB8AA3B, %f349;
	fma.rn.f32 	%f351, %f336, 0f32A55E34, %f350;
	mul.f32 	%f352, %f346, 0f40400000;
	fma.rn.f32 	%f353, %f352, %f342, %f351;
	fma.rn.f32 	%f354, %f346, %f336, %f353;
	add.rn.f32 	%f355, %f347, %f354;
	neg.f32 	%f356, %f347;
	add.rn.f32 	%f357, %f355, %f356;
	neg.f32 	%f358, %f357;
	add.rn.f32 	%f359, %f354, %f358;
	mul.rn.f32 	%f360, %f355, %f26;
	neg.f32 	%f361, %f360;
	fma.rn.f32 	%f362, %f355, %f26, %f361;
	fma.rn.f32 	%f363, %f359, %f26, %f362;
	cvt.rni.f32.f32 	%f364, %f360;
	sub.f32 	%f365, %f360, %f364;
	add.f32 	%f366, %f365, %f363;
	fma.rn.f32 	%f367, %f366, 0f391FCB8E, 0f3AAF85ED;
	fma.rn.f32 	%f368, %f367, %f366, 0f3C1D9856;
	fma.rn.f32 	%f369, %f368, %f366, 0f3D6357BB;
	fma.rn.f32 	%f370, %f369, %f366, 0f3E75FDEC;
	fma.rn.f32 	%f371, %f370, %f366, 0f3F317218;
	fma.rn.f32 	%f372, %f371, %f366, 0f3F800000;
	cvt.rzi.s32.f32 	%r51, %f364;
	setp.gt.f32 	%p56, %f364, 0f00000000;
	selp.b32 	%r52, 0, -2097152000, %p56;
	add.s32 	%r53, %r52, 2130706432;
	mov.b32 	%f373, %r53;
	mul.f32 	%f374, %f372, %f373;
	shl.b32 	%r54, %r51, 23;
	sub.s32 	%r55, %r54, %r52;
	mov.b32 	%f375, %r55;
	mul.f32 	%f376, %f374, %f375;
	abs.f32 	%f377, %f360;
	setp.gt.f32 	%p57, %f377, 0f43180000;
	setp.lt.f32 	%p58, %f360, 0f00000000;
	selp.f32 	%f378, 0f00000000, 0f7F800000, %p58;
	selp.f32 	%f38, %f378, %f376, %p57;
	setp.eq.f32 	%p59, %f36, 0f3F800000;
	or.pred  	%p60, %p54, %p59;
	mov.f32 	%f464, 0f3F800000;
	@%p60 bra 	$L__BB4_41;
	setp.num.f32 	%p61, %f37, %f37;
	abs.f32 	%f379, %f26;
	setp.num.f32 	%p62, %f379, %f379;
	and.pred  	%p63, %p61, %p62;
	@%p63 bra 	$L__BB4_36;
	add.rn.f32 	%f464, %f36, %f26;
	bra.uni 	$L__BB4_41;
$L__BB4_36:
	setp.neu.f32 	%p64, %f36, 0f00000000;
	setp.neu.f32 	%p65, %f37, 0f7F800000;
	and.pred  	%p66, %p64, %p65;
	@%p66 bra 	$L__BB4_38;
	setp.neu.f32 	%p73, %f28, 0f3F800000;
	add.f32 	%f384, %f36, %f36;
	mov.b32 	%r56, %f384;
	setp.lt.f32 	%p74, %f26, 0f00000000;
	xor.b32  	%r57, %r56, 2139095040;
	selp.b32 	%r58, %r57, %r56, %p74;
	and.b32  	%r59, %r58, 2147483647;
	selp.b32 	%r60, %r59, %r58, %p73;
	mov.b32 	%f464, %r60;
	bra.uni 	$L__BB4_41;
$L__BB4_38:
	setp.eq.f32 	%p67, %f36, 0fBF800000;
	setp.eq.f32 	%p68, %f379, 0f7F800000;
	and.pred  	%p69, %p67, %p68;
	@%p69 bra 	$L__BB4_41;
	setp.geu.f32 	%p70, %f36, 0f00000000;
	mov.f32 	%f464, %f38;
	@%p70 bra 	$L__BB4_41;
	setp.neu.f32 	%p71, %f28, 0f3F800000;
	neg.f32 	%f381, %f38;
	selp.f32 	%f382, %f38, %f381, %p71;
	cvt.rmi.f32.f32 	%f383, %f26;
	setp.neu.f32 	%p72, %f26, %f383;
	selp.f32 	%f464, 0f7FFFFFFF, %f382, %p72;
$L__BB4_41:
	setp.eq.f32 	%p75, %f26, 0f00000000;
	st.global.f32 	[%rd3], %f464;
	ld.global.f32 	%f44, [%rd4];
	abs.f32 	%f45, %f44;
	setp.lt.f32 	%p76, %f45, 0f00800000;
	mul.f32 	%f386, %f45, 0f4B800000;
	selp.f32 	%f387, %f386, %f45, %p76;
	selp.f32 	%f388, 0fC1C00000, 0f00000000, %p76;
	mov.b32 	%r61, %f387;
	add.s32 	%r62, %r61, -1060439283;
	and.b32  	%r63, %r62, -8388608;
	sub.s32 	%r64, %r61, %r63;
	mov.b32 	%f389, %r64;
	cvt.rn.f32.s32 	%f390, %r63;
	fma.rn.f32 	%f391, %f390, 0f34000000, %f388;
	add.f32 	%f392, %f389, 0fBF800000;
	add.f32 	%f393, %f389, 0f3F800000;
	rcp.approx.ftz.f32 	%f394, %f393;
	add.f32 	%f395, %f392, %f392;
	mul.f32 	%f396, %f395, %f394;
	mul.f32 	%f397, %f396, %f396;
	sub.f32 	%f398, %f392, %f396;
	add.f32 	%f399, %f398, %f398;
	neg.f32 	%f400, %f396;
	fma.rn.f32 	%f401, %f400, %f392, %f399;
	mul.rn.f32 	%f402, %f394, %f401;
	fma.rn.f32 	%f403, %f397, 0f3A2C32E4, 0f3B52E7DB;
	fma.rn.f32 	%f404, %f403, %f397, 0f3C93BB73;
	fma.rn.f32 	%f405, %f404, %f397, 0f3DF6384F;
	mul.rn.f32 	%f406, %f405, %f397;
	fma.rn.f32 	%f407, %f396, 0f3FB8AA3B, %f391;
	sub.f32 	%f408, %f391, %f407;
	fma.rn.f32 	%f409, %f396, 0f3FB8AA3B, %f408;
	fma.rn.f32 	%f410, %f402, 0f3FB8AA3B, %f409;
	fma.rn.f32 	%f411, %f396, 0f32A55E34, %f410;
	mul.f32 	%f412, %f406, 0f40400000;
	fma.rn.f32 	%f413, %f412, %f402, %f411;
	fma.rn.f32 	%f414, %f406, %f396, %f413;
	add.rn.f32 	%f415, %f407, %f414;
	neg.f32 	%f416, %f407;
	add.rn.f32 	%f417, %f415, %f416;
	neg.f32 	%f418, %f417;
	add.rn.f32 	%f419, %f414, %f418;
	mul.rn.f32 	%f420, %f415, %f26;
	neg.f32 	%f421, %f420;
	fma.rn.f32 	%f422, %f415, %f26, %f421;
	fma.rn.f32 	%f423, %f419, %f26, %f422;
	cvt.rni.f32.f32 	%f424, %f420;
	sub.f32 	%f425, %f420, %f424;
	add.f32 	%f426, %f425, %f423;
	fma.rn.f32 	%f427, %f426, 0f391FCB8E, 0f3AAF85ED;
	fma.rn.f32 	%f428, %f427, %f426, 0f3C1D9856;
	fma.rn.f32 	%f429, %f428, %f426, 0f3D6357BB;
	fma.rn.f32 	%f430, %f429, %f426, 0f3E75FDEC;
	fma.rn.f32 	%f431, %f430, %f426, 0f3F317218;
	fma.rn.f32 	%f432, %f431, %f426, 0f3F800000;
	cvt.rzi.s32.f32 	%r65, %f424;
	setp.gt.f32 	%p77, %f424, 0f00000000;
	selp.b32 	%r66, 0, -2097152000, %p77;
	add.s32 	%r67, %r66, 2130706432;
	mov.b32 	%f433, %r67;
	mul.f32 	%f434, %f432, %f433;
	shl.b32 	%r68, %r65, 23;
	sub.s32 	%r69, %r68, %r66;
	mov.b32 	%f435, %r69;
	mul.f32 	%f436, %f434, %f435;
	abs.f32 	%f437, %f420;
	setp.gt.f32 	%p78, %f437, 0f43180000;
	setp.lt.f32 	%p79, %f420, 0f00000000;
	selp.f32 	%f438, 0f00000000, 0f7F800000, %p79;
	selp.f32 	%f46, %f438, %f436, %p78;
	setp.eq.f32 	%p80, %f44, 0f3F800000;
	or.pred  	%p81, %p75, %p80;
	mov.f32 	%f465, 0f3F800000;
	@%p81 bra 	$L__BB4_49;
	setp.num.f32 	%p82, %f45, %f45;
	abs.f32 	%f439, %f26;
	setp.num.f32 	%p83, %f439, %f439;
	and.pred  	%p84, %p82, %p83;
	@%p84 bra 	$L__BB4_44;
	add.rn.f32 	%f465, %f44, %f26;
	bra.uni 	$L__BB4_49;
$L__BB4_44:
	setp.neu.f32 	%p85, %f44, 0f00000000;
	setp.neu.f32 	%p86, %f45, 0f7F800000;
	and.pred  	%p87, %p85, %p86;
	@%p87 bra 	$L__BB4_46;
	setp.neu.f32 	%p94, %f28, 0f3F800000;
	add.f32 	%f444, %f44, %f44;
	mov.b32 	%r70, %f444;
	setp.lt.f32 	%p95, %f26, 0f00000000;
	xor.b32  	%r71, %r70, 2139095040;
	selp.b32 	%r72, %r71, %r70, %p95;
	and.b32  	%r73, %r72, 2147483647;
	selp.b32 	%r74, %r73, %r72, %p94;
	mov.b32 	%f465, %r74;
	bra.uni 	$L__BB4_49;
$L__BB4_46:
	setp.eq.f32 	%p88, %f44, 0fBF800000;
	setp.eq.f32 	%p89, %f439, 0f7F800000;
	and.pred  	%p90, %p88, %p89;
	@%p90 bra 	$L__BB4_49;
	setp.geu.f32 	%p91, %f44, 0f00000000;
	mov.f32 	%f465, %f46;
	@%p91 bra 	$L__BB4_49;
	setp.neu.f32 	%p92, %f28, 0f3F800000;
	neg.f32 	%f441, %f46;
	selp.f32 	%f442, %f46, %f441, %p92;
	cvt.rmi.f32.f32 	%f443, %f26;
	setp.neu.f32 	%p93, %f26, %f443;
	selp.f32 	%f465, 0f7FFFFFFF, %f442, %p93;
$L__BB4_49:
	st.global.f32 	[%rd4], %f465;
	ld.global.f32 	%f445, [%rd2];
	mul.f32 	%f446, %f445, 0f437F0000;
	st.global.f32 	[%rd2], %f446;
	ld.global.f32 	%f447, [%rd3];
	mul.f32 	%f448, %f447, 0f437F0000;
	st.global.f32 	[%rd3], %f448;
	ld.global.f32 	%f449, [%rd4];
	mul.f32 	%f450, %f449, 0f437F0000;
	st.global.f32 	[%rd4], %f450;
	ld.global.f32 	%f451, [%rd2];
	setp.geu.f32 	%p96, %f451, 0f00000000;
	@%p96 bra 	$L__BB4_51;
	mov.b32 	%r75, 0;
	st.global.u32 	[%rd2], %r75;
$L__BB4_51:
	ld.global.f32 	%f452, [%rd3];
	setp.geu.f32 	%p97, %f452, 0f00000000;
	@%p97 bra 	$L__BB4_53;
	mov.b32 	%r76, 0;
	st.global.u32 	[%rd3], %r76;
$L__BB4_53:
	ld.global.f32 	%f453, [%rd4];
	setp.geu.f32 	%p98, %f453, 0f00000000;
	@%p98 bra 	$L__BB4_55;
	mov.b32 	%r77, 0;
	st.global.u32 	[%rd4], %r77;
$L__BB4_55:
	ld.global.f32 	%f454, [%rd2];
	setp.leu.f32 	%p99, %f454, 0f437F0000;
	@%p99 bra 	$L__BB4_57;
	mov.b32 	%r78, 1132396544;
	st.global.u32 	[%rd2], %r78;
$L__BB4_57:
	ld.global.f32 	%f468, [%rd3];
	setp.leu.f32 	%p100, %f468, 0f437F0000;
	@%p100 bra 	$L__BB4_59;
	mov.b32 	%r79, 1132396544;
	st.global.u32 	[%rd3], %r79;
	mov.f32 	%f468, 0f437F0000;
$L__BB4_59:
	ld.global.f32 	%f467, [%rd4];
	setp.leu.f32 	%p101, %f467, 0f437F0000;
	@%p101 bra 	$L__BB4_61;
	mov.b32 	%r80, 1132396544;
	st.global.u32 	[%rd4], %r80;
	ld.global.f32 	%f468, [%rd3];
	mov.f32 	%f467, 0f437F0000;
$L__BB4_61:
	ld.global.f32 	%f457, [%rd2];
	cvt.rzi.u32.f32 	%r81, %f457;
	cvt.rzi.u32.f32 	%r82, %f468;
	cvt.rzi.u32.f32 	%r83, %f467;
	shl.b32 	%r84, %r81, 16;
	shl.b32 	%r85, %r82, 8;
	and.b32  	%r86, %r85, 65280;
	or.b32  	%r87, %r86, %r84;
	and.b32  	%r88, %r83, 255;
	or.b32  	%r89, %r87, %r88;
	or.b32  	%r90, %r89, -16777216;
	st.global.u32 	[%rd1], %r90;
$L__BB4_62:
	ret;

}
	// .globl	_Z34CalculatePartialSumsScatter_kernelPfS_S_iiPiS_S_S_S0_i
.visible .entry _Z34CalculatePartialSumsScatter_kernelPfS_S_iiPiS_S_S_S0_i(
	.param .u64 .ptr .align 1 _Z34CalculatePartialSumsScatter_kernelPfS_S_iiPiS_S_S_S0_i_param_0,
	.param .u64 .ptr .align 1 _Z34CalculatePartialSumsScatter_kernelPfS_S_iiPiS_S_S_S0_i_param_1,
	.param .u64 .ptr .align 1 _Z34CalculatePartialSumsScatter_kernelPfS_S_iiPiS_S_S_S0_i_param_2,
	.param .u32 _Z34CalculatePartialSumsScatter_kernelPfS_S_iiPiS_S_S_S0_i_param_3,
	.param .u32 _Z34CalculatePartialSumsScatter_kernelPfS_S_iiPiS_S_S_S0_i_param_4,
	.param .u64 .ptr .align 1 _Z34CalculatePartialSumsScatter_kernelPfS_S_iiPiS_S_S_S0_i_param_5,
	.param .u64 .ptr .align 1 _Z34CalculatePartialSumsScatter_kernelPfS_S_iiPiS_S_S_S0_i_param_6,
	.param .u64 .ptr .align 1 _Z34CalculatePartialSumsScatter_kernelPfS_S_iiPiS_S_S_S0_i_param_7,
	.param .u64 .ptr .align 1 _Z34CalculatePartialSumsScatter_kernelPfS_S_iiPiS_S_S_S0_i_param_8,
	.param .u64 .ptr .align 1 _Z34CalculatePartialSumsScatter_kernelPfS_S_iiPiS_S_S_S0_i_param_9,
	.param .u32 _Z34CalculatePartialSumsScatter_kernelPfS_S_iiPiS_S_S_S0_i_param_10
)
{
	.reg .pred 	%p<3>;
	.reg .b32 	%r<13>;
	.reg .b32 	%f<10>;
	.reg .b64 	%rd<37>;

	ld.param.u64 	%rd15, [_Z34CalculatePartialSumsScatter_kernelPfS_S_iiPiS_S_S_S0_i_param_1];
	ld.param.s32 	%rd2, [_Z34CalculatePartialSumsScatter_kernelPfS_S_iiPiS_S_S_S0_i_param_3];
	ld.param.u64 	%rd17, [_Z34CalculatePartialSumsScatter_kernelPfS_S_iiPiS_S_S_S0_i_param_5];
	ld.param.u64 	%rd18, [_Z34CalculatePartialSumsScatter_kernelPfS_S_iiPiS_S_S_S0_i_param_6];
	ld.param.u64 	%rd21, [_Z34CalculatePartialSumsScatter_kernelPfS_S_iiPiS_S_S_S0_i_param_9];
	ld.param.u32 	%r2, [_Z34CalculatePartialSumsScatter_kernelPfS_S_iiPiS_S_S_S0_i_param_10];
	mov.u32 	%r1, %ntid.x;
	mov.u32 	%r3, %ctaid.x;
	mov.u32 	%r4, %tid.x;
	mad.lo.s32 	%r5, %r3, %r1, %r4;
	cvt.u64.u32 	%rd36, %r5;
	setp.ge.u64 	%p1, %rd36, %rd2;
	@%p1 bra 	$L__BB5_3;
	ld.param.u64 	%rd35, [_Z34CalculatePartialSumsScatter_kernelPfS_S_iiPiS_S_S_S0_i_param_8];
	ld.param.u64 	%rd34, [_Z34CalculatePartialSumsScatter_kernelPfS_S_iiPiS_S_S_S0_i_param_7];
	ld.param.u64 	%rd33, [_Z34CalculatePartialSumsScatter_kernelPfS_S_iiPiS_S_S_S0_i_param_2];
	ld.param.u64 	%rd32, [_Z34CalculatePartialSumsScatter_kernelPfS_S_iiPiS_S_S_S0_i_param_0];
	mov.u32 	%r6, %nctaid.x;
	mul.lo.s32 	%r7, %r1, %r6;
	cvt.s64.s32 	%rd3, %r7;
	cvta.to.global.u64 	%rd4, %rd17;
	cvta.to.global.u64 	%rd5, %rd32;
	cvta.to.global.u64 	%rd6, %rd18;
	cvta.to.global.u64 	%rd7, %rd15;
	cvta.to.global.u64 	%rd8, %rd34;
	cvta.to.global.u64 	%rd9, %rd33;
	cvta.to.global.u64 	%rd10, %rd35;
	cvta.to.global.u64 	%rd11, %rd21;
	cvt.u32.u64 	%r8, %rd36;
$L__BB5_2:
	shl.b64 	%rd22, %rd36, 2;
	add.s64 	%rd23, %rd4, %rd22;
	ld.global.u32 	%r9, [%rd23];
	add.s64 	%rd24, %rd5, %rd22;
	ld.global.f32 	%f1, [%rd24];
	mad.lo.s32 	%r10, %r9, %r2, %r8;
	mul.wide.u32 	%rd25, %r10, 4;
	add.s64 	%rd26, %rd6, %rd25;
	ld.global.f32 	%f2, [%rd26];
	add.f32 	%f3, %f1, %f2;
	st.global.f32 	[%rd26], %f3;
	add.s64 	%rd27, %rd7, %rd22;
	ld.global.f32 	%f4, [%rd27];
	add.s64 	%rd28, %rd8, %rd25;
	ld.global.f32 	%f5, [%rd28];
	add.f32 	%f6, %f4, %f5;
	st.global.f32 	[%rd28], %f6;
	add.s64 	%rd29, %rd9, %rd22;
	ld.global.f32 	%f7, [%rd29];
	add.s64 	%rd30, %rd10, %rd25;
	ld.global.f32 	%f8, [%rd30];
	add.f32 	%f9, %f7, %f8;
	st.global.f32 	[%rd30], %f9;
	add.s64 	%rd31, %rd11, %rd25;
	ld.global.u32 	%r11, [%rd31];
	add.s32 	%r12, %r11, 1;
	st.global.u32 	[%rd31], %r12;
	add.s64 	%rd36, %rd36, %rd3;
	setp.lt.u64 	%p2, %rd36, %rd2;
	@%p2 bra 	$L__BB5_2;
$L__BB5_3:
	ret;

}
	// .globl	_Z35CalculateNewCentroidsScatter_kerneliPfS_S_PbS_S_S_Pii
.visible .entry _Z35CalculateNewCentroidsScatter_kerneliPfS_S_PbS_S_S_Pii(
	.param .u32 _Z35CalculateNewCentroidsScatter_kerneliPfS_S_PbS_S_S_Pii_param_0,
	.param .u64 .ptr .align 1 _Z35CalculateNewCentroidsScatter_kerneliPfS_S_PbS_S_S_Pii_param_1,
	.param .u64 .ptr .align 1 _Z35CalculateNewCentroidsScatter_kerneliPfS_S_PbS_S_S_Pii_param_2,
	.param .u64 .ptr .align 1 _Z35CalculateNewCentroidsScatter_kerneliPfS_S_PbS_S_S_Pii_param_3,
	.param .u64 .ptr .align 1 _Z35CalculateNewCentroidsScatter_kerneliPfS_S_PbS_S_S_Pii_param_4,
	.param .u64 .ptr .align 1 _Z35CalculateNewCentroidsScatter_kerneliPfS_S_PbS_S_S_Pii_param_5,
	.param .u64 .ptr .align 1 _Z35CalculateNewCentroidsScatter_kerneliPfS_S_PbS_S_S_Pii_param_6,
	.param .u64 .ptr .align 1 _Z35CalculateNewCentroidsScatter_kerneliPfS_S_PbS_S_S_Pii_param_7,
	.param .u64 .ptr .align 1 _Z35CalculateNewCentroidsScatter_kerneliPfS_S_PbS_S_S_Pii_param_8,
	.param .u32 _Z35CalculateNewCentroidsScatter_kerneliPfS_S_PbS_S_S_Pii_param_9
)
{
	.reg .pred 	%p<13>;
	.reg .b16 	%rs<2>;
	.reg .b32 	%r<63>;
	.reg .b32 	%f<158>;
	.reg .b64 	%rd<79>;

	ld.param.u32 	%r15, [_Z35CalculateNewCentroidsScatter_kerneliPfS_S_PbS_S_S_Pii_param_0];
	ld.param.u64 	%rd34, [_Z35CalculateNewCentroidsScatter_kerneliPfS_S_PbS_S_S_Pii_param_5];
	ld.param.u64 	%rd35, [_Z35CalculateNewCentroidsScatter_kerneliPfS_S_PbS_S_S_Pii_param_6];
	ld.param.u64 	%rd36, [_Z35CalculateNewCentroidsScatter_kerneliPfS_S_PbS_S_S_Pii_param_7];
	ld.param.u64 	%rd37, [_Z35CalculateNewCentroidsScatter_kerneliPfS_S_PbS_S_S_Pii_param_8];
	ld.param.u32 	%r14, [_Z35CalculateNewCentroidsScatter_kerneliPfS_S_PbS_S_S_Pii_param_9];
	cvta.to.global.u64 	%rd1, %rd37;
	cvta.to.global.u64 	%rd2, %rd36;
	cvta.to.global.u64 	%rd3, %rd35;
	cvta.to.global.u64 	%rd4, %rd34;
	mov.u32 	%r16, %ctaid.x;
	mov.u32 	%r17, %ntid.x;
	mov.u32 	%r18, %tid.x;
	mad.lo.s32 	%r1, %r16, %r17, %r18;
	setp.ge.u32 	%p1, %r1, %r15;
	@%p1 bra 	$L__BB6_16;
	cvt.s64.s32 	%rd5, %r14;
	setp.eq.s32 	%p2, %r14, 0;
	mov.b32 	%r62, 0;
	mov.f32 	%f155, 0f00000000;
	mov.f32 	%f156, %f155;
	mov.f32 	%f157, %f155;
	@%p2 bra 	$L__BB6_13;
	mul.lo.s32 	%r22, %r14, %r1;
	cvt.s64.s32 	%rd6, %r22;
	setp.lt.u32 	%p3, %r14, 8;
	mov.f32 	%f157, 0f00000000;
	mov.b32 	%r62, 0;
	mov.b64 	%rd77, 0;
	mov.f32 	%f156, %f157;
	mov.f32 	%f155, %f157;
	@%p3 bra 	$L__BB6_5;
	and.b64  	%rd77, %rd5, -8;
	shl.b64 	%rd39, %rd6, 2;
	add.s64 	%rd40, %rd39, 16;
	add.s64 	%rd74, %rd4, %rd40;
	add.s64 	%rd73, %rd3, %rd40;
	add.s64 	%rd72, %rd2, %rd40;
	add.s64 	%rd71, %rd1, %rd40;
	mov.f32 	%f157, 0f00000000;
	mov.b32 	%r62, 0;
	mov.u64 	%rd75, %rd77;
$L__BB6_4:
	.pragma "nounroll";
	ld.global.f32 	%f44, [%rd74+-16];
	add.f32 	%f45, %f155, %f44;
	ld.global.f32 	%f46, [%rd73+-16];
	add.f32 	%f47, %f156, %f46;
	ld.global.f32 	%f48, [%rd72+-16];
	add.f32 	%f49, %f157, %f48;
	ld.global.u32 	%r24, [%rd71+-16];
	add.s32 	%r25, %r24, %r62;
	ld.global.f32 	%f50, [%rd74+-12];
	add.f32 	%f51, %f45, %f50;
	ld.global.f32 	%f52, [%rd73+-12];
	add.f32 	%f53, %f47, %f52;
	ld.global.f32 	%f54, [%rd72+-12];
	add.f32 	%f55, %f49, %f54;
	ld.global.u32 	%r26, [%rd71+-12];
	add.s32 	%r27, %r26, %r25;
	ld.global.f32 	%f56, [%rd74+-8];
	add.f32 	%f57, %f51, %f56;
	ld.global.f32 	%f58, [%rd73+-8];
	add.f32 	%f59, %f53, %f58;
	ld.global.f32 	%f60, [%rd72+-8];
	add.f32 	%f61, %f55, %f60;
	ld.global.u32 	%r28, [%rd71+-8];
	add.s32 	%r29, %r28, %r27;
	ld.global.f32 	%f62, [%rd74+-4];
	add.f32 	%f63, %f57, %f62;
	ld.global.f32 	%f64, [%rd73+-4];
	add.f32 	%f65, %f59, %f64;
	ld.global.f32 	%f66, [%rd72+-4];
	add.f32 	%f67, %f61, %f66;
	ld.global.u32 	%r30, [%rd71+-4];
	add.s32 	%r31, %r30, %r29;
	ld.global.f32 	%f68, [%rd74];
	add.f32 	%f69, %f63, %f68;
	ld.global.f32 	%f70, [%rd73];
	add.f32 	%f71, %f65, %f70;
	ld.global.f32 	%f72, [%rd72];
	add.f32 	%f73, %f67, %f72;
	ld.global.u32 	%r32, [%rd71];
	add.s32 	%r33, %r32, %r31;
	ld.global.f32 	%f74, [%rd74+4];
	add.f32 	%f75, %f69, %f74;
	ld.global.f32 	%f76, [%rd73+4];
	add.f32 	%f77, %f71, %f76;
	ld.global.f32 	%f78, [%rd72+4];
	add.f32 	%f79, %f73, %f78;
	ld.global.u32 	%r34, [%rd71+4];
	add.s32 	%r35, %r34, %r33;
	ld.global.f32 	%f80, [%rd74+8];
	add.f32 	%f81, %f75, %f80;
	ld.global.f32 	%f82, [%rd73+8];
	add.f32 	%f83, %f77, %f82;
	ld.global.f32 	%f84, [%rd72+8];
	add.f32 	%f85, %f79, %f84;
	ld.global.u32 	%r36, [%rd71+8];
	add.s32 	%r37, %r36, %r35;
	ld.global.f32 	%f86, [%rd74+12];
	add.f32 	%f155, %f81, %f86;
	ld.global.f32 	%f87, [%rd73+12];
	add.f32 	%f156, %f83, %f87;
	ld.global.f32 	%f88, [%rd72+12];
	add.f32 	%f157, %f85, %f88;
	ld.global.u32 	%r38, [%rd71+12];
	add.s32 	%r62, %r38, %r37;
	add.s64 	%rd75, %rd75, -8;
	add.s64 	%rd74, %rd74, 32;
	add.s64 	%rd73, %rd73, 32;
	add.s64 	%rd72, %rd72, 32;
	add.s64 	%rd71, %rd71, 32;
	setp.ne.s64 	%p4, %rd75, 0;
	@%p4 bra 	$L__BB6_4;
$L__BB6_5:
	and.b32  	%r39, %r14, 7;
	setp.eq.s32 	%p5, %r39, 0;
	@%p5 bra 	$L__BB6_13;
	cvt.u64.u32 	%rd41, %r14;
	and.b64  	%rd42, %rd41, 7;
	add.s64 	%rd43, %rd42, -1;
	setp.lt.u64 	%p6, %rd43, 3;
	@%p6 bra 	$L__BB6_8;
	add.s64 	%rd44, %rd77, %rd6;
	shl.b64 	%rd45, %rd44, 2;
	add.s64 	%rd46, %rd4, %rd45;
	ld.global.f32 	%f90, [%rd46];
	add.f32 	%f91, %f155, %f90;
	add.s64 	%rd47, %rd3, %rd45;
	ld.global.f32 	%f92, [%rd47];
	add.f32 	%f93, %f156, %f92;
	add.s64 	%rd48, %rd2, %rd45;
	ld.global.f32 	%f94, [%rd48];
	add.f32 	%f95, %f157, %f94;
	add.s64 	%rd49, %rd1, %rd45;
	ld.global.u32 	%r41, [%rd49];
	add.s32 	%r42, %r41, %r62;
	ld.global.f32 	%f96, [%rd46+4];
	add.f32 	%f97, %f91, %f96;
	ld.global.f32 	%f98, [%rd47+4];
	add.f32 	%f99, %f93, %f98;
	ld.global.f32 	%f100, [%rd48+4];
	add.f32 	%f101, %f95, %f100;
	ld.global.u32 	%r43, [%rd49+4];
	add.s32 	%r44, %r43, %r42;
	ld.global.f32 	%f102, [%rd46+8];
	add.f32 	%f103, %f97, %f102;
	ld.global.f32 	%f104, [%rd47+8];
	add.f32 	%f105, %f99, %f104;
	ld.global.f32 	%f106, [%rd48+8];
	add.f32 	%f107, %f101, %f106;
	ld.global.u32 	%r45, [%rd49+8];
	add.s32 	%r46, %r45, %r44;
	ld.global.f32 	%f108, [%rd46+12];
	add.f32 	%f155, %f103, %f108;
	ld.global.f32 	%f109, [%rd47+12];
	add.f32 	%f156, %f105, %f109;
	ld.global.f32 	%f110, [%rd48+12];
	add.f32 	%f157, %f107, %f110;
	ld.global.u32 	%r47, [%rd49+12];
	add.s32 	%r62, %r47, %r46;
	add.s64 	%rd77, %rd77, 4;
$L__BB6_8:
	and.b32  	%r49, %r14, 3;
	setp.eq.s32 	%p7, %r49, 0;
	@%p7 bra 	$L__BB6_13;
	setp.eq.s32 	%p8, %r49, 1;
	@%p8 bra 	$L__BB6_11;
	add.s64 	%rd50, %rd77, %rd6;
	shl.b64 	%rd51, %rd50, 2;
	add.s64 	%rd52, %rd4, %rd51;
	ld.global.f32 	%f112, [%rd52];
	add.f32 	%f113, %f155, %f112;
	add.s64 	%rd53, %rd3, %rd51;
	ld.global.f32 	%f114, [%rd53];
	add.f32 	%f115, %f156, %f114;
	add.s64 	%rd54, %rd2, %rd51;
	ld.global.f32 	%f116, [%rd54];
	add.f32 	%f117, %f157, %f116;
	add.s64 	%rd55, %rd1, %rd51;
	ld.global.u32 	%r50, [%rd55];
	add.s32 	%r51, %r50, %r62;
	ld.global.f32 	%f118, [%rd52+4];
	add.f32 	%f155, %f113, %f118;
	ld.global.f32 	%f119, [%rd53+4];
	add.f32 	%f156, %f115, %f119;
	ld.global.f32 	%f120, [%rd54+4];
	add.f32 	%f157, %f117, %f120;
	ld.global.u32 	%r52, [%rd55+4];
	add.s32 	%r62, %r52, %r51;
	add.s64 	%rd77, %rd77, 2;
$L__BB6_11:
	and.b32  	%r53, %r14, 1;
	setp.eq.b32 	%p9, %r53, 1;
	not.pred 	%p10, %p9;
	@%p10 bra 	$L__BB6_13;
	add.s64 	%rd56, %rd77, %rd6;
	shl.b64 	%rd57, %rd56, 2;
	add.s64 	%rd58, %rd4, %rd57;
	ld.global.f32 	%f121, [%rd58];
	add.f32 	%f155, %f155, %f121;
	add.s64 	%rd59, %rd3, %rd57;
	ld.global.f32 	%f122, [%rd59];
	add.f32 	%f156, %f156, %f122;
	add.s64 	%rd60, %rd2, %rd57;
	ld.global.f32 	%f123, [%rd60];
	add.f32 	%f157, %f157, %f123;
	add.s64 	%rd61, %rd1, %rd57;
	ld.global.u32 	%r54, [%rd61];
	add.s32 	%r62, %r54, %r62;
$L__BB6_13:
	setp.eq.s32 	%p11, %r62, 0;
	@%p11 bra 	$L__BB6_16;
	ld.param.u64 	%rd69, [_Z35CalculateNewCentroidsScatter_kerneliPfS_S_PbS_S_S_Pii_param_3];
	ld.param.u64 	%rd68, [_Z35CalculateNewCentroidsScatter_kerneliPfS_S_PbS_S_S_Pii_param_2];
	ld.param.u64 	%rd67, [_Z35CalculateNewCentroidsScatter_kerneliPfS_S_PbS_S_S_Pii_param_1];
	cvt.rn.f32.s32 	%f124, %r62;
	div.rn.f32 	%f37, %f155, %f124;
	div.rn.f32 	%f38, %f156, %f124;
	div.rn.f32 	%f39, %f157, %f124;
	cvta.to.global.u64 	%rd62, %rd67;
	mul.wide.u32 	%rd63, %r1, 4;
	add.s64 	%rd27, %rd62, %rd63;
	cvta.to.global.u64 	%rd64, %rd68;
	add.s64 	%rd28, %rd64, %rd63;
	cvta.to.global.u64 	%rd65, %rd69;
	add.s64 	%rd29, %rd65, %rd63;
	ld.global.f32 	%f125, [%rd27];
	sub.f32 	%f126, %f37, %f125;
	ld.global.f32 	%f127, [%rd28];
	sub.f32 	%f128, %f38, %f127;
	ld.global.f32 	%f129, [%rd29];
	sub.f32 	%f130, %f39, %f129;
	mul.f32 	%f131, %f128, %f128;
	fma.rn.f32 	%f132, %f126, %f126, %f131;
	fma.rn.f32 	%f133, %f130, %f130, %f132;
	setp.leu.f32 	%p12, %f133, 0f38D1B717;
	@%p12 bra 	$L__BB6_16;
	ld.param.u64 	%rd70, [_Z35CalculateNewCentroidsScatter_kerneliPfS_S_PbS_S_S_Pii_param_4];
	st.global.f32 	[%rd27], %f37;
	st.global.f32 	[%rd28], %f38;
	st.global.f32 	[%rd29], %f39;
	cvta.to.global.u64 	%rd66, %rd70;
	mov.b16 	%rs1, 1;
	st.global.u8 	[%rd66], %rs1;
$L__BB6_16:
	ret;

}
	// .globl	_Z39CalculateNewCentroidsReduceByKey_kernelPfS_S_PbS_S_S_PiS1_i
.visible .entry _Z39CalculateNewCentroidsReduceByKey_kernelPfS_S_PbS_S_S_PiS1_i(
	.param .u64 .ptr .align 1 _Z39CalculateNewCentroidsReduceByKey_kernelPfS_S_PbS_S_S_PiS1_i_param_0,
	.param .u64 .ptr .align 1 _Z39CalculateNewCentroidsReduceByKey_kernelPfS_S_PbS_S_S_PiS1_i_param_1,
	.param .u64 .ptr .align 1 _Z39CalculateNewCentroidsReduceByKey_kernelPfS_S_PbS_S_S_PiS1_i_param_2,
	.param .u64 .ptr .align 1 _Z39CalculateNewCentroidsReduceByKey_kernelPfS_S_PbS_S_S_PiS1_i_param_3,
	.param .u64 .ptr .align 1 _Z39CalculateNewCentroidsReduceByKey_kernelPfS_S_PbS_S_S_PiS1_i_param_4,
	.param .u64 .ptr .align 1 _Z39CalculateNewCentroidsReduceByKey_kernelPfS_S_PbS_S_S_PiS1_i_param_5,
	.param .u64 .ptr .align 1 _Z39CalculateNewCentroidsReduceByKey_kernelPfS_S_PbS_S_S_PiS1_i_param_6,
	.param .u64 .ptr .align 1 _Z39CalculateNewCentroidsReduceByKey_kernelPfS_S_PbS_S_S_PiS1_i_param_7,
	.param .u64 .ptr .align 1 _Z39CalculateNewCentroidsReduceByKey_kernelPfS_S_PbS_S_S_PiS1_i_param_8,
	.param .u32 _Z39CalculateNewCentroidsReduceByKey_kernelPfS_S_PbS_S_S_PiS1_i_param_9
)
{
	.reg .pred 	%p<4>;
	.reg .b16 	%rs<2>;
	.reg .b32 	%r<8>;
	.reg .b32 	%f<17>;
	.reg .b64 	%rd<30>;

	ld.param.u64 	%rd5, [_Z39CalculateNewCentroidsReduceByKey_kernelPfS_S_PbS_S_S_PiS1_i_param_0];
	ld.param.u64 	%rd6, [_Z39CalculateNewCentroidsReduceByKey_kernelPfS_S_PbS_S_S_PiS1_i_param_1];
	ld.param.u64 	%rd7, [_Z39CalculateNewCentroidsReduceByKey_kernelPfS_S_PbS_S_S_PiS1_i_param_2];
	ld.param.u64 	%rd8, [_Z39CalculateNewCentroidsReduceByKey_kernelPfS_S_PbS_S_S_PiS1_i_param_3];
	ld.param.u64 	%rd9, [_Z39CalculateNewCentroidsReduceByKey_kernelPfS_S_PbS_S_S_PiS1_i_param_4];
	ld.param.u64 	%rd10, [_Z39CalculateNewCentroidsReduceByKey_kernelPfS_S_PbS_S_S_PiS1_i_param_5];
	ld.param.u64 	%rd11, [_Z39CalculateNewCentroidsReduceByKey_kernelPfS_S_PbS_S_S_PiS1_i_param_6];
	ld.param.u64 	%rd12, [_Z39CalculateNewCentroidsReduceByKey_kernelPfS_S_PbS_S_S_PiS1_i_param_7];
	ld.param.u64 	%rd13, [_Z39CalculateNewCentroidsReduceByKey_kernelPfS_S_PbS_S_S_PiS1_i_param_8];
	ld.param.u32 	%r3, [_Z39CalculateNewCentroidsReduceByKey_kernelPfS_S_PbS_S_S_PiS1_i_param_9];
	mov.u32 	%r4, %ctaid.x;
	mov.u32 	%r5, %ntid.x;
	mov.u32 	%r6, %tid.x;
	mad.lo.s32 	%r1, %r4, %r5, %r6;
	setp.ge.u32 	%p1, %r1, %r3;
	@%p1 bra 	$L__BB7_4;
	cvta.to.global.u64 	%rd14, %rd12;
	cvta.to.global.u64 	%rd15, %rd13;
	mul.wide.u32 	%rd16, %r1, 4;
	add.s64 	%rd1, %rd15, %rd16;
	add.s64 	%rd17, %rd14, %rd16;
	ld.global.u32 	%r2, [%rd17];
	setp.eq.s32 	%p2, %r2, 0;
	@%p2 bra 	$L__BB7_4;
	ld.global.u32 	%r7, [%rd1];
	cvta.to.global.u64 	%rd18, %rd9;
	add.s64 	%rd20, %rd18, %rd16;
	ld.global.f32 	%f4, [%rd20];
	cvt.rn.f32.s32 	%f5, %r2;
	div.rn.f32 	%f1, %f4, %f5;
	cvta.to.global.u64 	%rd21, %rd10;
	add.s64 	%rd22, %rd21, %rd16;
	ld.global.f32 	%f6, [%rd22];
	div.rn.f32 	%f2, %f6, %f5;
	cvta.to.global.u64 	%rd23, %rd11;
	add.s64 	%rd24, %rd23, %rd16;
	ld.global.f32 	%f7, [%rd24];
	div.rn.f32 	%f3, %f7, %f5;
	cvta.to.global.u64 	%rd25, %rd5;
	mul.wide.s32 	%rd26, %r7, 4;
	add.s64 	%rd2, %rd25, %rd26;
	cvta.to.global.u64 	%rd27, %rd6;
	add.s64 	%rd3, %rd27, %rd26;
	cvta.to.global.u64 	%rd28, %rd7;
	add.s64 	%rd4, %rd28, %rd26;
	ld.global.f32 	%f8, [%rd2];
	sub.f32 	%f9, %f1, %f8;
	ld.global.f32 	%f10, [%rd3];
	sub.f32 	%f11, %f2, %f10;
	ld.global.f32 	%f12, [%rd4];
	sub.f32 	%f13, %f3, %f12;
	mul.f32 	%f14, %f11, %f11;
	fma.rn.f32 	%f15, %f9, %f9, %f14;
	fma.rn.f32 	%f16, %f13, %f13, %f15;
	setp.leu.f32 	%p3, %f16, 0f38D1B717;
	@%p3 bra 	$L__BB7_4;
	st.global.f32 	[%rd2], %f1;
	st.global.f32 	[%rd3], %f2;
	st.global.f32 	[%rd4], %f3;
	cvta.to.global.u64 	%rd29, %rd8;
	mov.b16 	%rs1, 1;
	st.global.u8 	[%rd29], %rs1;
$L__BB7_4:
	ret;

}
	// .globl	_Z37CalculateNewVectorsReduceByKey_kernelPfS_S_iiPiS_S_S_S0_
.visible .entry _Z37CalculateNewVectorsReduceByKey_kernelPfS_S_iiPiS_S_S_S0_(
	.param .u64 .ptr .align 1 _Z37CalculateNewVectorsReduceByKey_kernelPfS_S_iiPiS_S_S_S0__param_0,
	.param .u64 .ptr .align 1 _Z37CalculateNewVectorsReduceByKey_kernelPfS_S_iiPiS_S_S_S0__param_1,
	.param .u64 .ptr .align 1 _Z37CalculateNewVectorsReduceByKey_kernelPfS_S_iiPiS_S_S_S0__param_2,
	.param .u32 _Z37CalculateNewVectorsReduceByKey_kernelPfS_S_iiPiS_S_S_S0__param_3,
	.param .u32 _Z37CalculateNewVectorsReduceByKey_kernelPfS_S_iiPiS_S_S_S0__param_4,
	.param .u64 .ptr .align 1 _Z37CalculateNewVectorsReduceByKey_kernelPfS_S_iiPiS_S_S_S0__param_5,
	.param .u64 .ptr .align 1 _Z37CalculateNewVectorsReduceByKey_kernelPfS_S_iiPiS_S_S_S0__param_6,
	.param .u64 .ptr .align 1 _Z37CalculateNewVectorsReduceByKey_kernelPfS_S_iiPiS_S_S_S0__param_7,
	.param .u64 .ptr .align 1 _Z37CalculateNewVectorsReduceByKey_kernelPfS_S_iiPiS_S_S_S0__param_8,
	.param .u64 .ptr .align 1 _Z37CalculateNewVectorsReduceByKey_kernelPfS_S_iiPiS_S_S_S0__param_9
)
{
	.reg .pred 	%p<2>;
	.reg .b32 	%r<12>;
	.reg .b32 	%f<4>;
	.reg .b64 	%rd<37>;

	ld.param.u64 	%rd2, [_Z37CalculateNewVectorsReduceByKey_kernelPfS_S_iiPiS_S_S_S0__param_1];
	ld.param.u32 	%r2, [_Z37CalculateNewVectorsReduceByKey_kernelPfS_S_iiPiS_S_S_S0__param_3];
	ld.param.u64 	%rd4, [_Z37CalculateNewVectorsReduceByKey_kernelPfS_S_iiPiS_S_S_S0__param_5];
	ld.param.u64 	%rd5, [_Z37CalculateNewVectorsReduceByKey_kernelPfS_S_iiPiS_S_S_S0__param_6];
	ld.param.u64 	%rd6, [_Z37CalculateNewVectorsReduceByKey_kernelPfS_S_iiPiS_S_S_S0__param_7];
	ld.param.u64 	%rd8, [_Z37CalculateNewVectorsReduceByKey_kernelPfS_S_iiPiS_S_S_S0__param_9];
	mov.u32 	%r3, %ctaid.x;
	mov.u32 	%r4, %ntid.x;
	mov.u32 	%r5, %tid.x;
	mad.lo.s32 	%r1, %r3, %r4, %r5;
	setp.ge.u32 	%p1, %r1, %r2;
	@%p1 bra 	$L__BB8_2;
	ld.param.u64 	%rd36, [_Z37CalculateNewVectorsReduceByKey_kernelPfS_S_iiPiS_S_S_S0__param_8];
	ld.param.u64 	%rd35, [_Z37CalculateNewVectorsReduceByKey_kernelPfS_S_iiPiS_S_S_S0__param_2];
	ld.param.u64 	%rd34, [_Z37CalculateNewVectorsReduceByKey_kernelPfS_S_iiPiS_S_S_S0__param_0];
	cvta.to.global.u64 	%rd9, %rd8;
	cvta.to.global.u64 	%rd10, %rd4;
	cvta.to.global.u64 	%rd11, %rd5;
	cvta.to.global.u64 	%rd12, %rd34;
	cvta.to.global.u64 	%rd13, %rd6;
	cvta.to.global.u64 	%rd14, %rd2;
	cvta.to.global.u64 	%rd15, %rd36;
	cvta.to.global.u64 	%rd16, %rd35;
	mul.wide.u32 	%rd17, %r1, 4;
	add.s64 	%rd18, %rd9, %rd17;
	ld.global.u32 	%r6, [%rd18];
	mul.wide.s32 	%rd19, %r6, 4;
	add.s64 	%rd20, %rd10, %rd19;
	ld.global.u32 	%r7, [%rd20];
	mul.wide.s32 	%rd21, %r7, 4;
	add.s64 	%rd22, %rd11, %rd21;
	ld.global.f32 	%f1, [%rd22];
	add.s64 	%rd23, %rd12, %rd17;
	st.global.f32 	[%rd23], %f1;
	ld.global.u32 	%r8, [%rd18];
	mul.wide.s32 	%rd24, %r8, 4;
	add.s64 	%rd25, %rd10, %rd24;
	ld.global.u32 	%r9, [%rd25];
	mul.wide.s32 	%rd26, %r9, 4;
	add.s64 	%rd27, %rd13, %rd26;
	ld.global.f32 	%f2, [%rd27];
	add.s64 	%rd28, %rd14, %rd17;
	st.global.f32 	[%rd28], %f2;
	ld.global.u32 	%r10, [%rd18];
	mul.wide.s32 	%rd29, %r10, 4;
	add.s64 	%rd30, %rd10, %rd29;
	ld.global.u32 	%r11, [%rd30];
	mul.wide.s32 	%rd31, %r11, 4;
	add.s64 	%rd32, %rd15, %rd31;
	ld.global.f32 	%f3, [%rd32];
	add.s64 	%rd33, %rd16, %rd17;
	st.global.f32 	[%rd33], %f3;
$L__BB8_2:
	ret;

}


// ===== COMPILED SASS (sm_100) =====

	.target	sm_100

	.elftype	@"ET_EXEC"


//--------------------- .note.nv.tkinfo           --------------------------
	.section	.note.nv.tkinfo,"",@"SHT_NOTE"
	.sectionflags	@"SHF_NOTE_NV_TKINFO"
	.tkinfo
        /*0018*/ 	.word	0x00000002
        /*0030*/ 	.string	""
        /*0030*/ 	.string	"ptxas"
        /*0030*/ 	.string	"Cuda compilation tools, release 13.0, V13.0.88"
        /*0030*/ 	.string	"Build cuda_13.0.r13.0/compiler.36424714_0"
        /*0030*/ 	.string	"-arch sm_100 -m 64 "



//--------------------- .note.nv.cuinfo           --------------------------
	.section	.note.nv.cuinfo,"",@"SHT_NOTE"
	.sectionflags	@"SHF_NOTE_NV_CUINFO"
        /*0018*/ 	.short	0x0002
        /*001a*/ 	.short	0x0064
        /*001c*/ 	.short	0x0082
	.zero		2


//--------------------- .nv.info                  --------------------------
	.section	.nv.info,"",@"SHT_CUDA_INFO"
	.align	4


	//----- nvinfo : EIATTR_REGCOUNT
	.align		4
        /*0000*/ 	.byte	0x04, 0x2f
        /*0002*/ 	.short	(.L_1 - .L_0)
	.align		4
.L_0:
        /*0004*/ 	.word	index@(_Z25CalculateDistances_kernelPfS_S_iiPiS_S_S_)
        /*0008*/ 	.word	0x00000020


	//----- nvinfo : EIATTR_FRAME_SIZE
	.align		4
.L_1:
        /*000c*/ 	.byte	0x04, 0x11
        /*000e*/ 	.short	(.L_3 - .L_2)
	.align		4
.L_2:
        /*0010*/ 	.word	index@(_Z25CalculateDistances_kernelPfS_S_iiPiS_S_S_)
        /*0014*/ 	.word	0x00000000


	//----- nvinfo : EIATTR_REGCOUNT
	.align		4
.L_3:
        /*0018*/ 	.byte	0x04, 0x2f
        /*001a*/ 	.short	(.L_5 - .L_4)
	.align		4
.L_4:
        /*001c*/ 	.word	index@(_Z34CalculateNewCentroidsGather_kernelPfS_S_iiPiS_S_S_Pb)
        /*0020*/ 	.word	0x00000020


	//----- nvinfo : EIATTR_FRAME_SIZE
	.align		4
.L_5:
        /*0024*/ 	.byte	0x04, 0x11
        /*0026*/ 	.short	(.L_7 - .L_6)
	.align		4
.L_6:
        /*0028*/ 	.word	index@($__internal_5_$__cuda_sm3x_div_rn_noftz_f32_slowpath)
        /*002c*/ 	.word	0x00000000


	//----- nvinfo : EIATTR_FRAME_SIZE
	.align		4
.L_7:
        /*0030*/ 	.byte	0x04, 0x11
        /*0032*/ 	.short	(.L_9 - .L_8)
	.align		4
.L_8:
        /*0034*/ 	.word	index@(_Z34CalculateNewCentroidsGather_kernelPfS_S_iiPiS_S_S_Pb)
        /*0038*/ 	.word	0x00000000


	//----- nvinfo : EIATTR_REGCOUNT
	.align		4
.L_9:
        /*003c*/ 	.byte	0x04, 0x2f
        /*003e*/ 	.short	(.L_11 - .L_10)
	.align		4
.L_10:
        /*0040*/ 	.word	index@(_Z26CalculateNewVectors_kernelPfS_S_iiPiS_S_S_)
        /*0044*/ 	.word	0x00000012


	//----- nvinfo : EIATTR_FRAME_SIZE
	.align		4
.L_11:
        /*0048*/ 	.byte	0x04, 0x11
        /*004a*/ 	.short	(.L_13 - .L_12)
	.align		4
.L_12:
        /*004c*/ 	.word	index@(_Z26CalculateNewVectors_kernelPfS_S_iiPiS_S_S_)
        /*0050*/ 	.word	0x00000000


	//----- nvinfo : EIATTR_REGCOUNT
	.align		4
.L_13:
        /*0054*/ 	.byte	0x04, 0x2f
        /*0056*/ 	.short	(.L_15 - .L_14)
	.align		4
.L_14:
        /*0058*/ 	.word	index@(_Z19ConvertToLAB_kernelPiiffffPfS0_S0_S0_)
        /*005c*/ 	.word	0x0000001e


	//----- nvinfo : EIATTR_FRAME_SIZE
	.align		4
.L_15:
        /*0060*/ 	.byte	0x04, 0x11
        /*0062*/ 	.short	(.L_17 - .L_16)
	.align		4
.L_16:
        /*0064*/ 	.word	index@($__internal_4_$__cuda_sm3x_div_rn_noftz_f32_slowpath)
        /*0068*/ 	.word	0x00000000


	//----- nvinfo : EIATTR_FRAME_SIZE
	.align		4
.L_17:
        /*006c*/ 	.byte	0x04, 0x11
        /*006e*/ 	.short	(.L_19 - .L_18)
	.align		4
.L_18:
        /*0070*/ 	.word	index@(_Z19ConvertToLAB_kernelPiiffffPfS0_S0_S0_)
        /*0074*/ 	.word	0x00000000


	//----- nvinfo : EIATTR_REGCOUNT
	.align		4
.L_19:
        /*0078*/ 	.byte	0x04, 0x2f
        /*007a*/ 	.short	(.L_21 - .L_20)
	.align		4
.L_20:
        /*007c*/ 	.word	index@(_Z21ConvertFromLAB_kernelPiiffffPfS0_S0_S0_)
        /*0080*/ 	.word	0x0000001c


	//----- nvinfo : EIATTR_FRAME_SIZE
	.align		4
.L_21:
        /*0084*/ 	.byte	0x04, 0x11
        /*0086*/ 	.short	(.L_23 - .L_22)
	.align		4
.L_22:
        /*0088*/ 	.word	index@($__internal_3_$__cuda_sm3x_div_rn_noftz_f32_slowpath)
        /*008c*/ 	.word	0x00000000


	//----- nvinfo : EIATTR_FRAME_SIZE
	.align		4
.L_23:
        /*0090*/ 	.byte	0x04, 0x11
        /*0092*/ 	.short	(.L_25 - .L_24)
	.align		4
.L_24:
        /*0094*/ 	.word	index@($__internal_2_$__cuda_sm20_rcp_rn_f32_slowpath)
        /*0098*/ 	.word	0x00000000


	//----- nvinfo : EIATTR_FRAME_SIZE
	.align		4
.L_25:
        /*009c*/ 	.byte	0x04, 0x11
        /*009e*/ 	.short	(.L_27 - .L_26)
	.align		4
.L_26:
        /*00a0*/ 	.word	index@(_Z21ConvertFromLAB_kernelPiiffffPfS0_S0_S0_)
        /*00a4*/ 	.word	0x00000000


	//----- nvinfo : EIATTR_REGCOUNT
	.align		4
.L_27:
        /*00a8*/ 	.byte	0x04, 0x2f
        /*00aa*/ 	.short	(.L_29 - .L_28)
	.align		4
.L_28:
        /*00ac*/ 	.word	index@(_Z34CalculatePartialSumsScatter_kernelPfS_S_iiPiS_S_S_S0_i)
        /*00b0*/ 	.word	0x00000020


	//----- nvinfo : EIATTR_FRAME_SIZE
	.align		4
.L_29:
        /*00b4*/ 	.byte	0x04, 0x11
        /*00b6*/ 	.short	(.L_31 - .L_30)
	.align		4
.L_30:
        /*00b8*/ 	.word	index@(_Z34CalculatePartialSumsScatter_kernelPfS_S_iiPiS_S_S_S0_i)
        /*00bc*/ 	.word	0x00000000


	//----- nvinfo : EIATTR_REGCOUNT
	.align		4
.L_31:
        /*00c0*/ 	.byte	0x04, 0x2f
        /*00c2*/ 	.short	(.L_33 - .L_32)
	.align		4
.L_32:
        /*00c4*/ 	.word	index@(_Z35CalculateNewCentroidsScatter_kerneliPfS_S_PbS_S_S_Pii)
        /*00c8*/ 	.word	0x00000020


	//----- nvinfo : EIATTR_FRAME_SIZE
	.align		4
.L_33:
        /*00cc*/ 	.byte	0x04, 0x11
        /*00ce*/ 	.short	(.L_35 - .L_34)
	.align		4
.L_34:
        /*00d0*/ 	.word	index@($__internal_1_$__cuda_sm3x_div_rn_noftz_f32_slowpath)
        /*00d4*/ 	.word	0x00000000


	//----- nvinfo : EIATTR_FRAME_SIZE
	.align		4
.L_35:
        /*00d8*/ 	.byte	0x04, 0x11
        /*00da*/ 	.short	(.L_37 - .L_36)
	.align		4
.L_36:
        /*00dc*/ 	.word	index@(_Z35CalculateNewCentroidsScatter_kerneliPfS_S_PbS_S_S_Pii)
        /*00e0*/ 	.word	0x00000000


	//----- nvinfo : EIATTR_REGCOUNT
	.align		4
.L_37:
        /*00e4*/ 	.byte	0x04, 0x2f
        /*00e6*/ 	.short	(.L_39 - .L_38)
	.align		4
.L_38:
        /*00e8*/ 	.word	index@(_Z39CalculateNewCentroidsReduceByKey_kernelPfS_S_PbS_S_S_PiS1_i)
        /*00ec*/ 	.word	0x00000013


	//----- nvinfo : EIATTR_FRAME_SIZE
	.align		4
.L_39:
        /*00f0*/ 	.byte	0x04, 0x11
        /*00f2*/ 	.short	(.L_41 - .L_40)
	.align		4
.L_40:
        /*00f4*/ 	.word	index@($__internal_0_$__cuda_sm3x_div_rn_noftz_f32_slowpath)
        /*00f8*/ 	.word	0x00000000


	//----- nvinfo : EIATTR_FRAME_SIZE
	.align		4
.L_41:
        /*00fc*/ 	.byte	0x04, 0x11
        /*00fe*/ 	.short	(.L_43 - .L_42)
	.align		4
.L_42:
        /*0100*/ 	.word	index@(_Z39CalculateNewCentroidsReduceByKey_kernelPfS_S_PbS_S_S_PiS1_i)
        /*0104*/ 	.word	0x00000000


	//----- nvinfo : EIATTR_REGCOUNT
	.align		4
.L_43:
        /*0108*/ 	.byte	0x04, 0x2f
        /*010a*/ 	.short	(.L_45 - .L_44)
	.align		4
.L_44:
        /*010c*/ 	.word	index@(_Z37CalculateNewVectorsReduceByKey_kernelPfS_S_iiPiS_S_S_S0_)
        /*0110*/ 	.word	0x00000016


	//----- nvinfo : EIATTR_FRAME_SIZE
	.align		4
.L_45:
        /*0114*/ 	.byte	0x04, 0x11
        /*0116*/ 	.short	(.L_47 - .L_46)
	.align		4
.L_46:
        /*0118*/ 	.word	index@(_Z37CalculateNewVectorsReduceByKey_kernelPfS_S_iiPiS_S_S_S0_)
        /*011c*/ 	.word	0x00000000


	//----- nvinfo : EIATTR_MIN_STACK_SIZE
	.align		4
.L_47:
        /*0120*/ 	.byte	0x04, 0x12
        /*0122*/ 	.short	(.L_49 - .L_48)
	.align		4
.L_48:
        /*0124*/ 	.word	index@(_Z37CalculateNewVectorsReduceByKey_kernelPfS_S_iiPiS_S_S_S0_)
        /*0128*/ 	.word	0x00000000


	//----- nvinfo : EIATTR_MIN_STACK_SIZE
	.align		4
.L_49:
        /*012c*/ 	.byte	0x04, 0x12
        /*012e*/ 	.short	(.L_51 - .L_50)
	.align		4
.L_50:
        /*0130*/ 	.word	index@(_Z39CalculateNewCentroidsReduceByKey_kernelPfS_S_PbS_S_S_PiS1_i)
        /*0134*/ 	.word	0x00000000


	//----- nvinfo : EIATTR_MIN_STACK_SIZE
	.align		4
.L_51:
        /*0138*/ 	.byte	0x04, 0x12
        /*013a*/ 	.short	(.L_53 - .L_52)
	.align		4
.L_52:
        /*013c*/ 	.word	index@(_Z35CalculateNewCentroidsScatter_kerneliPfS_S_PbS_S_S_Pii)
        /*0140*/ 	.word	0x00000000


	//----- nvinfo : EIATTR_MIN_STACK_SIZE
	.align		4
.L_53:
        /*0144*/ 	.byte	0x04, 0x12
        /*0146*/ 	.short	(.L_55 - .L_54)
	.align		4
.L_54:
        /*0148*/ 	.word	index@(_Z34CalculatePartialSumsScatter_kernelPfS_S_iiPiS_S_S_S0_i)
        /*014c*/ 	.word	0x00000000


	//----- nvinfo : EIATTR_MIN_STACK_SIZE
	.align		4
.L_55:
        /*0150*/ 	.byte	0x04, 0x12
        /*0152*/ 	.short	(.L_57 - .L_56)
	.align		4
.L_56:
        /*0154*/ 	.word	index@(_Z21ConvertFromLAB_kernelPiiffffPfS0_S0_S0_)
        /*0158*/ 	.word	0x00000000


	//----- nvinfo : EIATTR_MIN_STACK_SIZE
	.align		4
.L_57:
        /*015c*/ 	.byte	0x04, 0x12
        /*015e*/ 	.short	(.L_59 - .L_58)
	.align		4
.L_58:
        /*0160*/ 	.word	index@(_Z19ConvertToLAB_kernelPiiffffPfS0_S0_S0_)
        /*0164*/ 	.word	0x00000000


	//----- nvinfo : EIATTR_MIN_STACK_SIZE
	.align		4
.L_59:
        /*0168*/ 	.byte	0x04, 0x12
        /*016a*/ 	.short	(.L_61 - .L_60)
	.align		4
.L_60:
        /*016c*/ 	.word	index@(_Z26CalculateNewVectors_kernelPfS_S_iiPiS_S_S_)
        /*0170*/ 	.word	0x00000000


	//----- nvinfo : EIATTR_MIN_STACK_SIZE
	.align		4
.L_61:
        /*0174*/ 	.byte	0x04, 0x12
        /*0176*/ 	.short	(.L_63 - .L_62)
	.align		4
.L_62:
        /*0178*/ 	.word	index@(_Z34CalculateNewCentroidsGather_kernelPfS_S_iiPiS_S_S_Pb)
        /*017c*/ 	.word	0x00000000


	//----- nvinfo : EIATTR_MIN_STACK_SIZE
	.align		4
.L_63:
        /*0180*/ 	.byte	0x04, 0x12
        /*0182*/ 	.short	(.L_65 - .L_64)
	.align		4
.L_64:
        /*0184*/ 	.word	index@(_Z25CalculateDistances_kernelPfS_S_iiPiS_S_S_)
        /*0188*/ 	.word	0x00000000
.L_65:


//--------------------- .nv.compat                --------------------------
	.section	.nv.compat,"",@"SHT_CUDA_COMPAT_INFO"
	.align	4
        /*0000*/ 	.byte	0x02, 0x09, 0x00, 0x00, 0x02, 0x02, 0x01, 0x00, 0x02, 0x05, 0x05, 0x00, 0x03, 0x07, 0x01, 0x01
        /*0010*/ 	.byte	0x02, 0x03, 0x00, 0x00, 0x02, 0x06, 0x01, 0x00, 0x04, 0x0b, 0x08, 0x00, 0x01, 0x00, 0x00, 0x00
        /*0020*/ 	.byte	0x00, 0x00, 0x00, 0x00


//--------------------- .nv.info._Z37CalculateNewVectorsReduceByKey_kernelPfS_S_iiPiS_S_S_S0_ --------------------------
	.section	.nv.info._Z37CalculateNewVectorsReduceByKey_kernelPfS_S_iiPiS_S_S_S0_,"",@"SHT_CUDA_INFO"
	.sectionflags	@""
	.align	4


	//----- nvinfo : EIATTR_CUDA_API_VERSION
	.align		4
        /*0000*/ 	.byte	0x04, 0x37
        /*0002*/ 	.short	(.L_67 - .L_66)
.L_66:
        /*0004*/ 	.word	0x00000082


	//----- nvinfo : EIATTR_KPARAM_INFO
	.align		4
.L_67:
        /*0008*/ 	.byte	0x04, 0x17
        /*000a*/ 	.short	(.L_69 - .L_68)
.L_68:
        /*000c*/ 	.word	0x00000000
        /*0010*/ 	.short	0x0009
        /*0012*/ 	.short	0x0040
        /*0014*/ 	.byte	0x00, 0xf5, 0x21, 0x00


	//----- nvinfo : EIATTR_KPARAM_INFO
	.align		4
.L_69:
        /*0018*/ 	.byte	0x04, 0x17
        /*001a*/ 	.short	(.L_71 - .L_70)
.L_70:
        /*001c*/ 	.word	0x00000000
        /*0020*/ 	.short	0x0008
        /*0022*/ 	.short	0x0038
        /*0024*/ 	.byte	0x00, 0xf5, 0x21, 0x00


	//----- nvinfo : EIATTR_KPARAM_INFO
	.align		4
.L_71:
        /*0028*/ 	.byte	0x04, 0x17
        /*002a*/ 	.short	(.L_73 - .L_72)
.L_72:
        /*002c*/ 	.word	0x00000000
        /*0030*/ 	.short	0x0007
        /*0032*/ 	.short	0x0030
        /*0034*/ 	.byte	0x00, 0xf5, 0x21, 0x00


	//----- nvinfo : EIATTR_KPARAM_INFO
	.align		4
.L_73:
        /*0038*/ 	.byte	0x04, 0x17
        /*003a*/ 	.short	(.L_75 - .L_74)
.L_74:
        /*003c*/ 	.word	0x00000000
        /*0040*/ 	.short	0x0006
        /*0042*/ 	.short	0x0028
        /*0044*/ 	.byte	0x00, 0xf5, 0x21, 0x00


	//----- nvinfo : EIATTR_KPARAM_INFO
	.align		4
.L_75:
        /*0048*/ 	.byte	0x04, 0x17
        /*004a*/ 	.short	(.L_77 - .L_76)
.L_76:
        /*004c*/ 	.word	0x00000000
        /*0050*/ 	.short	0x0005
        /*0052*/ 	.short	0x0020
        /*0054*/ 	.byte	0x00, 0xf5, 0x21, 0x00


	//----- nvinfo : EIATTR_KPARAM_INFO
	.align		4
.L_77:
        /*0058*/ 	.byte	0x04, 0x17
        /*005a*/ 	.short	(.L_79 - .L_78)
.L_78:
        /*005c*/ 	.word	0x00000000
        /*0060*/ 	.short	0x0004
        /*0062*/ 	.short	0x001c
        /*0064*/ 	.byte	0x00, 0xf0, 0x11, 0x00


	//----- nvinfo : EIATTR_KPARAM_INFO
	.align		4
.L_79:
        /*0068*/ 	.byte	0x04, 0x17
        /*006a*/ 	.short	(.L_81 - .L_80)
.L_80:
        /*006c*/ 	.word	0x00000000
        /*0070*/ 	.short	0x0003
        /*0072*/ 	.short	0x0018
        /*0074*/ 	.byte	0x00, 0xf0, 0x11, 0x00


	//----- nvinfo : EIATTR_KPARAM_INFO
	.align		4
.L_81:
        /*0078*/ 	.byte	0x04, 0x17
        /*007a*/ 	.short	(.L_83 - .L_82)
.L_82:
        /*007c*/ 	.word	0x00000000
        /*0080*/ 	.short	0x0002
        /*0082*/ 	.short	0x0010
        /*0084*/ 	.byte	0x00, 0xf5, 0x21, 0x00


	//----- nvinfo : EIATTR_KPARAM_INFO
	.align		4
.L_83:
        /*0088*/ 	.byte	0x04, 0x17
        /*008a*/ 	.short	(.L_85 - .L_84)
.L_84:
        /*008c*/ 	.word	0x00000000
        /*0090*/ 	.short	0x0001
        /*0092*/ 	.short	0x0008
        /*0094*/ 	.byte	0x00, 0xf5, 0x21, 0x00


	//----- nvinfo : EIATTR_KPARAM_INFO
	.align		4
.L_85:
        /*0098*/ 	.byte	0x04, 0x17
        /*009a*/ 	.short	(.L_87 - .L_86)
.L_86:
        /*009c*/ 	.word	0x00000000
        /*00a0*/ 	.short	0x0000
        /*00a2*/ 	.short	0x0000
        /*00a4*/ 	.byte	0x00, 0xf5, 0x21, 0x00


	//----- nvinfo : EIATTR_SPARSE_MMA_MASK
	.align		4
.L_87:
        /*00a8*/ 	.byte	0x03, 0x50
        /*00aa*/ 	.short	0x0000


	//----- nvinfo : EIATTR_MAXREG_COUNT
	.align		4
        /*00ac*/ 	.byte	0x03, 0x1b
        /*00ae*/ 	.short	0x00ff


	//----- nvinfo : EIATTR_MERCURY_ISA_VERSION
	.align		4
        /*00b0*/ 	.byte	0x03, 0x5f
        /*00b2*/ 	.short	0x0101


	//----- nvinfo : EIATTR_VRC_CTA_INIT_COUNT
	.align		4
        /*00b4*/ 	.byte	0x02, 0x4a
	.zero		1
	.zero		1


	//----- nvinfo : EIATTR_EXIT_INSTR_OFFSETS
	.align		4
        /*00b8*/ 	.byte	0x04, 0x1c
        /*00ba*/ 	.short	(.L_89 - .L_88)


	//   ....[0]....
.L_88:
        /*00bc*/ 	.word	0x00000070


	//   ....[1]....
        /*00c0*/ 	.word	0x00000270


	//----- nvinfo : EIATTR_CBANK_PARAM_SIZE
	.align		4
.L_89:
        /*00c4*/ 	.byte	0x03, 0x19
        /*00c6*/ 	.short	0x0048


	//----- nvinfo : EIATTR_PARAM_CBANK
	.align		4
        /*00c8*/ 	.byte	0x04, 0x0a
        /*00ca*/ 	.short	(.L_91 - .L_90)
	.align		4
.L_90:
        /*00cc*/ 	.word	index@(.nv.constant0._Z37CalculateNewVectorsReduceByKey_kernelPfS_S_iiPiS_S_S_S0_)
        /*00d0*/ 	.short	0x0380
        /*00d2*/ 	.short	0x0048


	//----- nvinfo : EIATTR_SW_WAR
	.align		4
.L_91:
        /*00d4*/ 	.byte	0x04, 0x36
        /*00d6*/ 	.short	(.L_93 - .L_92)
.L_92:
        /*00d8*/ 	.word	0x00000008
.L_93:


//--------------------- .nv.info._Z39CalculateNewCentroidsReduceByKey_kernelPfS_S_PbS_S_S_PiS1_i --------------------------
	.section	.nv.info._Z39CalculateNewCentroidsReduceByKey_kernelPfS_S_PbS_S_S_PiS1_i,"",@"SHT_CUDA_INFO"
	.sectionflags	@""
	.align	4


	//----- nvinfo : EIATTR_CUDA_API_VERSION
	.align		4
        /*0000*/ 	.byte	0x04, 0x37
        /*0002*/ 	.short	(.L_95 - .L_94)
.L_94:
        /*0004*/ 	.word	0x00000082


	//----- nvinfo : EIATTR_KPARAM_INFO
	.align		4
.L_95:
        /*0008*/ 	.byte	0x04, 0x17
        /*000a*/ 	.short	(.L_97 - .L_96)
.L_96:
        /*000c*/ 	.word	0x00000000
        /*0010*/ 	.short	0x0009
        /*0012*/ 	.short	0x0048
        /*0014*/ 	.byte	0x00, 0xf0, 0x11, 0x00


	//----- nvinfo : EIATTR_KPARAM_INFO
	.align		4
.L_97:
        /*0018*/ 	.byte	0x04, 0x17
        /*001a*/ 	.short	(.L_99 - .L_98)
.L_98:
        /*001c*/ 	.word	0x00000000
        /*0020*/ 	.short	0x0008
        /*0022*/ 	.short	0x0040
        /*0024*/ 	.byte	0x00, 0xf5, 0x21, 0x00


	//----- nvinfo : EIATTR_KPARAM_INFO
	.align		4
.L_99:
        /*0028*/ 	.byte	0x04, 0x17
        /*002a*/ 	.short	(.L_101 - .L_100)
.L_100:
        /*002c*/ 	.word	0x00000000
        /*0030*/ 	.short	0x0007
        /*0032*/ 	.short	0x0038
        /*0034*/ 	.byte	0x00, 0xf5, 0x21, 0x00


	//----- nvinfo : EIATTR_KPARAM_INFO
	.align		4
.L_101:
        /*0038*/ 	.byte	0x04, 0x17
        /*003a*/ 	.short	(.L_103 - .L_102)
.L_102:
        /*003c*/ 	.word	0x00000000
        /*0040*/ 	.short	0x0006
        /*0042*/ 	.short	0x0030
        /*0044*/ 	.byte	0x00, 0xf5, 0x21, 0x00


	//----- nvinfo : EIATTR_KPARAM_INFO
	.align		4
.L_103:
        /*0048*/ 	.byte	0x04, 0x17
        /*004a*/ 	.short	(.L_105 - .L_104)
.L_104:
        /*004c*/ 	.word	0x00000000
        /*0050*/ 	.short	0x0005
        /*0052*/ 	.short	0x0028
        /*0054*/ 	.byte	0x00, 0xf5, 0x21, 0x00


	//----- nvinfo : EIATTR_KPARAM_INFO
	.align		4
.L_105:
        /*0058*/ 	.byte	0x04, 0x17
        /*005a*/ 	.short	(.L_107 - .L_106)
.L_106:
        /*005c*/ 	.word	0x00000000
        /*0060*/ 	.short	0x0004
        /*0062*/ 	.short	0x0020
        /*0064*/ 	.byte	0x00, 0xf5, 0x21, 0x00


	//----- nvinfo : EIATTR_KPARAM_INFO
	.align		4
.L_107:
        /*0068*/ 	.byte	0x04, 0x17
        /*006a*/ 	.short	(.L_109 - .L_108)
.L_108:
        /*006c*/ 	.word	0x00000000
        /*0070*/ 	.short	0x0003
        /*0072*/ 	.short	0x0018
        /*0074*/ 	.byte	0x00, 0xf5, 0x21, 0x00


	//----- nvinfo : EIATTR_KPARAM_INFO
	.align		4
.L_109:
        /*0078*/ 	.byte	0x04, 0x17
        /*007a*/ 	.short	(.L_111 - .L_110)
.L_110:
        /*007c*/ 	.word	0x00000000
        /*0080*/ 	.short	0x0002
        /*0082*/ 	.short	0x0010
        /*0084*/ 	.byte	0x00, 0xf5, 0x21, 0x00


	//----- nvinfo : EIATTR_KPARAM_INFO
	.align		4
.L_111:
        /*0088*/ 	.byte	0x04, 0x17
        /*008a*/ 	.short	(.L_113 - .L_112)
.L_112:
        /*008c*/ 	.word	0x00000000
        /*0090*/ 	.short	0x0001
        /*0092*/ 	.short	0x0008
        /*0094*/ 	.byte	0x00, 0xf5, 0x21, 0x00


	//----- nvinfo : EIATTR_KPARAM_INFO
	.align		4
.L_113:
        /*0098*/ 	.byte	0x04, 0x17
        /*009a*/ 	.short	(.L_115 - .L_114)
.L_114:
        /*009c*/ 	.word	0x00000000
        /*00a0*/ 	.short	0x0000
        /*00a2*/ 	.short	0x0000
        /*00a4*/ 	.byte	0x00, 0xf5, 0x21, 0x00


	//----- nvinfo : EIATTR_SPARSE_MMA_MASK
	.align		4
.L_115:
        /*00a8*/ 	.byte	0x03, 0x50
        /*00aa*/ 	.short	0x0000


	//----- nvinfo : EIATTR_MAXREG_COUNT
	.align		4
        /*00ac*/ 	.byte	0x03, 0x1b
        /*00ae*/ 	.short	0x00ff


	//----- nvinfo : EIATTR_MERCURY_ISA_VERSION
	.align		4
        /*00b0*/ 	.byte	0x03, 0x5f
        /*00b2*/ 	.short	0x0101


	//----- nvinfo : EIATTR_VRC_CTA_INIT_COUNT
	.align		4
        /*00b4*/ 	.byte	0x02, 0x4a
	.zero		1
	.zero		1


	//----- nvinfo : EIATTR_EXIT_INSTR_OFFSETS
	.align		4
        /*00b8*/ 	.byte	0x04, 0x1c
        /*00ba*/ 	.short	(.L_117 - .L_116)


	//   ....[0]....
.L_116:
        /*00bc*/ 	.word	0x00000070


	//   ....[1]....
        /*00c0*/ 	.word	0x000000d0


	//   ....[2]....
        /*00c4*/ 	.word	0x00000540


	//   ....[3]....
        /*00c8*/ 	.word	0x000005b0


	//----- nvinfo : EIATTR_CRS_STACK_SIZE
	.align		4
.L_117:
        /*00cc*/ 	.byte	0x04, 0x1e
        /*00ce*/ 	.short	(.L_119 - .L_118)
.L_118:
        /*00d0*/ 	.word	0x00000000


	//----- nvinfo : EIATTR_CBANK_PARAM_SIZE
	.align		4
.L_119:
        /*00d4*/ 	.byte	0x03, 0x19
        /*00d6*/ 	.short	0x004c


	//----- nvinfo : EIATTR_PARAM_CBANK
	.align		4
        /*00d8*/ 	.byte	0x04, 0x0a
        /*00da*/ 	.short	(.L_121 - .L_120)
	.align		4
.L_120:
        /*00dc*/ 	.word	index@(.nv.constant0._Z39CalculateNewCentroidsReduceByKey_kernelPfS_S_PbS_S_S_PiS1_i)
        /*00e0*/ 	.short	0x0380
        /*00e2*/ 	.short	0x004c


	//----- nvinfo : EIATTR_SW_WAR
	.align		4
.L_121:
        /*00e4*/ 	.byte	0x04, 0x36
        /*00e6*/ 	.short	(.L_123 - .L_122)
.L_122:
        /*00e8*/ 	.word	0x00000008
.L_123:


//--------------------- .nv.info._Z35CalculateNewCentroidsScatter_kerneliPfS_S_PbS_S_S_Pii --------------------------
	.section	.nv.info._Z35CalculateNewCentroidsScatter_kerneliPfS_S_PbS_S_S_Pii,"",@"SHT_CUDA_INFO"
	.sectionflags	@""
	.align	4


	//----- nvinfo : EIATTR_CUDA_API_VERSION
	.align		4
        /*0000*/ 	.byte	0x04, 0x37
        /*0002*/ 	.short	(.L_125 - .L_124)
.L_124:
        /*0004*/ 	.word	0x00000082


	//----- nvinfo : EIATTR_KPARAM_INFO
	.align		4
.L_125:
        /*0008*/ 	.byte	0x04, 0x17
        /*000a*/ 	.short	(.L_127 - .L_126)
.L_126:
        /*000c*/ 	.word	0x00000000
        /*0010*/ 	.short	0x0009
        /*0012*/ 	.short	0x0048
        /*0014*/ 	.byte	0x00, 0xf0, 0x11, 0x00


	//----- nvinfo : EIATTR_KPARAM_INFO
	.align		4
.L_127:
        /*0018*/ 	.byte	0x04, 0x17
        /*001a*/ 	.short	(.L_129 - .L_128)
.L_128:
        /*001c*/ 	.word	0x00000000
        /*0020*/ 	.short	0x0008
        /*0022*/ 	.short	0x0040
        /*0024*/ 	.byte	0x00, 0xf5, 0x21, 0x00


	//----- nvinfo : EIATTR_KPARAM_INFO
	.align		4
.L_129:
        /*0028*/ 	.byte	0x04, 0x17
        /*002a*/ 	.short	(.L_131 - .L_130)
.L_130:
        /*002c*/ 	.word	0x00000000
        /*0030*/ 	.short	0x0007
        /*0032*/ 	.short	0x0038
        /*0034*/ 	.byte	0x00, 0xf5, 0x21, 0x00


	//----- nvinfo : EIATTR_KPARAM_INFO
	.align		4
.L_131:
        /*0038*/ 	.byte	0x04, 0x17
        /*003a*/ 	.short	(.L_133 - .L_132)
.L_132:
        /*003c*/ 	.word	0x00000000
        /*0040*/ 	.short	0x0006
        /*0042*/ 	.short	0x0030
        /*0044*/ 	.byte	0x00, 0xf5, 0x21, 0x00


	//----- nvinfo : EIATTR_KPARAM_INFO
	.align		4
.L_133:
        /*0048*/ 	.byte	0x04, 0x17
        /*004a*/ 	.short	(.L_135 - .L_134)
.L_134:
        /*004c*/ 	.word	0x00000000
        /*0050*/ 	.short	0x0005
        /*0052*/ 	.short	0x0028
        /*0054*/ 	.byte	0x00, 0xf5, 0x21, 0x00


	//----- nvinfo : EIATTR_KPARAM_INFO
	.align		4
.L_135:
        /*0058*/ 	.byte	0x04, 0x17
        /*005a*/ 	.short	(.L_137 - .L_136)
.L_136:
        /*005c*/ 	.word	0x00000000
        /*0060*/ 	.short	0x0004
        /*0062*/ 	.short	0x0020
        /*0064*/ 	.byte	0x00, 0xf5, 0x21, 0x00


	//----- nvinfo : EIATTR_KPARAM_INFO
	.align		4
.L_137:
        /*0068*/ 	.byte	0x04, 0x17
        /*006a*/ 	.short	(.L_139 - .L_138)
.L_138:
        /*006c*/ 	.word	0x00000000
        /*0070*/ 	.short	0x0003
        /*0072*/ 	.short	0x0018
        /*0074*/ 	.byte	0x00, 0xf5, 0x21, 0x00


	//----- nvinfo : EIATTR_KPARAM_INFO
	.align		4
.L_139:
        /*0078*/ 	.byte	0x04, 0x17
        /*007a*/ 	.short	(.L_141 - .L_140)
.L_140:
        /*007c*/ 	.word	0x00000000
        /*0080*/ 	.short	0x0002
        /*0082*/ 	.short	0x0010
        /*0084*/ 	.byte	0x00, 0xf5, 0x21, 0x00


	//----- nvinfo : EIATTR_KPARAM_INFO
	.align		4
.L_141:
        /*0088*/ 	.byte	0x04, 0x17
        /*008a*/ 	.short	(.L_143 - .L_142)
.L_142:
        /*008c*/ 	.word	0x00000000
        /*0090*/ 	.short	0x0001
        /*0092*/ 	.short	0x0008
        /*0094*/ 	.byte	0x00, 0xf5, 0x21, 0x00


	//----- nvinfo : EIATTR_KPARAM_INFO
	.align		4
.L_143:
        /*0098*/ 	.byte	0x04, 0x17
        /*009a*/ 	.short	(.L_145 - .L_144)
.L_144:
        /*009c*/ 	.word	0x00000000
        /*00a0*/ 	.short	0x0000
        /*00a2*/ 	.short	0x0000
        /*00a4*/ 	.byte	0x00, 0xf0, 0x11, 0x00


	//----- nvinfo : EIATTR_SPARSE_MMA_MASK
	.align		4
.L_145:
        /*00a8*/ 	.byte	0x03, 0x50
        /*00aa*/ 	.short	0x0000


	//----- nvinfo : EIATTR_MAXREG_COUNT
	.align		4
        /*00ac*/ 	.byte	0x03, 0x1b
        /*00ae*/ 	.short	0x00ff


	//----- nvinfo : EIATTR_MERCURY_ISA_VERSION
	.align		4
        /*00b0*/ 	.byte	0x03, 0x5f
        /*00b2*/ 	.short	0x0101


	//----- nvinfo : EIATTR_VRC_CTA_INIT_COUNT
	.align		4
        /*00b4*/ 	.byte	0x02, 0x4a
	.zero		1
	.zero		1


	//----- nvinfo : EIATTR_EXIT_INSTR_OFFSETS
	.align		4
        /*00b8*/ 	.byte	0x04, 0x1c
        /*00ba*/ 	.short	(.L_147 - .L_146)


	//   ....[0]....
.L_146:
        /*00bc*/ 	.word	0x00000070


	//   ....[1]....
        /*00c0*/ 	.word	0x00000ed0


	//   ....[2]....
        /*00c4*/ 	.word	0x00001290


	//   ....[3]....
        /*00c8*/ 	.word	0x00001300


	//----- nvinfo : EIATTR_CRS_STACK_SIZE
	.align		4
.L_147:
        /*00cc*/ 	.byte	0x04, 0x1e
        /*00ce*/ 	.short	(.L_149 - .L_148)
.L_148:
        /*00d0*/ 	.word	0x00000000


	//----- nvinfo : EIATTR_CBANK_PARAM_SIZE
	.align		4
.L_149:
        /*00d4*/ 	.byte	0x03, 0x19
        /*00d6*/ 	.short	0x004c


	//----- nvinfo : EIATTR_PARAM_CBANK
	.align		4
        /*00d8*/ 	.byte	0x04, 0x0a
        /*00da*/ 	.short	(.L_151 - .L_150)
	.align		4
.L_150:
        /*00dc*/ 	.word	index@(.nv.constant0._Z35CalculateNewCentroidsScatter_kerneliPfS_S_PbS_S_S_Pii)
        /*00e0*/ 	.short	0x0380
        /*00e2*/ 	.short	0x004c


	//----- nvinfo : EIATTR_SW_WAR
	.align		4
.L_151:
        /*00e4*/ 	.byte	0x04, 0x36
        /*00e6*/ 	.short	(.L_153 - .L_152)
.L_152:
        /*00e8*/ 	.word	0x00000008
.L_153:


//--------------------- .nv.info._Z34CalculatePartialSumsScatter_kernelPfS_S_iiPiS_S_S_S0_i --------------------------
	.section	.nv.info._Z34CalculatePartialSumsScatter_kernelPfS_S_iiPiS_S_S_S0_i,"",@"SHT_CUDA_INFO"
	.sectionflags	@""
	.align	4


	//----- nvinfo : EIATTR_CUDA_API_VERSION
	.align		4
        /*0000*/ 	.byte	0x04, 0x37
        /*0002*/ 	.short	(.L_155 - .L_154)
.L_154:
        /*0004*/ 	.word	0x00000082


	//----- nvinfo : EIATTR_KPARAM_INFO
	.align		4
.L_155:
        /*0008*/ 	.byte	0x04, 0x17
        /*000a*/ 	.short	(.L_157 - .L_156)
.L_156:
        /*000c*/ 	.word	0x00000000
        /*0010*/ 	.short	0x000a
        /*0012*/ 	.short	0x0048
        /*0014*/ 	.byte	0x00, 0xf0, 0x11, 0x00


	//----- nvinfo : EIATTR_KPARAM_INFO
	.align		4
.L_157:
        /*0018*/ 	.byte	0x04, 0x17
        /*001a*/ 	.short	(.L_159 - .L_158)
.L_158:
        /*001c*/ 	.word	0x00000000
        /*0020*/ 	.short	0x0009
        /*0022*/ 	.short	0x0040
        /*0024*/ 	.byte	0x00, 0xf5, 0x21, 0x00


	//----- nvinfo : EIATTR_KPARAM_INFO
	.align		4
.L_159:
        /*0028*/ 	.byte	0x04, 0x17
        /*002a*/ 	.short	(.L_161 - .L_160)
.L_160:
        /*002c*/ 	.word	0x00000000
        /*0030*/ 	.short	0x0008
        /*0032*/ 	.short	0x0038
        /*0034*/ 	.byte	0x00, 0xf5, 0x21, 0x00


	//----- nvinfo : EIATTR_KPARAM_INFO
	.align		4
.L_161:
        /*0038*/ 	.byte	0x04, 0x17
        /*003a*/ 	.short	(.L_163 - .L_162)
.L_162:
        /*003c*/ 	.word	0x00000000
        /*0040*/ 	.short	0x0007
        /*0042*/ 	.short	0x0030
        /*0044*/ 	.byte	0x00, 0xf5, 0x21, 0x00


	//----- nvinfo : EIATTR_KPARAM_INFO
	.align		4
.L_163:
        /*0048*/ 	.byte	0x04, 0x17
        /*004a*/ 	.short	(.L_165 - .L_164)
.L_164:
        /*004c*/ 	.word	0x00000000
        /*0050*/ 	.short	0x0006
        /*0052*/ 	.short	0x0028
        /*0054*/ 	.byte	0x00, 0xf5, 0x21, 0x00


	//----- nvinfo : EIATTR_KPARAM_INFO
	.align		4
.L_165:
        /*0058*/ 	.byte	0x04, 0x17
        /*005a*/ 	.short	(.L_167 - .L_166)
.L_166:
        /*005c*/ 	.word	0x00000000
        /*0060*/ 	.short	0x0005
        /*0062*/ 	.short	0x0020
        /*0064*/ 	.byte	0x00, 0xf5, 0x21, 0x00


	//----- nvinfo : EIATTR_KPARAM_INFO
	.align		4
.L_167:
        /*0068*/ 	.byte	0x04, 0x17
        /*006a*/ 	.short	(.L_169 - .L_168)
.L_168:
        /*006c*/ 	.word	0x00000000
        /*0070*/ 	.short	0x0004
        /*0072*/ 	.short	0x001c
        /*0074*/ 	.byte	0x00, 0xf0, 0x11, 0x00


	//----- nvinfo : EIATTR_KPARAM_INFO
	.align		4
.L_169:
        /*0078*/ 	.byte	0x04, 0x17
        /*007a*/ 	.short	(.L_171 - .L_170)
.L_170:
        /*007c*/ 	.word	0x00000000
        /*0080*/ 	.short	0x0003
        /*0082*/ 	.short	0x0018
        /*0084*/ 	.byte	0x00, 0xf0, 0x11, 0x00


	//----- nvinfo : EIATTR_KPARAM_INFO
	.align		4
.L_171:
        /*0088*/ 	.byte	0x04, 0x17
        /*008a*/ 	.short	(.L_173 - .L_172)
.L_172:
        /*008c*/ 	.word	0x00000000
        /*0090*/ 	.short	0x0002
        /*0092*/ 	.short	0x0010
        /*0094*/ 	.byte	0x00, 0xf5, 0x21, 0x00


	//----- nvinfo : EIATTR_KPARAM_INFO
	.align		4
.L_173:
        /*0098*/ 	.byte	0x04, 0x17
        /*009a*/ 	.short	(.L_175 - .L_174)
.L_174:
        /*009c*/ 	.word	0x00000000
        /*00a0*/ 	.short	0x0001
        /*00a2*/ 	.short	0x0008
        /*00a4*/ 	.byte	0x00, 0xf5, 0x21, 0x00


	//----- nvinfo : EIATTR_KPARAM_INFO
	.align		4
.L_175:
        /*00a8*/ 	.byte	0x04, 0x17
        /*00aa*/ 	.short	(.L_177 - .L_176)
.L_176:
        /*00ac*/ 	.word	0x00000000
        /*00b0*/ 	.short	0x0000
        /*00b2*/ 	.short	0x0000
        /*00b4*/ 	.byte	0x00, 0xf5, 0x21, 0x00


	//----- nvinfo : EIATTR_SPARSE_MMA_MASK
	.align		4
.L_177:
        /*00b8*/ 	.byte	0x03, 0x50
        /*00ba*/ 	.short	0x0000


	//----- nvinfo : EIATTR_MAXREG_COUNT
	.align		4
        /*00bc*/ 	.byte	0x03, 0x1b
        /*00be*/ 	.short	0x00ff


	//----- nvinfo : EIATTR_MERCURY_ISA_VERSION
	.align		4
        /*00c0*/ 	.byte	0x03, 0x5f
        /*00c2*/ 	.short	0x0101


	//----- nvinfo : EIATTR_VRC_CTA_INIT_COUNT
	.align		4
        /*00c4*/ 	.byte	0x02, 0x4a
	.zero		1
	.zero		1


	//----- nvinfo : EIATTR_EXIT_INSTR_OFFSETS
	.align		4
        /*00c8*/ 	.byte	0x04, 0x1c
        /*00ca*/ 	.short	(.L_179 - .L_178)


	//   ....[0]....
.L_178:
        /*00cc*/ 	.word	0x00000090


	//   ....[1]....
        /*00d0*/ 	.word	0x000003d0


	//----- nvinfo : EIATTR_CRS_STACK_SIZE
	.align		4
.L_179:
        /*00d4*/ 	.byte	0x04, 0x1e
        /*00d6*/ 	.short	(.L_181 - .L_180)
.L_180:
        /*00d8*/ 	.word	0x00000000


	//----- nvinfo : EIATTR_CBANK_PARAM_SIZE
	.align		4
.L_181:
        /*00dc*/ 	.byte	0x03, 0x19
        /*00de*/ 	.short	0x004c


	//----- nvinfo : EIATTR_PARAM_CBANK
	.align		4
        /*00e0*/ 	.byte	0x04, 0x0a
        /*00e2*/ 	.short	(.L_183 - .L_182)
	.align		4
.L_182:
        /*00e4*/ 	.word	index@(.nv.constant0._Z34CalculatePartialSumsScatter_kernelPfS_S_iiPiS_S_S_S0_i)
        /*00e8*/ 	.short	0x0380
        /*00ea*/ 	.short	0x004c


	//----- nvinfo : EIATTR_SW_WAR
	.align		4
.L_183:
        /*00ec*/ 	.byte	0x04, 0x36
        /*00ee*/ 	.short	(.L_185 - .L_184)
.L_184:
        /*00f0*/ 	.word	0x00000008
.L_185:


//--------------------- .nv.info._Z21ConvertFromLAB_kernelPiiffffPfS0_S0_S0_ --------------------------
	.section	.nv.info._Z21ConvertFromLAB_kernelPiiffffPfS0_S0_S0_,"",@"SHT_CUDA_INFO"
	.sectionflags	@""
	.align	4


	//----- nvinfo : EIATTR_CUDA_API_VERSION
	.align		4
        /*0000*/ 	.byte	0x04, 0x37
        /*0002*/ 	.short	(.L_187 - .L_186)
.L_186:
        /*0004*/ 	.word	0x00000082


	//----- nvinfo : EIATTR_KPARAM_INFO
	.align		4
.L_187:
        /*0008*/ 	.byte	0x04, 0x17
        /*000a*/ 	.short	(.L_189 - .L_188)
.L_188:
        /*000c*/ 	.word	0x00000000
        /*0010*/ 	.short	0x0009
        /*0012*/ 	.short	0x0038
        /*0014*/ 	.byte	0x00, 0xf5, 0x21, 0x00


	//----- nvinfo : EIATTR_KPARAM_INFO
	.align		4
.L_189:
        /*0018*/ 	.byte	0x04, 0x17
        /*001a*/ 	.short	(.L_191 - .L_190)
.L_190:
        /*001c*/ 	.word	0x00000000
        /*0020*/ 	.short	0x0008
        /*0022*/ 	.short	0x0030
        /*0024*/ 	.byte	0x00, 0xf5, 0x21, 0x00


	//----- nvinfo : EIATTR_KPARAM_INFO
	.align		4
.L_191:
        /*0028*/ 	.byte	0x04, 0x17
        /*002a*/ 	.short	(.L_193 - .L_192)
.L_192:
        /*002c*/ 	.word	0x00000000
        /*0030*/ 	.short	0x0007
        /*0032*/ 	.short	0x0028
        /*0034*/ 	.byte	0x00, 0xf5, 0x21, 0x00


	//----- nvinfo : EIATTR_KPARAM_INFO
	.align		4
.L_193:
        /*0038*/ 	.byte	0x04, 0x17
        /*003a*/ 	.short	(.L_195 - .L_194)
.L_194:
        /*003c*/ 	.word	0x00000000
        /*0040*/ 	.short	0x0006
        /*0042*/ 	.short	0x0020
        /*0044*/ 	.byte	0x00, 0xf5, 0x21, 0x00


	//----- nvinfo : EIATTR_KPARAM_INFO
	.align		4
.L_195:
        /*0048*/ 	.byte	0x04, 0x17
        /*004a*/ 	.short	(.L_197 - .L_196)
.L_196:
        /*004c*/ 	.word	0x00000000
        /*0050*/ 	.short	0x0005
        /*0052*/ 	.short	0x0018
        /*0054*/ 	.byte	0x00, 0xf0, 0x11, 0x00


	//----- nvinfo : EIATTR_KPARAM_INFO
	.align		4
.L_197:
        /*0058*/ 	.byte	0x04, 0x17
        /*005a*/ 	.short	(.L_199 - .L_198)
.L_198:
        /*005c*/ 	.word	0x00000000
        /*0060*/ 	.short	0x0004
        /*0062*/ 	.short	0x0014
        /*0064*/ 	.byte	0x00, 0xf0, 0x11, 0x00


	//----- nvinfo : EIATTR_KPARAM_INFO
	.align		4
.L_199:
        /*0068*/ 	.byte	0x04, 0x17
        /*006a*/ 	.short	(.L_201 - .L_200)
.L_200:
        /*006c*/ 	.word	0x00000000
        /*0070*/ 	.short	0x0003
        /*0072*/ 	.short	0x0010
        /*0074*/ 	.byte	0x00, 0xf0, 0x11, 0x00


	//----- nvinfo : EIATTR_KPARAM_INFO
	.align		4
.L_201:
        /*0078*/ 	.byte	0x04, 0x17
        /*007a*/ 	.short	(.L_203 - .L_202)
.L_202:
        /*007c*/ 	.word	0x00000000
        /*0080*/ 	.short	0x0002
        /*0082*/ 	.short	0x000c
        /*0084*/ 	.byte	0x00, 0xf0, 0x11, 0x00


	//----- nvinfo : EIATTR_KPARAM_INFO
	.align		4
.L_203:
        /*0088*/ 	.byte	0x04, 0x17
        /*008a*/ 	.short	(.L_205 - .L_204)
.L_204:
        /*008c*/ 	.word	0x00000000
        /*0090*/ 	.short	0x0001
        /*0092*/ 	.short	0x0008
        /*0094*/ 	.byte	0x00, 0xf0, 0x11, 0x00


	//----- nvinfo : EIATTR_KPARAM_INFO
	.align		4
.L_205:
        /*0098*/ 	.byte	0x04, 0x17
        /*009a*/ 	.short	(.L_207 - .L_206)
.L_206:
        /*009c*/ 	.word	0x00000000
        /*00a0*/ 	.short	0x0000
        /*00a2*/ 	.short	0x0000
        /*00a4*/ 	.byte	0x00, 0xf5, 0x21, 0x00


	//----- nvinfo : EIATTR_SPARSE_MMA_MASK
	.align		4
.L_207:
        /*00a8*/ 	.byte	0x03, 0x50
        /*00aa*/ 	.short	0x0000


	//----- nvinfo : EIATTR_MAXREG_COUNT
	.align		4
        /*00ac*/ 	.byte	0x03, 0x1b
        /*00ae*/ 	.short	0x00ff


	//----- nvinfo : EIATTR_MERCURY_ISA_VERSION
	.align		4
        /*00b0*/ 	.byte	0x03, 0x5f
        /*00b2*/ 	.short	0x0101


	//----- nvinfo : EIATTR_VRC_CTA_INIT_COUNT
	.align		4
        /*00b4*/ 	.byte	0x02, 0x4a
	.zero		1
	.zero		1


	//----- nvinfo : EIATTR_EXIT_INSTR_OFFSETS
	.align		4
        /*00b8*/ 	.byte	0x04, 0x1c
        /*00ba*/ 	.short	(.L_209 - .L_208)


	//   ....[0]....
.L_208:
        /*00bc*/ 	.word	0x00000070


	//   ....[1]....
        /*00c0*/ 	.word	0x00002b90


	//----- nvinfo : EIATTR_CRS_STACK_SIZE
	.align		4
.L_209:
        /*00c4*/ 	.byte	0x04, 0x1e
        /*00c6*/ 	.short	(.L_211 - .L_210)
.L_210:
        /*00c8*/ 	.word	0x00000000


	//----- nvinfo : EIATTR_CBANK_PARAM_SIZE
	.align		4
.L_211:
        /*00cc*/ 	.byte	0x03, 0x19
        /*00ce*/ 	.short	0x0040


	//----- nvinfo : EIATTR_PARAM_CBANK
	.align		4
        /*00d0*/ 	.byte	0x04, 0x0a
        /*00d2*/ 	.short	(.L_213 - .L_212)
	.align		4
.L_212:
        /*00d4*/ 	.word	index@(.nv.constant0._Z21ConvertFromLAB_kernelPiiffffPfS0_S0_S0_)
        /*00d8*/ 	.short	0x0380
        /*00da*/ 	.short	0x0040


	//----- nvinfo : EIATTR_SW_WAR
	.align		4
.L_213:
        /*00dc*/ 	.byte	0x04, 0x36
        /*00de*/ 	.short	(.L_215 - .L_214)
.L_214:
        /*00e0*/ 	.word	0x00000008
.L_215:


//--------------------- .nv.info._Z19ConvertToLAB_kernelPiiffffPfS0_S0_S0_ --------------------------
	.section	.nv.info._Z19ConvertToLAB_kernelPiiffffPfS0_S0_S0_,"",@"SHT_CUDA_INFO"
	.sectionflags	@""
	.align	4


	//----- nvinfo : EIATTR_CUDA_API_VERSION
	.align		4
        /*0000*/ 	.byte	0x04, 0x37
        /*0002*/ 	.short	(.L_217 - .L_216)
.L_216:
        /*0004*/ 	.word	0x00000082


	//----- nvinfo : EIATTR_KPARAM_INFO
	.align		4
.L_217:
        /*0008*/ 	.byte	0x04, 0x17
        /*000a*/ 	.short	(.L_219 - .L_218)
.L_218:
        /*000c*/ 	.word	0x00000000
        /*0010*/ 	.short	0x0009
        /*0012*/ 	.short	0x0038
        /*0014*/ 	.byte	0x00, 0xf5, 0x21, 0x00


	//----- nvinfo : EIATTR_KPARAM_INFO
	.align		4
.L_219:
        /*0018*/ 	.byte	0x04, 0x17
        /*001a*/ 	.short	(.L_221 - .L_220)
.L_220:
        /*001c*/ 	.word	0x00000000
        /*0020*/ 	.short	0x0008
        /*0022*/ 	.short	0x0030
        /*0024*/ 	.byte	0x00, 0xf5, 0x21, 0x00


	//----- nvinfo : EIATTR_KPARAM_INFO
	.align		4
.L_221:
        /*0028*/ 	.byte	0x04, 0x17
        /*002a*/ 	.short	(.L_223 - .L_222)
.L_222:
        /*002c*/ 	.word	0x00000000
        /*0030*/ 	.short	0x0007
        /*0032*/ 	.short	0x0028
        /*0034*/ 	.byte	0x00, 0xf5, 0x21, 0x00


	//----- nvinfo : EIATTR_KPARAM_INFO
	.align		4
.L_223:
        /*0038*/ 	.byte	0x04, 0x17
        /*003a*/ 	.short	(.L_225 - .L_224)
.L_224:
        /*003c*/ 	.word	0x00000000
        /*0040*/ 	.short	0x0006
        /*0042*/ 	.short	0x0020
        /*0044*/ 	.byte	0x00, 0xf5, 0x21, 0x00


	//----- nvinfo : EIATTR_KPARAM_INFO
	.align		4
.L_225:
        /*0048*/ 	.byte	0x04, 0x17
        /*004a*/ 	.short	(.L_227 - .L_226)
.L_226:
        /*004c*/ 	.word	0x00000000
        /*0050*/ 	.short	0x0005
        /*0052*/ 	.short	0x0018
        /*0054*/ 	.byte	0x00, 0xf0, 0x11, 0x00


	//----- nvinfo : EIATTR_KPARAM_INFO
	.align		4
.L_227:
        /*0058*/ 	.byte	0x04, 0x17
        /*005a*/ 	.short	(.L_229 - .L_228)
.L_228:
        /*005c*/ 	.word	0x00000000
        /*0060*/ 	.short	0x0004
        /*0062*/ 	.short	0x0014
        /*0064*/ 	.byte	0x00, 0xf0, 0x11, 0x00


	//----- nvinfo : EIATTR_KPARAM_INFO
	.align		4
.L_229:
        /*0068*/ 	.byte	0x04, 0x17
        /*006a*/ 	.short	(.L_231 - .L_230)
.L_230:
        /*006c*/ 	.word	0x00000000
        /*0070*/ 	.short	0x0003
        /*0072*/ 	.short	0x0010
        /*0074*/ 	.byte	0x00, 0xf0, 0x11, 0x00


	//----- nvinfo : EIATTR_KPARAM_INFO
	.align		4
.L_231:
        /*0078*/ 	.byte	0x04, 0x17
        /*007a*/ 	.short	(.L_233 - .L_232)
.L_232:
        /*007c*/ 	.word	0x00000000
        /*0080*/ 	.short	0x0002
        /*0082*/ 	.short	0x000c
        /*0084*/ 	.byte	0x00, 0xf0, 0x11, 0x00


	//----- nvinfo : EIATTR_KPARAM_INFO
	.align		4
.L_233:
        /*0088*/ 	.byte	0x04, 0x17
        /*008a*/ 	.short	(.L_235 - .L_234)
.L_234:
        /*008c*/ 	.word	0x00000000
        /*0090*/ 	.short	0x0001
        /*0092*/ 	.short	0x0008
        /*0094*/ 	.byte	0x00, 0xf0, 0x11, 0x00


	//----- nvinfo : EIATTR_KPARAM_INFO
	.align		4
.L_235:
        /*0098*/ 	.byte	0x04, 0x17
        /*009a*/ 	.short	(.L_237 - .L_236)
.L_236:
        /*009c*/ 	.word	0x00000000
        /*00a0*/ 	.short	0x0000
        /*00a2*/ 	.short	0x0000
        /*00a4*/ 	.byte	0x00, 0xf5, 0x21, 0x00


	//----- nvinfo : EIATTR_SPARSE_MMA_MASK
	.align		4
.L_237:
        /*00a8*/ 	.byte	0x03, 0x50
        /*00aa*/ 	.short	0x0000


	//----- nvinfo : EIATTR_MAXREG_COUNT
	.align		4
        /*00ac*/ 	.byte	0x03, 0x1b
        /*00ae*/ 	.short	0x00ff


	//----- nvinfo : EIATTR_MERCURY_ISA_VERSION
	.align		4
        /*00b0*/ 	.byte	0x03, 0x5f
        /*00b2*/ 	.short	0x0101


	//----- nvinfo : EIATTR_VRC_CTA_INIT_COUNT
	.align		4
        /*00b4*/ 	.byte	0x02, 0x4a
	.zero		1
	.zero		1


	//----- nvinfo : EIATTR_EXIT_INSTR_OFFSETS
	.align		4
        /*00b8*/ 	.byte	0x04, 0x1c
        /*00ba*/ 	.short	(.L_239 - .L_238)


	//   ....[0]....
.L_238:
        /*00bc*/ 	.word	0x00000070


	//   ....[1]....
        /*00c0*/ 	.word	0x00002900


	//----- nvinfo : EIATTR_CRS_STACK_SIZE
	.align		4
.L_239:
        /*00c4*/ 	.byte	0x04, 0x1e
        /*00c6*/ 	.short	(.L_241 - .L_240)
.L_240:
        /*00c8*/ 	.word	0x00000000


	//----- nvinfo : EIATTR_CBANK_PARAM_SIZE
	.align		4
.L_241:
        /*00cc*/ 	.byte	0x03, 0x19
        /*00ce*/ 	.short	0x0040


	//----- nvinfo : EIATTR_PARAM_CBANK
	.align		4
        /*00d0*/ 	.byte	0x04, 0x0a
        /*00d2*/ 	.short	(.L_243 - .L_242)
	.align		4
.L_242:
        /*00d4*/ 	.word	index@(.nv.constant0._Z19ConvertToLAB_kernelPiiffffPfS0_S0_S0_)
        /*00d8*/ 	.short	0x0380
        /*00da*/ 	.short	0x0040


	//----- nvinfo : EIATTR_SW_WAR
	.align		4
.L_243:
        /*00dc*/ 	.byte	0x04, 0x36
        /*00de*/ 	.short	(.L_245 - .L_244)
.L_244:
        /*00e0*/ 	.word	0x00000008
.L_245:


//--------------------- .nv.info._Z26CalculateNewVectors_kernelPfS_S_iiPiS_S_S_ --------------------------
	.section	.nv.info._Z26CalculateNewVectors_kernelPfS_S_iiPiS_S_S_,"",@"SHT_CUDA_INFO"
	.sectionflags	@""
	.align	4


	//----- nvinfo : EIATTR_CUDA_API_VERSION
	.align		4
        /*0000*/ 	.byte	0x04, 0x37
        /*0002*/ 	.short	(.L_247 - .L_246)
.L_246:
        /*0004*/ 	.word	0x00000082


	//----- nvinfo : EIATTR_KPARAM_INFO
	.align		4
.L_247:
        /*0008*/ 	.byte	0x04, 0x17
        /*000a*/ 	.short	(.L_249 - .L_248)
.L_248:
        /*000c*/ 	.word	0x00000000
        /*0010*/ 	.short	0x0008
        /*0012*/ 	.short	0x0038
        /*0014*/ 	.byte	0x00, 0xf5, 0x21, 0x00


	//----- nvinfo : EIATTR_KPARAM_INFO
	.align		4
.L_249:
        /*0018*/ 	.byte	0x04, 0x17
        /*001a*/ 	.short	(.L_251 - .L_250)
.L_250:
        /*001c*/ 	.word	0x00000000
        /*0020*/ 	.short	0x0007
        /*0022*/ 	.short	0x0030
        /*0024*/ 	.byte	0x00, 0xf5, 0x21, 0x00


	//----- nvinfo : EIATTR_KPARAM_INFO
	.align		4
.L_251:
        /*0028*/ 	.byte	0x04, 0x17
        /*002a*/ 	.short	(.L_253 - .L_252)
.L_252:
        /*002c*/ 	.word	0x00000000
        /*0030*/ 	.short	0x0006
        /*0032*/ 	.short	0x0028
        /*0034*/ 	.byte	0x00, 0xf5, 0x21, 0x00


	//----- nvinfo : EIATTR_KPARAM_INFO
	.align		4
.L_253:
        /*0038*/ 	.byte	0x04, 0x17
        /*003a*/ 	.short	(.L_255 - .L_254)
.L_254:
        /*003c*/ 	.word	0x00000000
        /*0040*/ 	.short	0x0005
        /*0042*/ 	.short	0x0020
        /*0044*/ 	.byte	0x00, 0xf5, 0x21, 0x00


	//----- nvinfo : EIATTR_KPARAM_INFO
	.align		4
.L_255:
        /*0048*/ 	.byte	0x04, 0x17
        /*004a*/ 	.short	(.L_257 - .L_256)
.L_256:
        /*004c*/ 	.word	0x00000000
        /*0050*/ 	.short	0x0004
        /*0052*/ 	.short	0x001c
        /*0054*/ 	.byte	0x00, 0xf0, 0x11, 0x00


	//----- nvinfo : EIATTR_KPARAM_INFO
	.align		4
.L_257:
        /*0058*/ 	.byte	0x04, 0x17
        /*005a*/ 	.short	(.L_259 - .L_258)
.L_258:
        /*005c*/ 	.word	0x00000000
        /*0060*/ 	.short	0x0003
        /*0062*/ 	.short	0x0018
        /*0064*/ 	.byte	0x00, 0xf0, 0x11, 0x00


	//----- nvinfo : EIATTR_KPARAM_INFO
	.align		4
.L_259:
        /*0068*/ 	.byte	0x04, 0x17
        /*006a*/ 	.short	(.L_261 - .L_260)
.L_260:
        /*006c*/ 	.word	0x00000000
        /*0070*/ 	.short	0x0002
        /*0072*/ 	.short	0x0010
        /*0074*/ 	.byte	0x00, 0xf5, 0x21, 0x00


	//----- nvinfo : EIATTR_KPARAM_INFO
	.align		4
.L_261:
        /*0078*/ 	.byte	0x04, 0x17
        /*007a*/ 	.short	(.L_263 - .L_262)
.L_262:
        /*007c*/ 	.word	0x00000000
        /*0080*/ 	.short	0x0001
        /*0082*/ 	.short	0x0008
        /*0084*/ 	.byte	0x00, 0xf5, 0x21, 0x00


	//----- nvinfo : EIATTR_KPARAM_INFO
	.align		4
.L_263:
        /*0088*/ 	.byte	0x04, 0x17
        /*008a*/ 	.short	(.L_265 - .L_264)
.L_264:
        /*008c*/ 	.word	0x00000000
        /*0090*/ 	.short	0x0000
        /*0092*/ 	.short	0x0000
        /*0094*/ 	.byte	0x00, 0xf5, 0x21, 0x00


	//----- nvinfo : EIATTR_SPARSE_MMA_MASK
	.align		4
.L_265:
        /*0098*/ 	.byte	0x03, 0x50
        /*009a*/ 	.short	0x0000


	//----- nvinfo : EIATTR_MAXREG_COUNT
	.align		4
        /*009c*/ 	.byte	0x03, 0x1b
        /*009e*/ 	.short	0x00ff


	//----- nvinfo : EIATTR_MERCURY_ISA_VERSION
	.align		4
        /*00a0*/ 	.byte	0x03, 0x5f
        /*00a2*/ 	.short	0x0101


	//----- nvinfo : EIATTR_VRC_CTA_INIT_COUNT
	.align		4
        /*00a4*/ 	.byte	0x02, 0x4a
	.zero		1
	.zero		1


	//----- nvinfo : EIATTR_EXIT_INSTR_OFFSETS
	.align		4
        /*00a8*/ 	.byte	0x04, 0x1c
        /*00aa*/ 	.short	(.L_267 - .L_266)


	//   ....[0]....
.L_266:
        /*00ac*/ 	.word	0x00000070


	//   ....[1]....
        /*00b0*/ 	.word	0x00000200


	//----- nvinfo : EIATTR_CBANK_PARAM_SIZE
	.align		4
.L_267:
        /*00b4*/ 	.byte	0x03, 0x19
        /*00b6*/ 	.short	0x0040


	//----- nvinfo : EIATTR_PARAM_CBANK
	.align		4
        /*00b8*/ 	.byte	0x04, 0x0a
        /*00ba*/ 	.short	(.L_269 - .L_268)
	.align		4
.L_268:
        /*00bc*/ 	.word	index@(.nv.constant0._Z26CalculateNewVectors_kernelPfS_S_iiPiS_S_S_)
        /*00c0*/ 	.short	0x0380
        /*00c2*/ 	.short	0x0040


	//----- nvinfo : EIATTR_SW_WAR
	.align		4
.L_269:
        /*00c4*/ 	.byte	0x04, 0x36
        /*00c6*/ 	.short	(.L_271 - .L_270)
.L_270:
        /*00c8*/ 	.word	0x00000008
.L_271:


//--------------------- .nv.info._Z34CalculateNewCentroidsGather_kernelPfS_S_iiPiS_S_S_Pb --------------------------
	.section	.nv.info._Z34CalculateNewCentroidsGather_kernelPfS_S_iiPiS_S_S_Pb,"",@"SHT_CUDA_INFO"
	.sectionflags	@""
	.align	4


	//----- nvinfo : EIATTR_CUDA_API_VERSION
	.align		4
        /*0000*/ 	.byte	0x04, 0x37
        /*0002*/ 	.short	(.L_273 - .L_272)
.L_272:
        /*0004*/ 	.word	0x00000082


	//----- nvinfo : EIATTR_KPARAM_INFO
	.align		4
.L_273:
        /*0008*/ 	.byte	0x04, 0x17
        /*000a*/ 	.short	(.L_275 - .L_274)
.L_274:
        /*000c*/ 	.word	0x00000000
        /*0010*/ 	.short	0x0009
        /*0012*/ 	.short	0x0040
        /*0014*/ 	.byte	0x00, 0xf5, 0x21, 0x00


	//----- nvinfo : EIATTR_KPARAM_INFO
	.align		4
.L_275:
        /*0018*/ 	.byte	0x04, 0x17
        /*001a*/ 	.short	(.L_277 - .L_276)
.L_276:
        /*001c*/ 	.word	0x00000000
        /*0020*/ 	.short	0x0008
        /*0022*/ 	.short	0x0038
        /*0024*/ 	.byte	0x00, 0xf5, 0x21, 0x00


	//----- nvinfo : EIATTR_KPARAM_INFO
	.align		4
.L_277:
        /*0028*/ 	.byte	0x04, 0x17
        /*002a*/ 	.short	(.L_279 - .L_278)
.L_278:
        /*002c*/ 	.word	0x00000000
        /*0030*/ 	.short	0x0007
        /*0032*/ 	.short	0x0030
        /*0034*/ 	.byte	0x00, 0xf5, 0x21, 0x00


	//----- nvinfo : EIATTR_KPARAM_INFO
	.align		4
.L_279:
        /*0038*/ 	.byte	0x04, 0x17
        /*003a*/ 	.short	(.L_281 - .L_280)
.L_280:
        /*003c*/ 	.word	0x00000000
        /*0040*/ 	.short	0x0006
        /*0042*/ 	.short	0x0028
        /*0044*/ 	.byte	0x00, 0xf5, 0x21, 0x00


	//----- nvinfo : EIATTR_KPARAM_INFO
	.align		4
.L_281:
        /*0048*/ 	.byte	0x04, 0x17
        /*004a*/ 	.short	(.L_283 - .L_282)
.L_282:
        /*004c*/ 	.word	0x00000000
        /*0050*/ 	.short	0x0005
        /*0052*/ 	.short	0x0020
        /*0054*/ 	.byte	0x00, 0xf5, 0x21, 0x00


	//----- nvinfo : EIATTR_KPARAM_INFO
	.align		4
.L_283:
        /*0058*/ 	.byte	0x04, 0x17
        /*005a*/ 	.short	(.L_285 - .L_284)
.L_284:
        /*005c*/ 	.word	0x00000000
        /*0060*/ 	.short	0x0004
        /*0062*/ 	.short	0x001c
        /*0064*/ 	.byte	0x00, 0xf0, 0x11, 0x00


	//----- nvinfo : EIATTR_KPARAM_INFO
	.align		4
.L_285:
        /*0068*/ 	.byte	0x04, 0x17
        /*006a*/ 	.short	(.L_287 - .L_286)
.L_286:
        /*006c*/ 	.word	0x00000000
        /*0070*/ 	.short	0x0003
        /*0072*/ 	.short	0x0018
        /*0074*/ 	.byte	0x00, 0xf0, 0x11, 0x00


	//----- nvinfo : EIATTR_KPARAM_INFO
	.align		4
.L_287:
        /*0078*/ 	.byte	0x04, 0x17
        /*007a*/ 	.short	(.L_289 - .L_288)
.L_288:
        /*007c*/ 	.word	0x00000000
        /*0080*/ 	.short	0x0002
        /*0082*/ 	.short	0x0010
        /*0084*/ 	.byte	0x00, 0xf5, 0x21, 0x00


	//----- nvinfo : EIATTR_KPARAM_INFO
	.align		4
.L_289:
        /*0088*/ 	.byte	0x04, 0x17
        /*008a*/ 	.short	(.L_291 - .L_290)
.L_290:
        /*008c*/ 	.word	0x00000000
        /*0090*/ 	.short	0x0001
        /*0092*/ 	.short	0x0008
        /*0094*/ 	.byte	0x00, 0xf5, 0x21, 0x00


	//----- nvinfo : EIATTR_KPARAM_INFO
	.align		4
.L_291:
        /*0098*/ 	.byte	0x04, 0x17
        /*009a*/ 	.short	(.L_293 - .L_292)
.L_292:
        /*009c*/ 	.word	0x00000000
        /*00a0*/ 	.short	0x0000
        /*00a2*/ 	.short	0x0000
        /*00a4*/ 	.byte	0x00, 0xf5, 0x21, 0x00


	//----- nvinfo : EIATTR_SPARSE_MMA_MASK
	.align		4
.L_293:
        /*00a8*/ 	.byte	0x03, 0x50
        /*00aa*/ 	.short	0x0000


	//----- nvinfo : EIATTR_MAXREG_COUNT
	.align		4
        /*00ac*/ 	.byte	0x03, 0x1b
        /*00ae*/ 	.short	0x00ff


	//----- nvinfo : EIATTR_MERCURY_ISA_VERSION
	.align		4
        /*00b0*/ 	.byte	0x03, 0x5f
        /*00b2*/ 	.short	0x0101


	//----- nvinfo : EIATTR_VRC_CTA_INIT_COUNT
	.align		4
        /*00b4*/ 	.byte	0x02, 0x4a
	.zero		1
	.zero		1


	//----- nvinfo : EIATTR_EXIT_INSTR_OFFSETS
	.align		4
        /*00b8*/ 	.byte	0x04, 0x1c
        /*00ba*/ 	.short	(.L_295 - .L_294)


	//   ....[0]....
.L_294:
        /*00bc*/ 	.word	0x00000070


	//   ....[1]....
        /*00c0*/ 	.word	0x000012a0


	//   ....[2]....
        /*00c4*/ 	.word	0x00001670


	//   ....[3]....
        /*00c8*/ 	.word	0x000016e0


	//----- nvinfo : EIATTR_CRS_STACK_SIZE
	.align		4
.L_295:
        /*00cc*/ 	.byte	0x04, 0x1e
        /*00ce*/ 	.short	(.L_297 - .L_296)
.L_296:
        /*00d0*/ 	.word	0x00000000


	//----- nvinfo : EIATTR_CBANK_PARAM_SIZE
	.align		4
.L_297:
        /*00d4*/ 	.byte	0x03, 0x19
        /*00d6*/ 	.short	0x0048


	//----- nvinfo : EIATTR_PARAM_CBANK
	.align		4
        /*00d8*/ 	.byte	0x04, 0x0a
        /*00da*/ 	.short	(.L_299 - .L_298)
	.align		4
.L_298:
        /*00dc*/ 	.word	index@(.nv.constant0._Z34CalculateNewCentroidsGather_kernelPfS_S_iiPiS_S_S_Pb)
        /*00e0*/ 	.short	0x0380
        /*00e2*/ 	.short	0x0048


	//----- nvinfo : EIATTR_SW_WAR
	.align		4
.L_299:
        /*00e4*/ 	.byte	0x04, 0x36
        /*00e6*/ 	.short	(.L_301 - .L_300)
.L_300:
        /*00e8*/ 	.word	0x00000008
.L_301:


//--------------------- .nv.info._Z25CalculateDistances_kernelPfS_S_iiPiS_S_S_ --------------------------
	.section	.nv.info._Z25CalculateDistances_kernelPfS_S_iiPiS_S_S_,"",@"SHT_CUDA_INFO"
	.sectionflags	@""
	.align	4


	//----- nvinfo : EIATTR_CUDA_API_VERSION
	.align		4
        /*0000*/ 	.byte	0x04, 0x37
        /*0002*/ 	.short	(.L_303 - .L_302)
.L_302:
        /*0004*/ 	.word	0x00000082


	//----- nvinfo : EIATTR_KPARAM_INFO
	.align		4
.L_303:
        /*0008*/ 	.byte	0x04, 0x17
        /*000a*/ 	.short	(.L_305 - .L_304)
.L_304:
        /*000c*/ 	.word	0x00000000
        /*0010*/ 	.short	0x0008
        /*0012*/ 	.short	0x0038
        /*0014*/ 	.byte	0x00, 0xf5, 0x21, 0x00


	//----- nvinfo : EIATTR_KPARAM_INFO
	.align		4
.L_305:
        /*0018*/ 	.byte	0x04, 0x17
        /*001a*/ 	.short	(.L_307 - .L_306)
.L_306:
        /*001c*/ 	.word	0x00000000
        /*0020*/ 	.short	0x0007
        /*0022*/ 	.short	0x0030
        /*0024*/ 	.byte	0x00, 0xf5, 0x21, 0x00


	//----- nvinfo : EIATTR_KPARAM_INFO
	.align		4
.L_307:
        /*0028*/ 	.byte	0x04, 0x17
        /*002a*/ 	.short	(.L_309 - .L_308)
.L_308:
        /*002c*/ 	.word	0x00000000
        /*0030*/ 	.short	0x0006
        /*0032*/ 	.short	0x0028
        /*0034*/ 	.byte	0x00, 0xf5, 0x21, 0x00


	//----- nvinfo : EIATTR_KPARAM_INFO
	.align		4
.L_309:
        /*0038*/ 	.byte	0x04, 0x17
        /*003a*/ 	.short	(.L_311 - .L_310)
.L_310:
        /*003c*/ 	.word	0x00000000
        /*0040*/ 	.short	0x0005
        /*0042*/ 	.short	0x0020
        /*0044*/ 	.byte	0x00, 0xf5, 0x21, 0x00


	//----- nvinfo : EIATTR_KPARAM_INFO
	.align		4
.L_311:
        /*0048*/ 	.byte	0x04, 0x17
        /*004a*/ 	.short	(.L_313 - .L_312)
.L_312:
        /*004c*/ 	.word	0x00000000
        /*0050*/ 	.short	0x0004
        /*0052*/ 	.short	0x001c
        /*0054*/ 	.byte	0x00, 0xf0, 0x11, 0x00


	//----- nvinfo : EIATTR_KPARAM_INFO
	.align		4
.L_313:
        /*0058*/ 	.byte	0x04, 0x17
        /*005a*/ 	.short	(.L_315 - .L_314)
.L_314:
        /*005c*/ 	.word	0x00000000
        /*0060*/ 	.short	0x0003
        /*0062*/ 	.short	0x0018
        /*0064*/ 	.byte	0x00, 0xf0, 0x11, 0x00


	//----- nvinfo : EIATTR_KPARAM_INFO
	.align		4
.L_315:
        /*0068*/ 	.byte	0x04, 0x17
        /*006a*/ 	.short	(.L_317 - .L_316)
.L_316:
        /*006c*/ 	.word	0x00000000
        /*0070*/ 	.short	0x0002
        /*0072*/ 	.short	0x0010
        /*0074*/ 	.byte	0x00, 0xf5, 0x21, 0x00


	//----- nvinfo : EIATTR_KPARAM_INFO
	.align		4
.L_317:
        /*0078*/ 	.byte	0x04, 0x17
        /*007a*/ 	.short	(.L_319 - .L_318)
.L_318:
        /*007c*/ 	.word	0x00000000
        /*0080*/ 	.short	0x0001
        /*0082*/ 	.short	0x0008
        /*0084*/ 	.byte	0x00, 0xf5, 0x21, 0x00


	//----- nvinfo : EIATTR_KPARAM_INFO
	.align		4
.L_319:
        /*0088*/ 	.byte	0x04, 0x17
        /*008a*/ 	.short	(.L_321 - .L_320)
.L_320:
        /*008c*/ 	.word	0x00000000
        /*0090*/ 	.short	0x0000
        /*0092*/ 	.short	0x0000
        /*0094*/ 	.byte	0x00, 0xf5, 0x21, 0x00


	//----- nvinfo : EIATTR_SPARSE_MMA_MASK
	.align		4
.L_321:
        /*0098*/ 	.byte	0x03, 0x50
        /*009a*/ 	.short	0x0000


	//----- nvinfo : EIATTR_MAXREG_COUNT
	.align		4
        /*009c*/ 	.byte	0x03, 0x1b
        /*009e*/ 	.short	0x00ff


	//----- nvinfo : EIATTR_MERCURY_ISA_VERSION
	.align		4
        /*00a0*/ 	.byte	0x03, 0x5f
        /*00a2*/ 	.short	0x0101


	//----- nvinfo : EIATTR_VRC_CTA_INIT_COUNT
	.align		4
        /*00a4*/ 	.byte	0x02, 0x4a
	.zero		1
	.zero		1


	//----- nvinfo : EIATTR_EXIT_INSTR_OFFSETS
	.align		4
        /*00a8*/ 	.byte	0x04, 0x1c
        /*00aa*/ 	.short	(.L_323 - .L_322)


	//   ....[0]....
.L_322:
        /*00ac*/ 	.word	0x00000070


	//   ....[1]....
        /*00b0*/ 	.word	0x000012e0


	//----- nvinfo : EIATTR_CBANK_PARAM_SIZE
	.align		4
.L_323:
        /*00b4*/ 	.byte	0x03, 0x19
        /*00b6*/ 	.short	0x0040


	//----- nvinfo : EIATTR_PARAM_CBANK
	.align		4
        /*00b8*/ 	.byte	0x04, 0x0a
        /*00ba*/ 	.short	(.L_325 - .L_324)
	.align		4
.L_324:
        /*00bc*/ 	.word	index@(.nv.constant0._Z25CalculateDistances_kernelPfS_S_iiPiS_S_S_)
        /*00c0*/ 	.short	0x0380
        /*00c2*/ 	.short	0x0040


	//----- nvinfo : EIATTR_SW_WAR
	.align		4
.L_325:
        /*00c4*/ 	.byte	0x04, 0x36
        /*00c6*/ 	.short	(.L_327 - .L_326)
.L_326:
        /*00c8*/ 	.word	0x00000008
.L_327:


//--------------------- .nv.callgraph             --------------------------
	.section	.nv.callgraph,"",@"SHT_CUDA_CALLGRAPH"
	.align	4
	.sectionentsize	8
	.align		4
        /*0000*/ 	.word	0x00000000
	.align		4
        /*0004*/ 	.word	0xffffffff
	.align		4
        /*0008*/ 	.word	0x00000000
	.align		4
        /*000c*/ 	.word	0xfffffffe
	.align		4
        /*0010*/ 	.word	0x00000000
	.align		4
        /*0014*/ 	.word	0xfffffffd
	.align		4
        /*0018*/ 	.word	0x00000000
	.align		4
        /*001c*/ 	.word	0xfffffffc


//--------------------- .text._Z37CalculateNewVectorsReduceByKey_kernelPfS_S_iiPiS_S_S_S0_ --------------------------
	.section	.text._Z37CalculateNewVectorsReduceByKey_kernelPfS_S_iiPiS_S_S_S0_,"ax",@progbits
	.align	128
        .global         _Z37CalculateNewVectorsReduceByKey_kernelPfS_S_iiPiS_S_S_S0_
        .type           _Z37CalculateNewVectorsReduceByKey_kernelPfS_S_iiPiS_S_S_S0_,@function
        .size           _Z37CalculateNewVectorsReduceByKey_kernelPfS_S_iiPiS_S_S_S0_,(.L_x_167 - _Z37CalculateNewVectorsReduceByKey_kernelPfS_S_iiPiS_S_S_S0_)
        .other          _Z37CalculateNewVectorsReduceByKey_kernelPfS_S_iiPiS_S_S_S0_,@"STO_CUDA_ENTRY STV_DEFAULT"
_Z37CalculateNewVectorsReduceByKey_kernelPfS_S_iiPiS_S_S_S0_:
.text._Z37CalculateNewVectorsReduceByKey_kernelPfS_S_iiPiS_S_S_S0_:
[----:B------:R-:W-:Y:S01]  /*0000*/  LDC R1, c[0x0][0x37c] ;  /* 0x0000df00ff017b82 */ /* 0x000fe20000000800 */
[----:B------:R-:W0:Y:S07]  /*0010*/  S2R R3, SR_TID.X ;  /* 0x0000000000037919 */ /* 0x000e2e0000002100 */
[----:B------:R-:W0:Y:S01]  /*0020*/  S2UR UR4, SR_CTAID.X ;  /* 0x00000000000479c3 */ /* 0x000e220000002500 */
[----:B------:R-:W1:Y:S07]  /*0030*/  LDCU UR5, c[0x0][0x398] ;  /* 0x00007300ff0577ac */ /* 0x000e6e0008000800 */
[----:B------:R-:W0:Y:S02]  /*0040*/  LDC R0, c[0x0][0x360] ;  /* 0x0000d800ff007b82 */ /* 0x000e240000000800 */
[----:B0-----:R-:W-:-:S05]  /*0050*/  IMAD R0, R0, UR4, R3 ;  /* 0x0000000400007c24 */ /* 0x001fca000f8e0203 */
[----:B-1----:R-:W-:-:S13]  /*0060*/  ISETP.GE.U32.AND P0, PT, R0, UR5, PT ;  /* 0x0000000500007c0c */ /* 0x002fda000bf06070 */
[----:B------:R-:W-:Y:S05]  /*0070*/  @P0 EXIT ;  /* 0x000000000000094d */ /* 0x000fea0003800000 */
[----:B------:R-:W0:Y:S01]  /*0080*/  LDC.64 R4, c[0x0][0x3c0] ;  /* 0x0000f000ff047b82 */ /* 0x000e220000000a00 */
[----:B------:R-:W1:Y:S07]  /*0090*/  LDCU.64 UR4, c[0x0][0x358] ;  /* 0x00006b00ff0477ac */ /* 0x000e6e0008000a00 */
[----:B------:R-:W2:Y:S08]  /*00a0*/  LDC.64 R2, c[0x0][0x3a0] ;  /* 0x0000e800ff027b82 */ /* 0x000eb00000000a00 */
[----:B------:R-:W3:Y:S01]  /*00b0*/  LDC.64 R8, c[0x0][0x3a8] ;  /* 0x0000ea00ff087b82 */ /* 0x000ee20000000a00 */
[----:B0-----:R-:W-:-:S07]  /*00c0*/  IMAD.WIDE.U32 R4, R0, 0x4, R4 ;  /* 0x0000000400047825 */ /* 0x001fce00078e0004 */
[----:B------:R-:W0:Y:S01]  /*00d0*/  LDC.64 R10, c[0x0][0x380] ;  /* 0x0000e000ff0a7b82 */ /* 0x000e220000000a00 */
[----:B-1----:R-:W2:Y:S07]  /*00e0*/  LDG.E R7, desc[UR4][R4.64] ;  /* 0x0000000404077981 */ /* 0x002eae000c1e1900 */
[----:B------:R-:W1:Y:S01]  /*00f0*/  LDC.64 R14, c[0x0][0x3b0] ;  /* 0x0000ec00ff0e7b82 */ /* 0x000e620000000a00 */
[----:B--2---:R-:W-:-:S06]  /*0100*/  IMAD.WIDE R6, R7, 0x4, R2 ;  /* 0x0000000407067825 */ /* 0x004fcc00078e0202 */
[----:B------:R-:W3:Y:S02]  /*0110*/  LDG.E R7, desc[UR4][R6.64] ;  /* 0x0000000406077981 */ /* 0x000ee4000c1e1900 */
[----:B---3--:R-:W-:-:S05]  /*0120*/  IMAD.WIDE R8, R7, 0x4, R8 ;  /* 0x0000000407087825 */ /* 0x008fca00078e0208 */
[----:B------:R-:W2:Y:S01]  /*0130*/  LDG.E R17, desc[UR4][R8.64] ;  /* 0x0000000408117981 */ /* 0x000ea2000c1e1900 */
[----:B0-----:R-:W-:-:S05]  /*0140*/  IMAD.WIDE.U32 R10, R0, 0x4, R10 ;  /* 0x00000004000a7825 */ /* 0x001fca00078e000a */
[----:B--2---:R0:W-:Y:S04]  /*0150*/  STG.E desc[UR4][R10.64], R17 ;  /* 0x000000110a007986 */ /* 0x0041e8000c101904 */
[----:B------:R-:W2:Y:S01]  /*0160*/  LDG.E R13, desc[UR4][R4.64] ;  /* 0x00000004040d7981 */ /* 0x000ea2000c1e1900 */
[----:B0-----:R-:W0:Y:S01]  /*0170*/  LDC.64 R10, c[0x0][0x3b8] ;  /* 0x0000ee00ff0a7b82 */ /* 0x001e220000000a00 */
[----:B--2---:R-:W-:-:S06]  /*0180*/  IMAD.WIDE R12, R13, 0x4, R2 ;  /* 0x000000040d0c7825 */ /* 0x004fcc00078e0202 */
[----:B------:R-:W1:Y:S02]  /*0190*/  LDG.E R13, desc[UR4][R12.64] ;  /* 0x000000040c0d7981 */ /* 0x000e64000c1e1900 */
[----:B-1----:R-:W-:Y:S02]  /*01a0*/  IMAD.WIDE R6, R13, 0x4, R14 ;  /* 0x000000040d067825 */ /* 0x002fe400078e020e */
[----:B------:R-:W1:Y:S03]  /*01b0*/  LDC.64 R14, c[0x0][0x388] ;  /* 0x0000e200ff0e7b82 */ /* 0x000e660000000a00 */
[----:B------:R-:W2:Y:S05]  /*01c0*/  LDG.E R19, desc[UR4][R6.64] ;  /* 0x0000000406137981 */ /* 0x000eaa000c1e1900 */
[----:B------:R-:W3:Y:S01]  /*01d0*/  LDC.64 R12, c[0x0][0x390] ;  /* 0x0000e400ff0c7b82 */ /* 0x000ee20000000a00 */
[----:B-1----:R-:W-:-:S05]  /*01e0*/  IMAD.WIDE.U32 R8, R0, 0x4, R14 ;  /* 0x0000000400087825 */ /* 0x002fca00078e000e */
[----:B--2---:R-:W-:Y:S04]  /*01f0*/  STG.E desc[UR4][R8.64], R19 ;  /* 0x0000001308007986 */ /* 0x004fe8000c101904 */
[----:B------:R-:W2:Y:S02]  /*0200*/  LDG.E R15, desc[UR4][R4.64] ;  /* 0x00000004040f7981 */ /* 0x000ea4000c1e1900 */
[----:B--2---:R-:W-:-:S06]  /*0210*/  IMAD.WIDE R2, R15, 0x4, R2 ;  /* 0x000000040f027825 */ /* 0x004fcc00078e0202 */
[----:B------:R-:W0:Y:S02]  /*0220*/  LDG.E R3, desc[UR4][R2.64] ;  /* 0x0000000402037981 */ /* 0x000e24000c1e1900 */
[----:B0-----:R-:W-:-:S06]  /*0230*/  IMAD.WIDE R10, R3, 0x4, R10 ;  /* 0x00000004030a7825 */ /* 0x001fcc00078e020a */
[----:B------:R-:W2:Y:S01]  /*0240*/  LDG.E R11, desc[UR4][R10.64] ;  /* 0x000000040a0b7981 */ /* 0x000ea2000c1e1900 */
[----:B---3--:R-:W-:-:S05]  /*0250*/  IMAD.WIDE.U32 R6, R0, 0x4, R12 ;  /* 0x0000000400067825 */ /* 0x008fca00078e000c */
[----:B--2---:R-:W-:Y:S01]  /*0260*/  STG.E desc[UR4][R6.64], R11 ;  /* 0x0000000b06007986 */ /* 0x004fe2000c101904 */
[----:B------:R-:W-:Y:S05]  /*0270*/  EXIT ;  /* 0x000000000000794d */ /* 0x000fea0003800000 */
.L_x_0:
[----:B------:R-:W-:-:S00]  /*0280*/  BRA `(.L_x_0) ;  /* 0xfffffffc00fc7947 */ /* 0x000fc0000383ffff */
[----:B------:R-:W-:-:S00]  /*0290*/  NOP ;  /* 0x0000000000007918 */ /* 0x000fc00000000000 */
        /* <DEDUP_REMOVED lines=14> */
.L_x_167:


//--------------------- .text._Z39CalculateNewCentroidsReduceByKey_kernelPfS_S_PbS_S_S_PiS1_i --------------------------
	.section	.text._Z39CalculateNewCentroidsReduceByKey_kernelPfS_S_PbS_S_S_PiS1_i,"ax",@progbits
	.align	128
        .global         _Z39CalculateNewCentroidsReduceByKey_kernelPfS_S_PbS_S_S_PiS1_i
        .type           _Z39CalculateNewCentroidsReduceByKey_kernelPfS_S_PbS_S_S_PiS1_i,@function
        .size           _Z39CalculateNewCentroidsReduceByKey_kernelPfS_S_PbS_S_S_PiS1_i,(.L_x_161 - _Z39CalculateNewCentroidsReduceByKey_kernelPfS_S_PbS_S_S_PiS1_i)
        .other          _Z39CalculateNewCentroidsReduceByKey_kernelPfS_S_PbS_S_S_PiS1_i,@"STO_CUDA_ENTRY STV_DEFAULT"
_Z39CalculateNewCentroidsReduceByKey_kernelPfS_S_PbS_S_S_PiS1_i:
.text._Z39CalculateNewCentroidsReduceByKey_kernelPfS_S_PbS_S_S_PiS1_i:
        /* <DEDUP_REMOVED lines=9> */
[----:B------:R-:W1:Y:S01]  /*0090*/  LDCU.64 UR4, c[0x0][0x358] ;  /* 0x00006b00ff0477ac */ /* 0x000e620008000a00 */
[----:B0-----:R-:W-:-:S06]  /*00a0*/  IMAD.WIDE.U32 R2, R4, 0x4, R2 ;  /* 0x0000000404027825 */ /* 0x001fcc00078e0002 */
[----:B-1----:R-:W2:Y:S02]  /*00b0*/  LDG.E R3, desc[UR4][R2.64] ;  /* 0x0000000402037981 */ /* 0x002ea4000c1e1900 */
[----:B--2---:R-:W-:-:S13]  /*00c0*/  ISETP.NE.AND P0, PT, R3, RZ, PT ;  /* 0x000000ff0300720c */ /* 0x004fda0003f05270 */
[----:B------:R-:W-:Y:S05]  /*00d0*/  @!P0 EXIT ;  /* 0x000000000000894d */ /* 0x000fea0003800000 */
[----:B------:R-:W0:Y:S08]  /*00e0*/  LDC.64 R8, c[0x0][0x3a0] ;  /* 0x0000e800ff087b82 */ /* 0x000e300000000a00 */
[----:B------:R-:W1:Y:S01]  /*00f0*/  LDC.64 R6, c[0x0][0x3c0] ;  /* 0x0000f000ff067b82 */ /* 0x000e620000000a00 */
[----:B0-----:R-:W-:-:S05]  /*0100*/  IMAD.WIDE.U32 R8, R4, 0x4, R8 ;  /* 0x0000000404087825 */ /* 0x001fca00078e0008 */
[----:B------:R-:W2:Y:S01]  /*0110*/  LDG.E R0, desc[UR4][R8.64] ;  /* 0x0000000408007981 */ /* 0x000ea2000c1e1900 */
[----:B-1----:R-:W-:-:S05]  /*0120*/  IMAD.WIDE.U32 R6, R4, 0x4, R6 ;  /* 0x0000000404067825 */ /* 0x002fca00078e0006 */
[----:B------:R0:W5:Y:S01]  /*0130*/  LDG.E R5, desc[UR4][R6.64] ;  /* 0x0000000406057981 */ /* 0x000162000c1e1900 */
[----:B------:R-:W-:Y:S01]  /*0140*/  I2FP.F32.S32 R3, R3 ;  /* 0x0000000300037245 */ /* 0x000fe20000201400 */
[----:B------:R-:W-:Y:S03]  /*0150*/  BSSY.RECONVERGENT B0, `(.L_x_1) ;  /* 0x000000c000007945 */ /* 0x000fe60003800200 */
[----:B------:R-:W1:Y:S02]  /*0160*/  MUFU.RCP R2, R3 ;  /* 0x0000000300027308 */ /* 0x000e640000001000 */
[----:B-1----:R-:W-:-:S04]  /*0170*/  FFMA R11, -R3, R2, 1 ;  /* 0x3f800000030b7423 */ /* 0x002fc80000000102 */
[----:B------:R-:W-:Y:S02]  /*0180*/  FFMA R11, R2, R11, R2 ;  /* 0x0000000b020b7223 */ /* 0x000fe40000000002 */
[----:B--2---:R-:W1:Y:S02]  /*0190*/  FCHK P0, R0, R3 ;  /* 0x0000000300007302 */ /* 0x004e640000000000 */
[----:B------:R-:W-:-:S04]  /*01a0*/  FFMA R2, R0, R11, RZ ;  /* 0x0000000b00027223 */ /* 0x000fc800000000ff */
[----:B------:R-:W-:-:S04]  /*01b0*/  FFMA R10, -R3, R2, R0 ;  /* 0x00000002030a7223 */ /* 0x000fc80000000100 */
[----:B------:R-:W-:Y:S01]  /*01c0*/  FFMA R2, R11, R10, R2 ;  /* 0x0000000a0b027223 */ /* 0x000fe20000000002 */
[----:B01----:R-:W-:Y:S06]  /*01d0*/  @!P0 BRA `(.L_x_2) ;  /* 0x00000000000c8947 */ /* 0x003fec0003800000 */
[----:B------:R-:W-:-:S07]  /*01e0*/  MOV R8, 0x200 ;  /* 0x0000020000087802 */ /* 0x000fce0000000f00 */
[----:B-----5:R-:W-:Y:S05]  /*01f0*/  CALL.REL.NOINC `($__internal_0_$__cuda_sm3x_div_rn_noftz_f32_slowpath) ;  /* 0x0000000000f07944 */ /* 0x020fea0003c00000 */
[----:B------:R-:W-:-:S07]  /*0200*/  IMAD.MOV.U32 R2, RZ, RZ, R0 ;  /* 0x000000ffff027224 */ /* 0x000fce00078e0000 */
.L_x_2:
[----:B------:R-:W-:Y:S05]  /*0210*/  BSYNC.RECONVERGENT B0 ;  /* 0x0000000000007941 */ /* 0x000fea0003800200 */
.L_x_1:
[----:B------:R-:W0:Y:S02]  /*0220*/  LDC.64 R8, c[0x0][0x3a8] ;  /* 0x0000ea00ff087b82 */ /* 0x000e240000000a00 */
[----:B0-----:R-:W-:-:S06]  /*0230*/  IMAD.WIDE.U32 R8, R4, 0x4, R8 ;  /* 0x0000000404087825 */ /* 0x001fcc00078e0008 */
[----:B------:R-:W2:Y:S01]  /*0240*/  LDG.E R8, desc[UR4][R8.64] ;  /* 0x0000000408087981 */ /* 0x000ea2000c1e1900 */
[----:B------:R-:W0:Y:S01]  /*0250*/  MUFU.RCP R0, R3 ;  /* 0x0000000300007308 */ /* 0x000e220000001000 */
[----:B------:R-:W-:Y:S01]  /*0260*/  BSSY.RECONVERGENT B0, `(.L_x_3) ;  /* 0x000000c000007945 */ /* 0x000fe20003800200 */
[----:B0-----:R-:W-:-:S04]  /*0270*/  FFMA R7, -R3, R0, 1 ;  /* 0x3f80000003077423 */ /* 0x001fc80000000100 */
[----:B------:R-:W-:Y:S02]  /*0280*/  FFMA R0, R0, R7, R0 ;  /* 0x0000000700007223 */ /* 0x000fe40000000000 */
[----:B--2---:R-:W0:Y:S02]  /*0290*/  FCHK P0, R8, R3 ;  /* 0x0000000308007302 */ /* 0x004e240000000000 */
[----:B------:R-:W-:-:S04]  /*02a0*/  FFMA R7, R0, R8, RZ ;  /* 0x0000000800077223 */ /* 0x000fc800000000ff */
[----:B------:R-:W-:-:S04]  /*02b0*/  FFMA R6, -R3, R7, R8 ;  /* 0x0000000703067223 */ /* 0x000fc80000000108 */
[----:B------:R-:W-:Y:S01]  /*02c0*/  FFMA R6, R0, R6, R7 ;  /* 0x0000000600067223 */ /* 0x000fe20000000007 */
[----:B0-----:R-:W-:Y:S06]  /*02d0*/  @!P0 BRA `(.L_x_4) ;  /* 0x0000000000108947 */ /* 0x001fec0003800000 */
[----:B------:R-:W-:Y:S01]  /*02e0*/  IMAD.MOV.U32 R0, RZ, RZ, R8 ;  /* 0x000000ffff007224 */ /* 0x000fe200078e0008 */
[----:B------:R-:W-:-:S07]  /*02f0*/  MOV R8, 0x310 ;  /* 0x0000031000087802 */ /* 0x000fce0000000f00 */
[----:B-----5:R-:W-:Y:S05]  /*0300*/  CALL.REL.NOINC `($__internal_0_$__cuda_sm3x_div_rn_noftz_f32_slowpath) ;  /* 0x0000000000ac7944 */ /* 0x020fea0003c00000 */
[----:B------:R-:W-:-:S07]  /*0310*/  MOV R6, R0 ;  /* 0x0000000000067202 */ /* 0x000fce0000000f00 */
.L_x_4:
[----:B------:R-:W-:Y:S05]  /*0320*/  BSYNC.RECONVERGENT B0 ;  /* 0x0000000000007941 */ /* 0x000fea0003800200 */
.L_x_3:
        /* <DEDUP_REMOVED lines=15> */
[----:B------:R-:W-:-:S07]  /*0420*/  IMAD.MOV.U32 R7, RZ, RZ, R0 ;  /* 0x000000ffff077224 */ /* 0x000fce00078e0000 */
.L_x_6:
[----:B------:R-:W-:Y:S05]  /*0430*/  BSYNC.RECONVERGENT B0 ;  /* 0x0000000000007941 */ /* 0x000fea0003800200 */
.L_x_5:
[----:B------:R-:W0:Y:S08]  /*0440*/  LDC.64 R8, c[0x0][0x388] ;  /* 0x0000e200ff087b82 */ /* 0x000e300000000a00 */
[----:B------:R-:W1:Y:S08]  /*0450*/  LDC.64 R10, c[0x0][0x380] ;  /* 0x0000e000ff0a7b82 */ /* 0x000e700000000a00 */
[----:B------:R-:W2:Y:S01]  /*0460*/  LDC.64 R12, c[0x0][0x390] ;  /* 0x0000e400ff0c7b82 */ /* 0x000ea20000000a00 */
[----:B0----5:R-:W-:-:S05]  /*0470*/  IMAD.WIDE R8, R5, 0x4, R8 ;  /* 0x0000000405087825 */ /* 0x021fca00078e0208 */
[----:B------:R-:W3:Y:S01]  /*0480*/  LDG.E R15, desc[UR4][R8.64] ;  /* 0x00000004080f7981 */ /* 0x000ee2000c1e1900 */
[----:B-1----:R-:W-:-:S05]  /*0490*/  IMAD.WIDE R10, R5, 0x4, R10 ;  /* 0x00000004050a7825 */ /* 0x002fca00078e020a */
[----:B------:R-:W4:Y:S01]  /*04a0*/  LDG.E R3, desc[UR4][R10.64] ;  /* 0x000000040a037981 */ /* 0x000f22000c1e1900 */
[----:B--2---:R-:W-:-:S05]  /*04b0*/  IMAD.WIDE R4, R5, 0x4, R12 ;  /* 0x0000000405047825 */ /* 0x004fca00078e020c */
[----:B------:R-:W2:Y:S01]  /*04c0*/  LDG.E R0, desc[UR4][R4.64] ;  /* 0x0000000404007981 */ /* 0x000ea2000c1e1900 */
[----:B---3--:R-:W-:-:S04]  /*04d0*/  FADD R15, -R15, R6 ;  /* 0x000000060f0f7221 */ /* 0x008fc80000000100 */
[----:B------:R-:W-:Y:S01]  /*04e0*/  FMUL R12, R15, R15 ;  /* 0x0000000f0f0c7220 */ /* 0x000fe20000400000 */
[----:B----4-:R-:W-:-:S04]  /*04f0*/  FADD R3, -R3, R2 ;  /* 0x0000000203037221 */ /* 0x010fc80000000100 */
[----:B------:R-:W-:Y:S01]  /*0500*/  FFMA R3, R3, R3, R12 ;  /* 0x0000000303037223 */ /* 0x000fe2000000000c */
[----:B--2---:R-:W-:-:S04]  /*0510*/  FADD R0, -R0, R7 ;  /* 0x0000000700007221 */ /* 0x004fc80000000100 */
[----:B------:R-:W-:-:S05]  /*0520*/  FFMA R3, R0, R0, R3 ;  /* 0x0000000000037223 */ /* 0x000fca0000000003 */
[----:B------:R-:W-:-:S13]  /*0530*/  FSETP.GT.AND P0, PT, R3, 9.9999997473787516356e-05, PT ;  /* 0x38d1b7170300780b */ /* 0x000fda0003f04000 */
[----:B------:R-:W-:Y:S05]  /*0540*/  @!P0 EXIT ;  /* 0x000000000000894d */ /* 0x000fea0003800000 */
[----:B------:R-:W0:Y:S01]  /*0550*/  LDC.64 R12, c[0x0][0x398] ;  /* 0x0000e600ff0c7b82 */ /* 0x000e220000000a00 */
[----:B------:R-:W-:Y:S01]  /*0560*/  HFMA2 R0, -RZ, RZ, 0, 5.9604644775390625e-08 ;  /* 0x00000001ff007431 */ /* 0x000fe200000001ff */
[----:B------:R-:W-:Y:S04]  /*0570*/  STG.E desc[UR4][R10.64], R2 ;  /* 0x000000020a007986 */ /* 0x000fe8000c101904 */
[----:B------:R-:W-:Y:S04]  /*0580*/  STG.E desc[UR4][R8.64], R6 ;  /* 0x0000000608007986 */ /* 0x000fe8000c101904 */
[----:B------:R-:W-:Y:S04]  /*0590*/  STG.E desc[UR4][R4.64], R7 ;  /* 0x0000000704007986 */ /* 0x000fe8000c101904 */
[----:B0-----:R-:W-:Y:S01]  /*05a0*/  STG.E.U8 desc[UR4][R12.64], R0 ;  /* 0x000000000c007986 */ /* 0x001fe2000c101104 */
[----:B------:R-:W-:Y:S05]  /*05b0*/  EXIT ;  /* 0x000000000000794d */ /* 0x000fea0003800000 */
        .weak           $__internal_0_$__cuda_sm3x_div_rn_noftz_f32_slowpath
        .type           $__internal_0_$__cuda_sm3x_div_rn_noftz_f32_slowpath,@function
        .size           $__internal_0_$__cuda_sm3x_div_rn_noftz_f32_slowpath,(.L_x_161 - $__internal_0_$__cuda_sm3x_div_rn_noftz_f32_slowpath)
$__internal_0_$__cuda_sm3x_div_rn_noftz_f32_slowpath:
[----:B------:R-:W-:Y:S01]  /*05c0*/  SHF.R.U32.HI R9, RZ, 0x17, R3 ;  /* 0x00000017ff097819 */ /* 0x000fe20000011603 */
[----:B------:R-:W-:Y:S01]  /*05d0*/  BSSY.RECONVERGENT B1, `(.L_x_7) ;  /* 0x0000063000017945 */ /* 0x000fe20003800200 */
[----:B------:R-:W-:Y:S02]  /*05e0*/  SHF.R.U32.HI R7, RZ, 0x17, R0 ;  /* 0x00000017ff077819 */ /* 0x000fe40000011600 */
[----:B------:R-:W-:Y:S02]  /*05f0*/  LOP3.LUT R14, R9, 0xff, RZ, 0xc0, !PT ;  /* 0x000000ff090e7812 */ /* 0x000fe400078ec0ff */
[----:B------:R-:W-:Y:S02]  /*0600*/  LOP3.LUT R12, R7, 0xff, RZ, 0xc0, !PT ;  /* 0x000000ff070c7812 */ /* 0x000fe400078ec0ff */
[----:B------:R-:W-:Y:S01]  /*0610*/  MOV R9, R3 ;  /* 0x0000000300097202 */ /* 0x000fe20000000f00 */
[----:B------:R-:W-:Y:S02]  /*0620*/  VIADD R11, R14, 0xffffffff ;  /* 0xffffffff0e0b7836 */ /* 0x000fe40000000000 */
[----:B------:R-:W-:-:S03]  /*0630*/  VIADD R10, R12, 0xffffffff ;  /* 0xffffffff0c0a7836 */ /* 0x000fc60000000000 */
[----:B------:R-:W-:-:S04]  /*0640*/  ISETP.GT.U32.AND P0, PT, R11, 0xfd, PT ;  /* 0x000000fd0b00780c */ /* 0x000fc80003f04070 */
[----:B------:R-:W-:-:S13]  /*0650*/  ISETP.GT.U32.OR P0, PT, R10, 0xfd, P0 ;  /* 0x000000fd0a00780c */ /* 0x000fda0000704470 */
[----:B------:R-:W-:Y:S01]  /*0660*/  @!P0 IMAD.MOV.U32 R7, RZ, RZ, RZ ;  /* 0x000000ffff078224 */ /* 0x000fe200078e00ff */
[----:B------:R-:W-:Y:S06]  /*0670*/  @!P0 BRA `(.L_x_8) ;  /* 0x00000000005c8947 */ /* 0x000fec0003800000 */
[----:B------:R-:W-:Y:S02]  /*0680*/  FSETP.GTU.FTZ.AND P0, PT, |R0|, +INF , PT ;  /* 0x7f8000000000780b */ /* 0x000fe40003f1c200 */
[----:B------:R-:W-:-:S04]  /*0690*/  FSETP.GTU.FTZ.AND P1, PT, |R3|, +INF , PT ;  /* 0x7f8000000300780b */ /* 0x000fc80003f3c200 */
[----:B------:R-:W-:-:S13]  /*06a0*/  PLOP3.LUT P0, PT, P0, P1, PT, 0xf8, 0x8f ;  /* 0x00000000008f781c */ /* 0x000fda0000703f70 */
[----:B------:R-:W-:Y:S05]  /*06b0*/  @P0 BRA `(.L_x_9) ;  /* 0x00000004004c0947 */ /* 0x000fea0003800000 */
[----:B------:R-:W-:-:S13]  /*06c0*/  LOP3.LUT P0, RZ, R9, 0x7fffffff, R0, 0xc8, !PT ;  /* 0x7fffffff09ff7812 */ /* 0x000fda000780c800 */
[----:B------:R-:W-:Y:S05]  /*06d0*/  @!P0 BRA `(.L_x_10) ;  /* 0x00000004003c8947 */ /* 0x000fea0003800000 */
[C---:B------:R-:W-:Y:S02]  /*06e0*/  FSETP.NEU.FTZ.AND P2, PT, |R0|.reuse, +INF , PT ;  /* 0x7f8000000000780b */ /* 0x040fe40003f5d200 */
[----:B------:R-:W-:Y:S02]  /*06f0*/  FSETP.NEU.FTZ.AND P1, PT, |R3|, +INF , PT ;  /* 0x7f8000000300780b */ /* 0x000fe40003f3d200 */
[----:B------:R-:W-:-:S11]  /*0700*/  FSETP.NEU.FTZ.AND P0, PT, |R0|, +INF , PT ;  /* 0x7f8000000000780b */ /* 0x000fd60003f1d200 */
[----:B------:R-:W-:Y:S05]  /*0710*/  @!P1 BRA !P2, `(.L_x_10) ;  /* 0x00000004002c9947 */ /* 0x000fea0005000000 */
[----:B------:R-:W-:-:S04]  /*0720*/  LOP3.LUT P2, RZ, R0, 0x7fffffff, RZ, 0xc0, !PT ;  /* 0x7fffffff00ff7812 */ /* 0x000fc8000784c0ff */
[----:B------:R-:W-:-:S13]  /*0730*/  PLOP3.LUT P1, PT, P1, P2, PT, 0x2f, 0xf2 ;  /* 0x0000000000f2781c */ /* 0x000fda0000f24577 */
[----:B------:R-:W-:Y:S05]  /*0740*/  @P1 BRA `(.L_x_11) ;  /* 0x0000000400181947 */ /* 0x000fea0003800000 */
[----:B------:R-:W-:-:S04]  /*0750*/  LOP3.LUT P1, RZ, R9, 0x7fffffff, RZ, 0xc0, !PT ;  /* 0x7fffffff09ff7812 */ /* 0x000fc8000782c0ff */
[----:B------:R-:W-:-:S13]  /*0760*/  PLOP3.LUT P0, PT, P0, P1, PT, 0x2f, 0xf2 ;  /* 0x0000000000f2781c */ /* 0x000fda0000702577 */
[----:B------:R-:W-:Y:S05]  /*0770*/  @P0 BRA `(.L_x_12) ;  /* 0x0000000400000947 */ /* 0x000fea0003800000 */
[----:B------:R-:W-:Y:S02]  /*0780*/  ISETP.GE.AND P0, PT, R10, RZ, PT ;  /* 0x000000ff0a00720c */ /* 0x000fe40003f06270 */
[----:B------:R-:W-:-:S11]  /*0790*/  ISETP.GE.AND P1, PT, R11, RZ, PT ;  /* 0x000000ff0b00720c */ /* 0x000fd60003f26270 */
[----:B------:R-:W-:Y:S01]  /*07a0*/  @P0 IMAD.MOV.U32 R7, RZ, RZ, RZ ;  /* 0x000000ffff070224 */ /* 0x000fe200078e00ff */
[----:B------:R-:W-:Y:S01]  /*07b0*/  @!P0 MOV R7, 0xffffffc0 ;  /* 0xffffffc000078802 */ /* 0x000fe20000000f00 */
[----:B------:R-:W-:Y:S01]  /*07c0*/  @!P0 FFMA R0, R0, 1.84467440737095516160e+19, RZ ;  /* 0x5f80000000008823 */ /* 0x000fe200000000ff */
[----:B------:R-:W-:-:S03]  /*07d0*/  @!P1 FFMA R9, R3, 1.84467440737095516160e+19, RZ ;  /* 0x5f80000003099823 */ /* 0x000fc600000000ff */
[----:B------:R-:W-:-:S07]  /*07e0*/  @!P1 VIADD R7, R7, 0x40 ;  /* 0x0000004007079836 */ /* 0x000fce0000000000 */
.L_x_8:
[----:B------:R-:W-:Y:S01]  /*07f0*/  LEA R10, R14, 0xc0800000, 0x17 ;  /* 0xc08000000e0a7811 */ /* 0x000fe200078eb8ff */
[----:B------:R-:W-:Y:S04]  /*0800*/  BSSY.RECONVERGENT B2, `(.L_x_13) ;  /* 0x0000036000027945 */ /* 0x000fe80003800200 */
[----:B------:R-:W-:Y:S01]  /*0810*/  IMAD.IADD R10, R9, 0x1, -R10 ;  /* 0x00000001090a7824 */ /* 0x000fe200078e0a0a */
[----:B------:R-:W-:-:S03]  /*0820*/  IADD3 R9, PT, PT, R12, -0x7f, RZ ;  /* 0xffffff810c097810 */ /* 0x000fc60007ffe0ff */
[----:B------:R0:W1:Y:S01]  /*0830*/  MUFU.RCP R11, R10 ;  /* 0x0000000a000b7308 */ /* 0x0000620000001000 */
[----:B------:R-:W-:Y:S01]  /*0840*/  FADD.FTZ R13, -R10, -RZ ;  /* 0x800000ff0a0d7221 */ /* 0x000fe20000010100 */
[C---:B------:R-:W-:Y:S01]  /*0850*/  IMAD R0, R9.reuse, -0x800000, R0 ;  /* 0xff80000009007824 */ /* 0x040fe200078e0200 */
[----:B0-----:R-:W-:-:S05]  /*0860*/  IADD3 R10, PT, PT, R9, 0x7f, -R14 ;  /* 0x0000007f090a7810 */ /* 0x001fca0007ffe80e */
[----:B------:R-:W-:Y:S02]  /*0870*/  IMAD.IADD R10, R10, 0x1, R7 ;  /* 0x000000010a0a7824 */ /* 0x000fe400078e0207 */
[----:B-1----:R-:W-:-:S04]  /*0880*/  FFMA R12, R11, R13, 1 ;  /* 0x3f8000000b0c7423 */ /* 0x002fc8000000000d */
[----:B------:R-:W-:-:S04]  /*0890*/  FFMA R16, R11, R12, R11 ;  /* 0x0000000c0b107223 */ /* 0x000fc8000000000b */
[----:B------:R-:W-:-:S04]  /*08a0*/  FFMA R11, R0, R16, RZ ;  /* 0x00000010000b7223 */ /* 0x000fc800000000ff */
[----:B------:R-:W-:-:S04]  /*08b0*/  FFMA R12, R13, R11, R0 ;  /* 0x0000000b0d0c7223 */ /* 0x000fc80000000000 */
[----:B------:R-:W-:-:S04]  /*08c0*/  FFMA R11, R16, R12, R11 ;  /* 0x0000000c100b7223 */ /* 0x000fc8000000000b */
[----:B------:R-:W-:-:S04]  /*08d0*/  FFMA R12, R13, R11, R0 ;  /* 0x0000000b0d0c7223 */ /* 0x000fc80000000000 */
[----:B------:R-:W-:-:S05]  /*08e0*/  FFMA R0, R16, R12, R11 ;  /* 0x0000000c10007223 */ /* 0x000fca000000000b */
[----:B------:R-:W-:-:S04]  /*08f0*/  SHF.R.U32.HI R9, RZ, 0x17, R0 ;  /* 0x00000017ff097819 */ /* 0x000fc80000011600 */
[----:B------:R-:W-:-:S05]  /*0900*/  LOP3.LUT R9, R9, 0xff, RZ, 0xc0, !PT ;  /* 0x000000ff09097812 */ /* 0x000fca00078ec0ff */
[----:B------:R-:W-:-:S05]  /*0910*/  IMAD.IADD R13, R9, 0x1, R10 ;  /* 0x00000001090d7824 */ /* 0x000fca00078e020a */
[----:B------:R-:W-:-:S04]  /*0920*/  IADD3 R7, PT, PT, R13, -0x1, RZ ;  /* 0xffffffff0d077810 */ /* 0x000fc80007ffe0ff */
[----:B------:R-:W-:-:S13]  /*0930*/  ISETP.GE.U32.AND P0, PT, R7, 0xfe, PT ;  /* 0x000000fe0700780c */ /* 0x000fda0003f06070 */
[----:B------:R-:W-:Y:S05]  /*0940*/  @!P0 BRA `(.L_x_14) ;  /* 0x0000000000808947 */ /* 0x000fea0003800000 */
[----:B------:R-:W-:-:S13]  /*0950*/  ISETP.GT.AND P0, PT, R13, 0xfe, PT ;  /* 0x000000fe0d00780c */ /* 0x000fda0003f04270 */
[----:B------:R-:W-:Y:S05]  /*0960*/  @P0 BRA `(.L_x_15) ;  /* 0x00000000006c0947 */ /* 0x000fea0003800000 */
[----:B------:R-:W-:-:S13]  /*0970*/  ISETP.GE.AND P0, PT, R13, 0x1, PT ;  /* 0x000000010d00780c */ /* 0x000fda0003f06270 */
[----:B------:R-:W-:Y:S05]  /*0980*/  @P0 BRA `(.L_x_16) ;  /* 0x0000000000740947 */ /* 0x000fea0003800000 */
[----:B------:R-:W-:Y:S02]  /*0990*/  ISETP.GE.AND P0, PT, R13, -0x18, PT ;  /* 0xffffffe80d00780c */ /* 0x000fe40003f06270 */
[----:B------:R-:W-:-:S11]  /*09a0*/  LOP3.LUT R0, R0, 0x80000000, RZ, 0xc0, !PT ;  /* 0x8000000000007812 */ /* 0x000fd600078ec0ff */
[----:B------:R-:W-:Y:S05]  /*09b0*/  @!P0 BRA `(.L_x_16) ;  /* 0x0000000000688947 */ /* 0x000fea0003800000 */
[CCC-:B------:R-:W-:Y:S01]  /*09c0*/  FFMA.RZ R7, R16.reuse, R12.reuse, R11.reuse ;  /* 0x0000000c10077223 */ /* 0x1c0fe2000000c00b */
[CCC-:B------:R-:W-:Y:S01]  /*09d0*/  FFMA.RM R10, R16.reuse, R12.reuse, R11.reuse ;  /* 0x0000000c100a7223 */ /* 0x1c0fe2000000400b */
[C---:B------:R-:W-:Y:S02]  /*09e0*/  ISETP.NE.AND P2, PT, R13.reuse, RZ, PT ;  /* 0x000000ff0d00720c */ /* 0x040fe40003f45270 */
[----:B------:R-:W-:Y:S02]  /*09f0*/  ISETP.NE.AND P1, PT, R13, RZ, PT ;  /* 0x000000ff0d00720c */ /* 0x000fe40003f25270 */
[----:B------:R-:W-:Y:S01]  /*0a00*/  LOP3.LUT R9, R7, 0x7fffff, RZ, 0xc0, !PT ;  /* 0x007fffff07097812 */ /* 0x000fe200078ec0ff */
[----:B------:R-:W-:Y:S01]  /*0a10*/  FFMA.RP R7, R16, R12, R11 ;  /* 0x0000000c10077223 */ /* 0x000fe2000000800b */
[----:B------:R-:W-:Y:S02]  /*0a20*/  VIADD R12, R13, 0x20 ;  /* 0x000000200d0c7836 */ /* 0x000fe40000000000 */
[----:B------:R-:W-:Y:S01]  /*0a30*/  LOP3.LUT R9, R9, 0x800000, RZ, 0xfc, !PT ;  /* 0x0080000009097812 */ /* 0x000fe200078efcff */
[----:B------:R-:W-:Y:S01]  /*0a40*/  IMAD.MOV R11, RZ, RZ, -R13 ;  /* 0x000000ffff0b7224 */ /* 0x000fe200078e0a0d */
[----:B------:R-:W-:-:S02]  /*0a50*/  FSETP.NEU.FTZ.AND P0, PT, R7, R10, PT ;  /* 0x0000000a0700720b */ /* 0x000fc40003f1d000 */
[----:B------:R-:W-:Y:S02]  /*0a60*/  SHF.L.U32 R12, R9, R12, RZ ;  /* 0x0000000c090c7219 */ /* 0x000fe400000006ff */
[----:B------:R-:W-:Y:S02]  /*0a70*/  SEL R10, R11, RZ, P2 ;  /* 0x000000ff0b0a7207 */ /* 0x000fe40001000000 */
[----:B------:R-:W-:Y:S02]  /*0a80*/  ISETP.NE.AND P1, PT, R12, RZ, P1 ;  /* 0x000000ff0c00720c */ /* 0x000fe40000f25270 */
[----:B------:R-:W-:Y:S02]  /*0a90*/  SHF.R.U32.HI R10, RZ, R10, R9 ;  /* 0x0000000aff0a7219 */ /* 0x000fe40000011609 */
[----:B------:R-:W-:Y:S02]  /*0aa0*/  PLOP3.LUT P0, PT, P0, P1, PT, 0xf8, 0x8f ;  /* 0x00000000008f781c */ /* 0x000fe40000703f70 */
[----:B------:R-:W-:-:S02]  /*0ab0*/  SHF.R.U32.HI R12, RZ, 0x1, R10 ;  /* 0x00000001ff0c7819 */ /* 0x000fc4000001160a */
[----:B------:R-:W-:-:S04]  /*0ac0*/  SEL R7, RZ, 0x1, !P0 ;  /* 0x00000001ff077807 */ /* 0x000fc80004000000 */
[----:B------:R-:W-:-:S04]  /*0ad0*/  LOP3.LUT R7, R7, 0x1, R12, 0xf8, !PT ;  /* 0x0000000107077812 */ /* 0x000fc800078ef80c */
[----:B------:R-:W-:-:S04]  /*0ae0*/  LOP3.LUT R7, R7, R10, RZ, 0xc0, !PT ;  /* 0x0000000a07077212 */ /* 0x000fc800078ec0ff */
[----:B------:R-:W-:-:S04]  /*0af0*/  IADD3 R7, PT, PT, R12, R7, RZ ;  /* 0x000000070c077210 */ /* 0x000fc80007ffe0ff */
[----:B------:R-:W-:Y:S01]  /*0b00*/  LOP3.LUT R0, R7, R0, RZ, 0xfc, !PT ;  /* 0x0000000007007212 */ /* 0x000fe200078efcff */
[----:B------:R-:W-:Y:S06]  /*0b10*/  BRA `(.L_x_16) ;  /* 0x0000000000107947 */ /* 0x000fec0003800000 */
.L_x_15:
[----:B------:R-:W-:-:S04]  /*0b20*/  LOP3.LUT R0, R0, 0x80000000, RZ, 0xc0, !PT ;  /* 0x8000000000007812 */ /* 0x000fc800078ec0ff */
[----:B------:R-:W-:Y:S01]  /*0b30*/  LOP3.LUT R0, R0, 0x7f800000, RZ, 0xfc, !PT ;  /* 0x7f80000000007812 */ /* 0x000fe200078efcff */
[----:B------:R-:W-:Y:S06]  /*0b40*/  BRA `(.L_x_16) ;  /* 0x0000000000047947 */ /* 0x000fec0003800000 */
.L_x_14:
[----:B------:R-:W-:-:S07]  /*0b50*/  IMAD R0, R10, 0x800000, R0 ;  /* 0x008000000a007824 */ /* 0x000fce00078e0200 */
.L_x_16:
[----:B------:R-:W-:Y:S05]  /*0b60*/  BSYNC.RECONVERGENT B2 ;  /* 0x0000000000027941 */ /* 0x000fea0003800200 */
.L_x_13:
[----:B------:R-:W-:Y:S05]  /*0b70*/  BRA `(.L_x_17) ;  /* 0x0000000000207947 */ /* 0x000fea0003800000 */
.L_x_12:
[----:B------:R-:W-:-:S04]  /*0b80*/  LOP3.LUT R0, R9, 0x80000000, R0, 0x48, !PT ;  /* 0x8000000009007812 */ /* 0x000fc800078e4800 */
[----:B------:R-:W-:Y:S01]  /*0b90*/  LOP3.LUT R0, R0, 0x7f800000, RZ, 0xfc, !PT ;  /* 0x7f80000000007812 */ /* 0x000fe200078efcff */
[----:B------:R-:W-:Y:S06]  /*0ba0*/  BRA `(.L_x_17) ;  /* 0x0000000000147947 */ /* 0x000fec0003800000 */
.L_x_11:
[----:B------:R-:W-:Y:S01]  /*0bb0*/  LOP3.LUT R0, R9, 0x80000000, R0, 0x48, !PT ;  /* 0x8000000009007812 */ /* 0x000fe200078e4800 */
[----:B------:R-:W-:Y:S06]  /*0bc0*/  BRA `(.L_x_17) ;  /* 0x00000000000c7947 */ /* 0x000fec0003800000 */
.L_x_10:
[----:B------:R-:W0:Y:S01]  /*0bd0*/  MUFU.RSQ R0, -QNAN ;  /* 0xffc0000000007908 */ /* 0x000e220000001400 */
[----:B------:R-:W-:Y:S05]  /*0be0*/  BRA `(.L_x_17) ;  /* 0x0000000000047947 */ /* 0x000fea0003800000 */
.L_x_9:
[----:B------:R-:W-:-:S07]  /*0bf0*/  FADD.FTZ R0, R0, R3 ;  /* 0x0000000300007221 */ /* 0x000fce0000010000 */
.L_x_17:
[----:B------:R-:W-:Y:S05]  /*0c00*/  BSYNC.RECONVERGENT B1 ;  /* 0x0000000000017941 */ /* 0x000fea0003800200 */
.L_x_7:
[----:B------:R-:W-:-:S04]  /*0c10*/  HFMA2 R9, -RZ, RZ, 0, 0 ;  /* 0x00000000ff097431 */ /* 0x000fc800000001ff */
[----:B0-----:R-:W-:Y:S05]  /*0c20*/  RET.REL.NODEC R8 `(_Z39CalculateNewCentroidsReduceByKey_kernelPfS_S_PbS_S_S_PiS1_i) ;  /* 0xfffffff008f47950 */ /* 0x001fea0003c3ffff */
.L_x_18:
        /* <DEDUP_REMOVED lines=13> */
.L_x_161:


//--------------------- .text._Z35CalculateNewCentroidsScatter_kerneliPfS_S_PbS_S_S_Pii --------------------------
	.section	.text._Z35CalculateNewCentroidsScatter_kerneliPfS_S_PbS_S_S_Pii,"ax",@progbits
	.align	128
        .global         _Z35CalculateNewCentroidsScatter_kerneliPfS_S_PbS_S_S_Pii
        .type           _Z35CalculateNewCentroidsScatter_kerneliPfS_S_PbS_S_S_Pii,@function
        .size           _Z35CalculateNewCentroidsScatter_kerneliPfS_S_PbS_S_S_Pii,(.L_x_162 - _Z35CalculateNewCentroidsScatter_kerneliPfS_S_PbS_S_S_Pii)
        .other          _Z35CalculateNewCentroidsScatter_kerneliPfS_S_PbS_S_S_Pii,@"STO_CUDA_ENTRY STV_DEFAULT"
_Z35CalculateNewCentroidsScatter_kerneliPfS_S_PbS_S_S_Pii:
.text._Z35CalculateNewCentroidsScatter_kerneliPfS_S_PbS_S_S_Pii:
        /* <DEDUP_REMOVED lines=8> */
[----:B------:R-:W0:Y:S01]  /*0080*/  LDCU UR8, c[0x0][0x3c8] ;  /* 0x00007900ff0877ac */ /* 0x000e220008000800 */
[----:B------:R-:W-:Y:S01]  /*0090*/  CS2R R14, SRZ ;  /* 0x00000000000e7805 */ /* 0x000fe2000001ff00 */
[----:B------:R-:W-:Y:S02]  /*00a0*/  IMAD.MOV.U32 R17, RZ, RZ, RZ ;  /* 0x000000ffff117224 */ /* 0x000fe400078e00ff */
[----:B------:R-:W-:Y:S01]  /*00b0*/  IMAD.MOV.U32 R23, RZ, RZ, RZ ;  /* 0x000000ffff177224 */ /* 0x000fe200078e00ff */
[----:B------:R-:W1:Y:S01]  /*00c0*/  LDCU.64 UR10, c[0x0][0x358] ;  /* 0x00006b00ff0a77ac */ /* 0x000e620008000a00 */
[----:B0-----:R-:W-:-:S09]  /*00d0*/  UISETP.NE.AND UP0, UPT, UR8, URZ, UPT ;  /* 0x000000ff0800728c */ /* 0x001fd2000bf05270 */
[----:B-1----:R-:W-:Y:S05]  /*00e0*/  BRA.U !UP0, `(.L_x_19) ;  /* 0x0000000d08747547 */ /* 0x002fea000b800000 */
[----:B------:R-:W-:Y:S02]  /*00f0*/  UISETP.GE.U32.AND UP0, UPT, UR8, 0x8, UPT ;  /* 0x000000080800788c */ /* 0x000fe4000bf06070 */
[----:B------:R-:W-:Y:S01]  /*0100*/  IMAD R13, R10, UR8, RZ ;  /* 0x000000080a0d7c24 */ /* 0x000fe2000f8e02ff */
[----:B------:R-:W-:Y:S01]  /*0110*/  CS2R R14, SRZ ;  /* 0x00000000000e7805 */ /* 0x000fe2000001ff00 */
[----:B------:R-:W-:Y:S01]  /*0120*/  IMAD.MOV.U32 R23, RZ, RZ, RZ ;  /* 0x000000ffff177224 */ /* 0x000fe200078e00ff */
[----:B------:R-:W-:Y:S01]  /*0130*/  UMOV UR4, URZ ;  /* 0x000000ff00047c82 */ /* 0x000fe20008000000 */
[----:B------:R-:W-:Y:S01]  /*0140*/  IMAD.MOV.U32 R17, RZ, RZ, RZ ;  /* 0x000000ffff117224 */ /* 0x000fe200078e00ff */
[----:B------:R-:W-:Y:S01]  /*0150*/  SHF.R.S32.HI R12, RZ, 0x1f, R13 ;  /* 0x0000001fff0c7819 */ /* 0x000fe2000001140d */
[----:B------:R-:W-:Y:S01]  /*0160*/  UMOV UR5, URZ ;  /* 0x000000ff00057c82 */ /* 0x000fe20008000000 */
[----:B------:R-:W-:Y:S01]  /*0170*/  ULOP3.LUT UP1, URZ, UR8, 0x7, URZ, 0xc0, !UPT ;  /* 0x0000000708ff7892 */ /* 0x000fe2000f82c0ff */
[----:B------:R-:W-:Y:S10]  /*0180*/  BRA.U !UP0, `(.L_x_20) ;  /* 0x00000005087c7547 */ /* 0x000ff4000b800000 */
[----:B------:R-:W0:Y:S01]  /*0190*/  LDCU.64 UR6, c[0x0][0x3a8] ;  /* 0x00007500ff0677ac */ /* 0x000e220008000a00 */
[C---:B------:R-:W-:Y:S02]  /*01a0*/  LEA R8, P1, R13.reuse, 0x10, 0x2 ;  /* 0x000000100d087811 */ /* 0x040fe400078210ff */
[----:B------:R-:W-:Y:S01]  /*01b0*/  CS2R R14, SRZ ;  /* 0x00000000000e7805 */ /* 0x000fe2000001ff00 */
[----:B------:R-:W1:Y:S01]  /*01c0*/  LDCU.128 UR12, c[0x0][0x3b0] ;  /* 0x00007600ff0c77ac */ /* 0x000e620008000c00 */
[----:B------:R-:W-:Y:S01]  /*01d0*/  LEA.HI.X R9, R13, RZ, R12, 0x2, P1 ;  /* 0x000000ff0d097211 */ /* 0x000fe200008f140c */
[----:B------:R-:W2:Y:S01]  /*01e0*/  LDCU.64 UR16, c[0x0][0x3c0] ;  /* 0x00007800ff1077ac */ /* 0x000ea20008000a00 */
[----:B------:R-:W-:Y:S02]  /*01f0*/  USHF.R.S32.HI UR5, URZ, 0x1f, UR8 ;  /* 0x0000001fff057899 */ /* 0x000fe40008011408 */
[----:B------:R-:W-:Y:S01]  /*0200*/  ULOP3.LUT UR4, UR8, 0xfffffff8, URZ, 0xc0, !UPT ;  /* 0xfffffff808047892 */ /* 0x000fe2000f8ec0ff */
[----:B0-----:R-:W-:-:S06]  /*0210*/  IADD3 R0, P1, PT, R8, UR6, RZ ;  /* 0x0000000608007c10 */ /* 0x001fcc000ff3e0ff */
[----:B------:R-:W-:Y:S01]  /*0220*/  UMOV UR6, UR4 ;  /* 0x0000000400067c82 */ /* 0x000fe20008000000 */
[C---:B-1----:R-:W-:Y:S02]  /*0230*/  IADD3 R11, P0, PT, R8.reuse, UR12, RZ ;  /* 0x0000000c080b7c10 */ /* 0x042fe4000ff1e0ff */
[C---:B------:R-:W-:Y:S02]  /*0240*/  IADD3 R6, P2, PT, R8.reuse, UR14, RZ ;  /* 0x0000000e08067c10 */ /* 0x040fe4000ff5e0ff */
[----:B--2---:R-:W-:Y:S02]  /*0250*/  IADD3 R8, P3, PT, R8, UR16, RZ ;  /* 0x0000001008087c10 */ /* 0x004fe4000ff7e0ff */
[C---:B------:R-:W-:Y:S02]  /*0260*/  IADD3.X R26, PT, PT, R9.reuse, UR13, RZ, P0, !PT ;  /* 0x0000000d091a7c10 */ /* 0x040fe400087fe4ff */
[C---:B------:R-:W-:Y:S02]  /*0270*/  IADD3.X R7, PT, PT, R9.reuse, UR15, RZ, P2, !PT ;  /* 0x0000000f09077c10 */ /* 0x040fe400097fe4ff */
[C---:B------:R-:W-:Y:S01]  /*0280*/  IADD3.X R27, PT, PT, R9.reuse, UR7, RZ, P1, !PT ;  /* 0x00000007091b7c10 */ /* 0x040fe20008ffe4ff */
[----:B------:R-:W-:Y:S01]  /*0290*/  UMOV UR7, UR5 ;  /* 0x0000000500077c82 */ /* 0x000fe20008000000 */
[----:B------:R-:W-:-:S07]  /*02a0*/  IADD3.X R9, PT, PT, R9, UR17, RZ, P3, !PT ;  /* 0x0000001109097c10 */ /* 0x000fce0009ffe4ff */
.L_x_21:
[----:B------:R-:W-:Y:S01]  /*02b0*/  IMAD.MOV.U32 R4, RZ, RZ, R0 ;  /* 0x000000ffff047224 */ /* 0x000fe200078e0000 */
[----:B------:R-:W-:Y:S01]  /*02c0*/  MOV R5, R27 ;  /* 0x0000001b00057202 */ /* 0x000fe20000000f00 */
[----:B------:R-:W2:Y:S01]  /*02d0*/  LDG.E R19, desc[UR10][R8.64+-0x10] ;  /* 0xfffff00a08137981 */ /* 0x000ea2000c1e1900 */
[----:B------:R-:W-:Y:S02]  /*02e0*/  IMAD.MOV.U32 R2, RZ, RZ, R11 ;  /* 0x000000ffff027224 */ /* 0x000fe400078e000b */
[----:B------:R-:W-:Y:S01]  /*02f0*/  IMAD.MOV.U32 R3, RZ, RZ, R26 ;  /* 0x000000ffff037224 */ /* 0x000fe200078e001a */
[----:B------:R-:W2:Y:S04]  /*0300*/  LDG.E R18, desc[UR10][R8.64+-0xc] ;  /* 0xfffff40a08127981 */ /* 0x000ea8000c1e1900 */
[----:B------:R-:W3:Y:S04]  /*0310*/  LDG.E R24, desc[UR10][R4.64+-0x10] ;  /* 0xfffff00a04187981 */ /* 0x000ee8000c1e1900 */
[----:B------:R-:W4:Y:S04]  /*0320*/  LDG.E R22, desc[UR10][R6.64+-0x10] ;  /* 0xfffff00a06167981 */ /* 0x000f28000c1e1900 */
[----:B------:R-:W5:Y:S04]  /*0330*/  LDG.E R26, desc[UR10][R2.64+-0x10] ;  /* 0xfffff00a021a7981 */ /* 0x000f68000c1e1900 */
[----:B------:R-:W5:Y:S04]  /*0340*/  LDG.E R11, desc[UR10][R6.64+-0xc] ;  /* 0xfffff40a060b7981 */ /* 0x000f68000c1e1900 */
[----:B------:R-:W5:Y:S04]  /*0350*/  LDG.E R21, desc[UR10][R8.64+-0x8] ;  /* 0xfffff80a08157981 */ /* 0x000f68000c1e1900 */
[----:B------:R-:W5:Y:S04]  /*0360*/  LDG.E R25, desc[UR10][R8.64+-0x4] ;  /* 0xfffffc0a08197981 */ /* 0x000f68000c1e1900 */
[----:B------:R-:W5:Y:S04]  /*0370*/  LDG.E R20, desc[UR10][R4.64+-0xc] ;  /* 0xfffff40a04147981 */ /* 0x000f68000c1e1900 */
[----:B------:R-:W5:Y:S04]  /*0380*/  LDG.E R16, desc[UR10][R2.64+-0xc] ;  /* 0xfffff40a02107981 */ /* 0x000f68000c1e1900 */
[----:B------:R-:W5:Y:S04]  /*0390*/  LDG.E R0, desc[UR10][R4.64+-0x8] ;  /* 0xfffff80a04007981 */ /* 0x000f68000c1e1900 */
[----:B------:R-:W5:Y:S04]  /*03a0*/  LDG.E R29, desc[UR10][R6.64+-0x4] ;  /* 0xfffffc0a061d7981 */ /* 0x000f68000c1e1900 */
[----:B------:R-:W5:Y:S01]  /*03b0*/  LDG.E R28, desc[UR10][R6.64] ;  /* 0x0000000a061c7981 */ /* 0x000f62000c1e1900 */
[----:B--2---:R-:W-:-:S03]  /*03c0*/  IADD3 R14, PT, PT, R18, R19, R14 ;  /* 0x00000013120e7210 */ /* 0x004fc60007ffe00e */
[----:B------:R-:W2:Y:S01]  /*03d0*/  LDG.E R18, desc[UR10][R4.64] ;  /* 0x0000000a04127981 */ /* 0x000ea2000c1e1900 */
[----:B---3--:R-:W-:-:S03]  /*03e0*/  FADD R19, R24, R17 ;  /* 0x0000001118137221 */ /* 0x008fc60000000000 */
[----:B------:R-:W3:Y:S01]  /*03f0*/  LDG.E R17, desc[UR10][R4.64+-0x4] ;  /* 0xfffffc0a04117981 */ /* 0x000ee2000c1e1900 */
[----:B----4-:R-:W-:-:S03]  /*0400*/  FADD R22, R22, R15 ;  /* 0x0000000f16167221 */ /* 0x010fc60000000000 */
[----:B------:R-:W4:Y:S01]  /*0410*/  LDG.E R15, desc[UR10][R2.64+-0x8] ;  /* 0xfffff80a020f7981 */ /* 0x000f22000c1e1900 */
[----:B-----5:R-:W-:-:S03]  /*0420*/  FADD R23, R26, R23 ;  /* 0x000000171a177221 */ /* 0x020fc60000000000 */
[----:B------:R-:W5:Y:S01]  /*0430*/  LDG.E R26, desc[UR10][R8.64] ;  /* 0x0000000a081a7981 */ /* 0x000f62000c1e1900 */
[----:B------:R-:W-:-:S03]  /*0440*/  FADD R24, R22, R11 ;  /* 0x0000000b16187221 */ /* 0x000fc60000000000 */
[----:B------:R-:W5:Y:S04]  /*0450*/  LDG.E R22, desc[UR10][R2.64+-0x4] ;  /* 0xfffffc0a02167981 */ /* 0x000f68000c1e1900 */
[----:B------:R-:W5:Y:S01]  /*0460*/  LDG.E R11, desc[UR10][R2.64] ;  /* 0x0000000a020b7981 */ /* 0x000f62000c1e1900 */
[----:B------:R-:W-:-:S03]  /*0470*/  IADD3 R14, PT, PT, R25, R21, R14 ;  /* 0x00000015190e7210 */ /* 0x000fc60007ffe00e */
[----:B------:R-:W5:Y:S01]  /*0480*/  LDG.E R21, desc[UR10][R6.64+-0x8] ;  /* 0xfffff80a06157981 */ /* 0x000f62000c1e1900 */
[----:B------:R-:W-:-:S03]  /*0490*/  FADD R19, R19, R20 ;  /* 0x0000001413137221 */ /* 0x000fc60000000000 */
[----:B------:R-:W5:Y:S01]  /*04a0*/  LDG.E R25, desc[UR10][R2.64+0x4] ;  /* 0x0000040a02197981 */ /* 0x000f62000c1e1900 */
[----:B------:R-:W-:-:S03]  /*04b0*/  FADD R20, R23, R16 ;  /* 0x0000001017147221 */ /* 0x000fc60000000000 */
[----:B------:R-:W5:Y:S04]  /*04c0*/  LDG.E R16, desc[UR10][R4.64+0x4] ;  /* 0x0000040a04107981 */ /* 0x000f68000c1e1900 */
[----:B------:R-:W5:Y:S01]  /*04d0*/  LDG.E R23, desc[UR10][R8.64+0x4] ;  /* 0x0000040a08177981 */ /* 0x000f62000c1e1900 */
[----:B------:R-:W-:-:S03]  /*04e0*/  FADD R0, R19, R0 ;  /* 0x0000000013007221 */ /* 0x000fc60000000000 */
[----:B------:R-:W5:Y:S01]  /*04f0*/  LDG.E R19, desc[UR10][R6.64+0x8] ;  /* 0x0000080a06137981 */ /* 0x000f62000c1e1900 */
[----:B---3--:R-:W-:Y:S01]  /*0500*/  FADD R17, R0, R17 ;  /* 0x0000001100117221 */ /* 0x008fe20000000000 */
[----:B----4-:R-:W-:-:S03]  /*0510*/  FADD R15, R20, R15 ;  /* 0x0000000f140f7221 */ /* 0x010fc60000000000 */
[----:B--2---:R-:W-:Y:S01]  /*0520*/  FADD R17, R17, R18 ;  /* 0x0000001211117221 */ /* 0x004fe20000000000 */
[----:B------:R-:W2:Y:S04]  /*0530*/  LDG.E R20, desc[UR10][R8.64+0xc] ;  /* 0x00000c0a08147981 */ /* 0x000ea8000c1e1900 */
[----:B------:R-:W3:Y:S01]  /*0540*/  LDG.E R18, desc[UR10][R2.64+0x8] ;  /* 0x0000080a02127981 */ /* 0x000ee2000c1e1900 */
[----:B-----5:R-:W-:-:S03]  /*0550*/  FADD R22, R15, R22 ;  /* 0x000000160f167221 */ /* 0x020fc60000000000 */
[----:B------:R-:W4:Y:S01]  /*0560*/  LDG.E R15, desc[UR10][R6.64+0x4] ;  /* 0x0000040a060f7981 */ /* 0x000f22000c1e1900 */
[----:B------:R-:W-:Y:S01]  /*0570*/  FADD R24, R24, R21 ;  /* 0x0000001518187221 */ /* 0x000fe20000000000 */
[----:B------:R-:W-:Y:S02]  /*0580*/  FADD R0, R22, R11 ;  /* 0x0000000b16007221 */ /* 0x000fe40000000000 */
[----:B------:R0:W2:Y:S01]  /*0590*/  LDG.E R21, desc[UR10][R8.64+0x8] ;  /* 0x0000080a08157981 */ /* 0x0000a2000c1e1900 */
[----:B------:R-:W-:-:S03]  /*05a0*/  FADD R29, R24, R29 ;  /* 0x0000001d181d7221 */ /* 0x000fc60000000000 */
[----:B------:R-:W5:Y:S01]  /*05b0*/  LDG.E R22, desc[UR10][R4.64+0xc] ;  /* 0x00000c0a04167981 */ /* 0x000f62000c1e1900 */
[----:B------:R-:W-:-:S03]  /*05c0*/  FADD R16, R17, R16 ;  /* 0x0000001011107221 */ /* 0x000fc60000000000 */
[----:B------:R-:W5:Y:S01]  /*05d0*/  LDG.E R17, desc[UR10][R4.64+0x8] ;  /* 0x0000080a04117981 */ /* 0x000f62000c1e1900 */
[----:B------:R-:W-:-:S03]  /*05e0*/  IADD3 R14, PT, PT, R23, R26, R14 ;  /* 0x0000001a170e7210 */ /* 0x000fc60007ffe00e */
[----:B------:R-:W5:Y:S04]  /*05f0*/  LDG.E R23, desc[UR10][R2.64+0xc] ;  /* 0x00000c0a02177981 */ /* 0x000f68000c1e1900 */
[----:B------:R1:W5:Y:S01]  /*0600*/  LDG.E R24, desc[UR10][R6.64+0xc] ;  /* 0x00000c0a06187981 */ /* 0x000362000c1e1900 */
[----:B------:R-:W-:Y:S01]  /*0610*/  UIADD3 UR6, UP0, UPT, UR6, -0x8, URZ ;  /* 0xfffffff806067890 */ /* 0x000fe2000ff1e0ff */
[----:B------:R-:W-:Y:S01]  /*0620*/  FADD R25, R0, R25 ;  /* 0x0000001900197221 */ /* 0x000fe20000000000 */
[----:B------:R-:W-:Y:S02]  /*0630*/  IADD3 R0, P0, PT, R4, 0x20, RZ ;  /* 0x0000002004007810 */ /* 0x000fe40007f1e0ff */
[----:B------:R-:W-:Y:S02]  /*0640*/  UIADD3.X UR7, UPT, UPT, UR7, -0x1, URZ, UP0, !UPT ;  /* 0xffffffff07077890 */ /* 0x000fe400087fe4ff */
[----:B------:R-:W-:Y:S01]  /*0650*/  UISETP.NE.U32.AND UP0, UPT, UR6, URZ, UPT ;  /* 0x000000ff0600728c */ /* 0x000fe2000bf05070 */
[----:B------:R-:W-:Y:S01]  /*0660*/  FADD R28, R29, R28 ;  /* 0x0000001c1d1c7221 */ /* 0x000fe20000000000 */
[----:B------:R-:W-:Y:S01]  /*0670*/  IMAD.X R27, RZ, RZ, R5, P0 ;  /* 0x000000ffff1b7224 */ /* 0x000fe200000e0605 */
[----:B------:R-:W-:Y:S01]  /*0680*/  IADD3 R11, P0, PT, R2, 0x20, RZ ;  /* 0x00000020020b7810 */ /* 0x000fe20007f1e0ff */
[----:B------:R-:W-:Y:S01]  /*0690*/  UISETP.NE.AND.EX UP0, UPT, UR7, URZ, UPT, UP0 ;  /* 0x000000ff0700728c */ /* 0x000fe2000bf05300 */
[----:B0-----:R-:W-:-:S03]  /*06a0*/  IADD3 R8, P1, PT, R8, 0x20, RZ ;  /* 0x0000002008087810 */ /* 0x001fc60007f3e0ff */
[----:B------:R-:W-:Y:S01]  /*06b0*/  IMAD.X R26, RZ, RZ, R3, P0 ;  /* 0x000000ffff1a7224 */ /* 0x000fe200000e0603 */
[----:B-1----:R-:W-:Y:S01]  /*06c0*/  IADD3 R6, P0, PT, R6, 0x20, RZ ;  /* 0x0000002006067810 */ /* 0x002fe20007f1e0ff */
[----:B------:R-:W-:-:S03]  /*06d0*/  IMAD.X R9, RZ, RZ, R9, P1 ;  /* 0x000000ffff097224 */ /* 0x000fc600008e0609 */
[----:B------:R-:W-:Y:S01]  /*06e0*/  IADD3.X R7, PT, PT, RZ, R7, RZ, P0, !PT ;  /* 0x00000007ff077210 */ /* 0x000fe200007fe4ff */
[----:B---3--:R-:W-:Y:S01]  /*06f0*/  FADD R18, R25, R18 ;  /* 0x0000001219127221 */ /* 0x008fe20000000000 */
[----:B----4-:R-:W-:-:S04]  /*0700*/  FADD R28, R28, R15 ;  /* 0x0000000f1c1c7221 */ /* 0x010fc80000000000 */
[----:B------:R-:W-:Y:S01]  /*0710*/  FADD R19, R28, R19 ;  /* 0x000000131c137221 */ /* 0x000fe20000000000 */
[----:B--2---:R-:W-:Y:S01]  /*0720*/  IADD3 R14, PT, PT, R20, R21, R14 ;  /* 0x00000015140e7210 */ /* 0x004fe20007ffe00e */
[----:B-----5:R-:W-:-:S04]  /*0730*/  FADD R17, R16, R17 ;  /* 0x0000001110117221 */ /* 0x020fc80000000000 */
[----:B------:R-:W-:Y:S01]  /*0740*/  FADD R17, R17, R22 ;  /* 0x0000001611117221 */ /* 0x000fe20000000000 */
[----:B------:R-:W-:Y:S01]  /*0750*/  FADD R23, R18, R23 ;  /* 0x0000001712177221 */ /* 0x000fe20000000000 */
[----:B------:R-:W-:Y:S01]  /*0760*/  FADD R15, R19, R24 ;  /* 0x00000018130f7221 */ /* 0x000fe20000000000 */
[----:B------:R-:W-:Y:S06]  /*0770*/  BRA.U UP0, `(.L_x_21) ;  /* 0xfffffff900cc7547 */ /* 0x000fec000b83ffff */
.L_x_20:
[----:B------:R-:W-:Y:S05]  /*0780*/  BRA.U !UP1, `(.L_x_19) ;  /* 0x0000000509cc7547 */ /* 0x000fea000b800000 */
[----:B------:R-:W-:Y:S02]  /*0790*/  ULOP3.LUT UR6, UR8, 0x7, URZ, 0xc0, !UPT ;  /* 0x0000000708067892 */ /* 0x000fe4000f8ec0ff */
[----:B------:R-:W-:Y:S02]  /*07a0*/  ULOP3.LUT UP1, UR7, UR8, 0x3, URZ, 0xc0, !UPT ;  /* 0x0000000308077892 */ /* 0x000fe4000f82c0ff */
[----:B------:R-:W-:-:S04]  /*07b0*/  UIADD3 UR6, UP0, UPT, UR6, -0x1, URZ ;  /* 0xffffffff06067890 */ /* 0x000fc8000ff1e0ff */
[----:B------:R-:W-:Y:S02]  /*07c0*/  UIADD3.X UR9, UPT, UPT, URZ, -0x1, URZ, UP0, !UPT ;  /* 0xffffffffff097890 */ /* 0x000fe400087fe4ff */
[----:B------:R-:W-:-:S04]  /*07d0*/  UISETP.GE.U32.AND UP0, UPT, UR6, 0x3, UPT ;  /* 0x000000030600788c */ /* 0x000fc8000bf06070 */
[----:B------:R-:W-:-:S09]  /*07e0*/  UISETP.GE.U32.AND.EX UP0, UPT, UR9, URZ, UPT, UP0 ;  /* 0x000000ff0900728c */ /* 0x000fd2000bf06100 */
[----:B------:R-:W-:Y:S05]  /*07f0*/  BRA.U !UP0, `(.L_x_22) ;  /* 0x0000000108bc7547 */ /* 0x000fea000b800000 */
[----:B------:R-:W0:Y:S01]  /*0800*/  LDCU.64 UR12, c[0x0][0x3a8] ;  /* 0x00007500ff0c77ac */ /* 0x000e220008000a00 */
[----:B------:R-:W-:Y:S01]  /*0810*/  IADD3 R3, P0, PT, R13, UR4, RZ ;  /* 0x000000040d037c10 */ /* 0x000fe2000ff1e0ff */
[----:B------:R-:W1:Y:S03]  /*0820*/  LDCU.128 UR16, c[0x0][0x3b0] ;  /* 0x00007600ff1077ac */ /* 0x000e660008000c00 */
[----:B------:R-:W-:Y:S01]  /*0830*/  IADD3.X R0, PT, PT, R12, UR5, RZ, P0, !PT ;  /* 0x000000050c007c10 */ /* 0x000fe200087fe4ff */
[C---:B------:R-:W-:Y:S01]  /*0840*/  IMAD.SHL.U32 R2, R3.reuse, 0x4, RZ ;  /* 0x0000000403027824 */ /* 0x040fe200078e00ff */
[----:B------:R-:W2:Y:S02]  /*0850*/  LDCU.64 UR14, c[0x0][0x3c0] ;  /* 0x00007800ff0e77ac */ /* 0x000ea40008000a00 */
[----:B------:R-:W-:Y:S02]  /*0860*/  SHF.L.U64.HI R3, R3, 0x2, R0 ;  /* 0x0000000203037819 */ /* 0x000fe40000010200 */
[----:B0-----:R-:W-:-:S02]  /*0870*/  IADD3 R8, P0, PT, R2, UR12, RZ ;  /* 0x0000000c02087c10 */ /* 0x001fc4000ff1e0ff */
[C---:B-1----:R-:W-:Y:S02]  /*0880*/  IADD3 R4, P1, PT, R2.reuse, UR16, RZ ;  /* 0x0000001002047c10 */ /* 0x042fe4000ff3e0ff */
[C---:B------:R-:W-:Y:S02]  /*0890*/  IADD3 R6, P2, PT, R2.reuse, UR18, RZ ;  /* 0x0000001202067c10 */ /* 0x040fe4000ff5e0ff */
[C---:B------:R-:W-:Y:S02]  /*08a0*/  IADD3.X R9, PT, PT, R3.reuse, UR13, RZ, P0, !PT ;  /* 0x0000000d03097c10 */ /* 0x040fe400087fe4ff */
[C---:B------:R-:W-:Y:S02]  /*08b0*/  IADD3.X R5, PT, PT, R3.reuse, UR17, RZ, P1, !PT ;  /* 0x0000001103057c10 */ /* 0x040fe40008ffe4ff */
[----:B------:R-:W-:Y:S01]  /*08c0*/  IADD3.X R7, PT, PT, R3, UR19, RZ, P2, !PT ;  /* 0x0000001303077c10 */ /* 0x000fe200097fe4ff */
[----:B------:R-:W3:Y:S01]  /*08d0*/  LDG.E R0, desc[UR10][R8.64] ;  /* 0x0000000a08007981 */ /* 0x000ee2000c1e1900 */
[----:B--2---:R-:W-:-:S03]  /*08e0*/  IADD3 R2, P0, PT, R2, UR14, RZ ;  /* 0x0000000e02027c10 */ /* 0x004fc6000ff1e0ff */
[----:B------:R-:W2:Y:S01]  /*08f0*/  LDG.E R20, desc[UR10][R4.64] ;  /* 0x0000000a04147981 */ /* 0x000ea2000c1e1900 */
[----:B------:R-:W-:-:S03]  /*0900*/  IADD3.X R3, PT, PT, R3, UR15, RZ, P0, !PT ;  /* 0x0000000f03037c10 */ /* 0x000fc600087fe4ff */
        /* <DEDUP_REMOVED lines=14> */
[----:B------:R-:W-:-:S04]  /*09f0*/  UIADD3 UR4, UP0, UPT, UR4, 0x4, URZ ;  /* 0x0000000404047890 */ /* 0x000fc8000ff1e0ff */
[----:B------:R-:W-:Y:S01]  /*0a00*/  UIADD3.X UR5, UPT, UPT, URZ, UR5, URZ, UP0, !UPT ;  /* 0x00000005ff057290 */ /* 0x000fe200087fe4ff */
[----:B---3--:R-:W-:Y:S01]  /*0a10*/  FADD R17, R17, R0 ;  /* 0x0000000011117221 */ /* 0x008fe20000000000 */
[----:B--2---:R-:W-:Y:S01]  /*0a20*/  FADD R23, R23, R20 ;  /* 0x0000001417177221 */ /* 0x004fe20000000000 */
[----:B----4-:R-:W-:Y:S02]  /*0a30*/  FADD R15, R15, R18 ;  /* 0x000000120f0f7221 */ /* 0x010fe40000000000 */
[----:B-----5:R-:W-:Y:S01]  /*0a40*/  FADD R16, R17, R16 ;  /* 0x0000001011107221 */ /* 0x020fe20000000000 */
[----:B------:R-:W-:Y:S01]  /*0a50*/  FADD R24, R23, R24 ;  /* 0x0000001817187221 */ /* 0x000fe20000000000 */
[----:B------:R-:W-:Y:S02]  /*0a60*/  FADD R15, R15, R22 ;  /* 0x000000160f0f7221 */ /* 0x000fe40000000000 */
[----:B------:R-:W-:Y:S01]  /*0a70*/  FADD R16, R16, R11 ;  /* 0x0000000b10107221 */ /* 0x000fe20000000000 */
[----:B------:R-:W-:Y:S01]  /*0a80*/  FADD R24, R24, R21 ;  /* 0x0000001518187221 */ /* 0x000fe20000000000 */
[----:B------:R-:W-:Y:S01]  /*0a90*/  FADD R26, R15, R26 ;  /* 0x0000001a0f1a7221 */ /* 0x000fe20000000000 */
[----:B------:R-:W-:Y:S01]  /*0aa0*/  IADD3 R14, PT, PT, R27, R28, R14 ;  /* 0x0000001c1b0e7210 */ /* 0x000fe20007ffe00e */
[----:B------:R-:W-:Y:S01]  /*0ab0*/  FADD R17, R16, R19 ;  /* 0x0000001310117221 */ /* 0x000fe20000000000 */
[----:B------:R-:W-:Y:S01]  /*0ac0*/  FADD R23, R24, R25 ;  /* 0x0000001918177221 */ /* 0x000fe20000000000 */
[----:B------:R-:W-:Y:S01]  /*0ad0*/  FADD R15, R26, R29 ;  /* 0x0000001d1a0f7221 */ /* 0x000fe20000000000 */
[----:B------:R-:W-:-:S07]  /*0ae0*/  IADD3 R14, PT, PT, R9, R8, R14 ;  /* 0x00000008090e7210 */ /* 0x000fce0007ffe00e */
.L_x_22:
[----:B------:R-:W-:Y:S05]  /*0af0*/  BRA.U !UP1, `(.L_x_19) ;  /* 0x0000000109f07547 */ /* 0x000fea000b800000 */
[----:B------:R-:W-:Y:S02]  /*0b00*/  UISETP.NE.AND UP1, UPT, UR7, 0x1, UPT ;  /* 0x000000010700788c */ /* 0x000fe4000bf25270 */
[----:B------:R-:W-:-:S04]  /*0b10*/  ULOP3.LUT UR6, UR8, 0x1, URZ, 0xc0, !UPT ;  /* 0x0000000108067892 */ /* 0x000fc8000f8ec0ff */
[----:B------:R-:W-:-:S03]  /*0b20*/  UISETP.NE.U32.AND UP0, UPT, UR6, 0x1, UPT ;  /* 0x000000010600788c */ /* 0x000fc6000bf05070 */
[----:B------:R-:W-:Y:S08]  /*0b30*/  BRA.U !UP1, `(.L_x_23) ;  /* 0x0000000109807547 */ /* 0x000ff0000b800000 */
        /* <DEDUP_REMOVED lines=9> */
[----:B------:R-:W-:Y:S02]  /*0bd0*/  IADD3 R2, P2, PT, R8, UR14, RZ ;  /* 0x0000000e08027c10 */ /* 0x000fe4000ff5e0ff */
[----:B------:R-:W-:Y:S02]  /*0be0*/  IADD3.X R7, PT, PT, R0, UR7, RZ, P0, !PT ;  /* 0x0000000700077c10 */ /* 0x000fe400087fe4ff */
[----:B--2---:R-:W-:Y:S02]  /*0bf0*/  IADD3 R8, P0, PT, R8, UR8, RZ ;  /* 0x0000000808087c10 */ /* 0x004fe4000ff1e0ff */
[C---:B------:R-:W-:Y:S01]  /*0c00*/  IADD3.X R5, PT, PT, R0.reuse, UR13, RZ, P1, !PT ;  /* 0x0000000d00057c10 */ /* 0x040fe20008ffe4ff */
[----:B------:R-:W2:Y:S01]  /*0c10*/  LDG.E R19, desc[UR10][R6.64+0x4] ;  /* 0x0000040a06137981 */ /* 0x000ea2000c1e1900 */
[----:B------:R-:W-:-:S02]  /*0c20*/  IADD3.X R3, PT, PT, R0, UR15, RZ, P2, !PT ;  /* 0x0000000f00037c10 */ /* 0x000fc400097fe4ff */
[----:B------:R-:W-:Y:S01]  /*0c30*/  IADD3.X R9, PT, PT, R0, UR9, RZ, P0, !PT ;  /* 0x0000000900097c10 */ /* 0x000fe200087fe4ff */
[----:B------:R-:W3:Y:S04]  /*0c40*/  LDG.E R16, desc[UR10][R4.64] ;  /* 0x0000000a04107981 */ /* 0x000ee8000c1e1900 */
[----:B------:R-:W4:Y:S04]  /*0c50*/  LDG.E R0, desc[UR10][R6.64] ;  /* 0x0000000a06007981 */ /* 0x000f28000c1e1900 */
[----:B------:R-:W5:Y:S04]  /*0c60*/  LDG.E R18, desc[UR10][R2.64] ;  /* 0x0000000a02127981 */ /* 0x000f68000c1e1900 */
[----:B------:R-:W2:Y:S04]  /*0c70*/  LDG.E R21, desc[UR10][R4.64+0x4] ;  /* 0x0000040a04157981 */ /* 0x000ea8000c1e1900 */
[----:B------:R-:W2:Y:S04]  /*0c80*/  LDG.E R20, desc[UR10][R2.64+0x4] ;  /* 0x0000040a02147981 */ /* 0x000ea8000c1e1900 */
[----:B------:R-:W2:Y:S04]  /*0c90*/  LDG.E R11, desc[UR10][R8.64] ;  /* 0x0000000a080b7981 */ /* 0x000ea8000c1e1900 */
[----:B------:R-:W2:Y:S01]  /*0ca0*/  LDG.E R22, desc[UR10][R8.64+0x4] ;  /* 0x0000040a08167981 */ /* 0x000ea2000c1e1900 */
[----:B------:R-:W-:-:S04]  /*0cb0*/  UIADD3 UR4, UP1, UPT, UR4, 0x2, URZ ;  /* 0x0000000204047890 */ /* 0x000fc8000ff3e0ff */
[----:B------:R-:W-:Y:S01]  /*0cc0*/  UIADD3.X UR5, UPT, UPT, URZ, UR5, URZ, UP1, !UPT ;  /* 0x00000005ff057290 */ /* 0x000fe20008ffe4ff */
[----:B---3--:R-:W-:Y:S01]  /*0cd0*/  FADD R16, R23, R16 ;  /* 0x0000001017107221 */ /* 0x008fe20000000000 */
[----:B----4-:R-:W-:Y:S01]  /*0ce0*/  FADD R0, R17, R0 ;  /* 0x0000000011007221 */ /* 0x010fe20000000000 */
[----:B-----5:R-:W-:-:S03]  /*0cf0*/  FADD R15, R15, R18 ;  /* 0x000000120f0f7221 */ /* 0x020fc60000000000 */
[----:B--2---:R-:W-:Y:S01]  /*0d00*/  FADD R17, R0, R19 ;  /* 0x0000001300117221 */ /* 0x004fe20000000000 */
[----:B------:R-:W-:Y:S01]  /*0d10*/  FADD R23, R16, R21 ;  /* 0x0000001510177221 */ /* 0x000fe20000000000 */
[----:B------:R-:W-:Y:S01]  /*0d20*/  FADD R15, R15, R20 ;  /* 0x000000140f0f7221 */ /* 0x000fe20000000000 */
[----:B------:R-:W-:-:S07]  /*0d30*/  IADD3 R14, PT, PT, R22, R11, R14 ;  /* 0x0000000b160e7210 */ /* 0x000fce0007ffe00e */
.L_x_23:
[----:B------:R-:W-:Y:S05]  /*0d40*/  BRA.U UP0, `(.L_x_19) ;  /* 0x00000001005c7547 */ /* 0x000fea000b800000 */
[----:B------:R-:W0:Y:S01]  /*0d50*/  LDCU.64 UR6, c[0x0][0x3a8] ;  /* 0x00007500ff0677ac */ /* 0x000e220008000a00 */
[----:B------:R-:W-:Y:S01]  /*0d60*/  IADD3 R0, P0, PT, R13, UR4, RZ ;  /* 0x000000040d007c10 */ /* 0x000fe2000ff1e0ff */
[----:B------:R-:W1:Y:S03]  /*0d70*/  LDCU.128 UR12, c[0x0][0x3b0] ;  /* 0x00007600ff0c77ac */ /* 0x000e660008000c00 */
[----:B------:R-:W-:Y:S01]  /*0d80*/  IADD3.X R3, PT, PT, R12, UR5, RZ, P0, !PT ;  /* 0x000000050c037c10 */ /* 0x000fe200087fe4ff */
[C---:B------:R-:W-:Y:S01]  /*0d90*/  IMAD.SHL.U32 R8, R0.reuse, 0x4, RZ ;  /* 0x0000000400087824 */ /* 0x040fe200078e00ff */
[----:B------:R-:W2:Y:S02]  /*0da0*/  LDCU.64 UR8, c[0x0][0x3c0] ;  /* 0x00007800ff0877ac */ /* 0x000ea40008000a00 */
[----:B------:R-:W-:Y:S02]  /*0db0*/  SHF.L.U64.HI R0, R0, 0x2, R3 ;  /* 0x0000000200007819 */ /* 0x000fe40000010203 */
[----:B0-----:R-:W-:-:S04]  /*0dc0*/  IADD3 R2, P0, PT, R8, UR6, RZ ;  /* 0x0000000608027c10 */ /* 0x001fc8000ff1e0ff */
[----:B------:R-:W-:Y:S02]  /*0dd0*/  IADD3.X R3, PT, PT, R0, UR7, RZ, P0, !PT ;  /* 0x0000000700037c10 */ /* 0x000fe400087fe4ff */
[C---:B-1----:R-:W-:Y:S02]  /*0de0*/  IADD3 R4, P1, PT, R8.reuse, UR12, RZ ;  /* 0x0000000c08047c10 */ /* 0x042fe4000ff3e0ff */
[C---:B------:R-:W-:Y:S01]  /*0df0*/  IADD3 R6, P0, PT, R8.reuse, UR14, RZ ;  /* 0x0000000e08067c10 */ /* 0x040fe2000ff1e0ff */
[----:B------:R-:W3:Y:S01]  /*0e00*/  LDG.E R2, desc[UR10][R2.64] ;  /* 0x0000000a02027981 */ /* 0x000ee2000c1e1900 */
[----:B--2---:R-:W-:Y:S02]  /*0e10*/  IADD3 R8, P2, PT, R8, UR8, RZ ;  /* 0x0000000808087c10 */ /* 0x004fe4000ff5e0ff */
[C---:B------:R-:W-:Y:S02]  /*0e20*/  IADD3.X R5, PT, PT, R0.reuse, UR13, RZ, P1, !PT ;  /* 0x0000000d00057c10 */ /* 0x040fe40008ffe4ff */
[----:B------:R-:W-:-:S02]  /*0e30*/  IADD3.X R9, PT, PT, R0, UR9, RZ, P2, !PT ;  /* 0x0000000900097c10 */ /* 0x000fc400097fe4ff */
[----:B------:R-:W-:Y:S01]  /*0e40*/  IADD3.X R7, PT, PT, R0, UR15, RZ, P0, !PT ;  /* 0x0000000f00077c10 */ /* 0x000fe200087fe4ff */
[----:B------:R-:W2:Y:S04]  /*0e50*/  LDG.E R4, desc[UR10][R4.64] ;  /* 0x0000000a04047981 */ /* 0x000ea8000c1e1900 */
[----:B------:R-:W4:Y:S04]  /*0e60*/  LDG.E R6, desc[UR10][R6.64] ;  /* 0x0000000a06067981 */ /* 0x000f28000c1e1900 */
[----:B------:R-:W5:Y:S01]  /*0e70*/  LDG.E R9, desc[UR10][R8.64] ;  /* 0x0000000a08097981 */ /* 0x000f62000c1e1900 */
[----:B---3--:R-:W-:Y:S01]  /*0e80*/  FADD R17, R17, R2 ;  /* 0x0000000211117221 */ /* 0x008fe20000000000 */
[----:B--2---:R-:W-:Y:S01]  /*0e90*/  FADD R23, R23, R4 ;  /* 0x0000000417177221 */ /* 0x004fe20000000000 */
[----:B----4-:R-:W-:Y:S01]  /*0ea0*/  FADD R15, R15, R6 ;  /* 0x000000060f0f7221 */ /* 0x010fe20000000000 */
[----:B-----5:R-:W-:-:S07]  /*0eb0*/  IADD3 R14, PT, PT, R14, R9, RZ ;  /* 0x000000090e0e7210 */ /* 0x020fce0007ffe0ff */
.L_x_19:
[----:B------:R-:W-:-:S13]  /*0ec0*/  ISETP.NE.AND P0, PT, R14, RZ, PT ;  /* 0x000000ff0e00720c */ /* 0x000fda0003f05270 */
[----:B------:R-:W-:Y:S05]  /*0ed0*/  @!P0 EXIT ;  /* 0x000000000000894d */ /* 0x000fea0003800000 */
[----:B------:R-:W-:Y:S01]  /*0ee0*/  I2FP.F32.S32 R3, R14 ;  /* 0x0000000e00037245 */ /* 0x000fe20000201400 */
[----:B------:R-:W-:Y:S03]  /*0ef0*/  BSSY.RECONVERGENT B0, `(.L_x_24) ;  /* 0x000000d000007945 */ /* 0x000fe60003800200 */
[----:B------:R-:W0:Y:S08]  /*0f00*/  MUFU.RCP R0, R3 ;  /* 0x0000000300007308 */ /* 0x000e300000001000 */
[----:B------:R-:W1:Y:S01]  /*0f10*/  FCHK P0, R17, R3 ;  /* 0x0000000311007302 */ /* 0x000e620000000000 */
[----:B0-----:R-:W-:-:S04]  /*0f20*/  FFMA R5, -R3, R0, 1 ;  /* 0x3f80000003057423 */ /* 0x001fc80000000100 */
[----:B------:R-:W-:-:S04]  /*0f30*/  FFMA R0, R0, R5, R0 ;  /* 0x0000000500007223 */ /* 0x000fc80000000000 */
[----:B------:R-:W-:-:S04]  /*0f40*/  FFMA R2, R0, R17, RZ ;  /* 0x0000001100027223 */ /* 0x000fc800000000ff */
[----:B------:R-:W-:-:S04]  /*0f50*/  FFMA R5, -R3, R2, R17 ;  /* 0x0000000203057223 */ /* 0x000fc80000000111 */
[----:B------:R-:W-:Y:S01]  /*0f60*/  FFMA R2, R0, R5, R2 ;  /* 0x0000000500027223 */ /* 0x000fe20000000002 */
[----:B-1----:R-:W-:Y:S06]  /*0f70*/  @!P0 BRA `(.L_x_25) ;  /* 0x0000000000108947 */ /* 0x002fec0003800000 */
[----:B------:R-:W-:Y:S01]  /*0f80*/  IMAD.MOV.U32 R0, RZ, RZ, R17 ;  /* 0x000000ffff007224 */ /* 0x000fe200078e0011 */
[----:B------:R-:W-:-:S07]  /*0f90*/  MOV R6, 0xfb0 ;  /* 0x00000fb000067802 */ /* 0x000fce0000000f00 */
[----:B------:R-:W-:Y:S05]  /*0fa0*/  CALL.REL.NOINC `($__internal_1_$__cuda_sm3x_div_rn_noftz_f32_slowpath) ;  /* 0x0000000000d87944 */ /* 0x000fea0003c00000 */
[----:B------:R-:W-:-:S07]  /*0fb0*/  IMAD.MOV.U32 R2, RZ, RZ, R0 ;  /* 0x000000ffff027224 */ /* 0x000fce00078e0000 */
.L_x_25:
[----:B------:R-:W-:Y:S05]  /*0fc0*/  BSYNC.RECONVERGENT B0 ;  /* 0x0000000000007941 */ /* 0x000fea0003800200 */
.L_x_24:
[----:B------:R-:W0:Y:S01]  /*0fd0*/  MUFU.RCP R0, R3 ;  /* 0x0000000300007308 */ /* 0x000e220000001000 */
[----:B------:R-:W-:Y:S07]  /*0fe0*/  BSSY.RECONVERGENT B0, `(.L_x_26) ;  /* 0x000000c000007945 */ /* 0x000fee0003800200 */
        /* <DEDUP_REMOVED lines=11> */
.L_x_27:
[----:B------:R-:W-:Y:S05]  /*10a0*/  BSYNC.RECONVERGENT B0 ;  /* 0x0000000000007941 */ /* 0x000fea0003800200 */
.L_x_26:
        /* <DEDUP_REMOVED lines=9> */
[----:B------:R-:W-:Y:S02]  /*1140*/  MOV R0, R15 ;  /* 0x0000000f00007202 */ /* 0x000fe40000000f00 */
[----:B------:R-:W-:-:S07]  /*1150*/  MOV R6, 0x1170 ;  /* 0x0000117000067802 */ /* 0x000fce0000000f00 */
[----:B------:R-:W-:Y:S05]  /*1160*/  CALL.REL.NOINC `($__internal_1_$__cuda_sm3x_div_rn_noftz_f32_slowpath) ;  /* 0x0000000000687944 */ /* 0x000fea0003c00000 */
[----:B------:R-:W-:-:S07]  /*1170*/  IMAD.MOV.U32 R5, RZ, RZ, R0 ;  /* 0x000000ffff057224 */ /* 0x000fce00078e0000 */
.L_x_29:
[----:B------:R-:W-:Y:S05]  /*1180*/  BSYNC.RECONVERGENT B0 ;  /* 0x0000000000007941 */ /* 0x000fea0003800200 */
.L_x_28:
[----:B------:R-:W0:Y:S08]  /*1190*/  LDC.64 R6, c[0x0][0x390] ;  /* 0x0000e400ff067b82 */ /* 0x000e300000000a00 */
[----:B------:R-:W1:Y:S08]  /*11a0*/  LDC.64 R8, c[0x0][0x388] ;  /* 0x0000e200ff087b82 */ /* 0x000e700000000a00 */
[----:B------:R-:W2:Y:S01]  /*11b0*/  LDC.64 R12, c[0x0][0x398] ;  /* 0x0000e600ff0c7b82 */ /* 0x000ea20000000a00 */
[----:B0-----:R-:W-:-:S05]  /*11c0*/  IMAD.WIDE.U32 R6, R10, 0x4, R6 ;  /* 0x000000040a067825 */ /* 0x001fca00078e0006 */
[----:B------:R-:W3:Y:S01]  /*11d0*/  LDG.E R15, desc[UR10][R6.64] ;  /* 0x0000000a060f7981 */ /* 0x000ee2000c1e1900 */
[----:B-1----:R-:W-:-:S05]  /*11e0*/  IMAD.WIDE.U32 R8, R10, 0x4, R8 ;  /* 0x000000040a087825 */ /* 0x002fca00078e0008 */
[----:B------:R-:W4:Y:S01]  /*11f0*/  LDG.E R3, desc[UR10][R8.64] ;  /* 0x0000000a08037981 */ /* 0x000f22000c1e1900 */
[----:B--2---:R-:W-:-:S05]  /*1200*/  IMAD.WIDE.U32 R10, R10, 0x4, R12 ;  /* 0x000000040a0a7825 */ /* 0x004fca00078e000c */
        /* <DEDUP_REMOVED lines=10> */
[----:B------:R-:W-:Y:S01]  /*12b0*/  IMAD.MOV.U32 R0, RZ, RZ, 0x1 ;  /* 0x00000001ff007424 */ /* 0x000fe200078e00ff */
[----:B------:R-:W-:Y:S04]  /*12c0*/  STG.E desc[UR10][R8.64], R2 ;  /* 0x0000000208007986 */ /* 0x000fe8000c10190a */
[----:B------:R-:W-:Y:S04]  /*12d0*/  STG.E desc[UR10][R6.64], R4 ;  /* 0x0000000406007986 */ /* 0x000fe8000c10190a */
[----:B------:R-:W-:Y:S04]  /*12e0*/  STG.E desc[UR10][R10.64], R5 ;  /* 0x000000050a007986 */ /* 0x000fe8000c10190a */
[----:B0-----:R-:W-:Y:S01]  /*12f0*/  STG.E.U8 desc[UR10][R12.64], R0 ;  /* 0x000000000c007986 */ /* 0x001fe2000c10110a */
[----:B------:R-:W-:Y:S05]  /*1300*/  EXIT ;  /* 0x000000000000794d */ /* 0x000fea0003800000 */
        .weak           $__internal_1_$__cuda_sm3x_div_rn_noftz_f32_slowpath
        .type           $__internal_1_$__cuda_sm3x_div_rn_noftz_f32_slowpath,@function
        .size           $__internal_1_$__cuda_sm3x_div_rn_noftz_f32_slowpath,(.L_x_162 - $__internal_1_$__cuda_sm3x_div_rn_noftz_f32_slowpath)
$__internal_1_$__cuda_sm3x_div_rn_noftz_f32_slowpath:
        /* <DEDUP_REMOVED lines=30> */
[----:B------:R-:W-:Y:S02]  /*14f0*/  @P0 IMAD.MOV.U32 R5, RZ, RZ, RZ ;  /* 0x000000ffff050224 */ /* 0x000fe400078e00ff */
[----:B------:R-:W-:Y:S01]  /*1500*/  @!P0 FFMA R0, R0, 1.84467440737095516160e+19, RZ ;  /* 0x5f80000000008823 */ /* 0x000fe200000000ff */
[----:B------:R-:W-:Y:S02]  /*1510*/  @!P0 IMAD.MOV.U32 R5, RZ, RZ, -0x40 ;  /* 0xffffffc0ff058424 */ /* 0x000fe400078e00ff */
[----:B------:R-:W-:-:S03]  /*1520*/  @!P1 FFMA R9, R3, 1.84467440737095516160e+19, RZ ;  /* 0x5f80000003099823 */ /* 0x000fc600000000ff */
[----:B------:R-:W-:-:S07]  /*1530*/  @!P1 IADD3 R5, PT, PT, R5, 0x40, RZ ;  /* 0x0000004005059810 */ /* 0x000fce0007ffe0ff */
.L_x_31:
[----:B------:R-:W-:Y:S01]  /*1540*/  LEA R8, R7, 0xc0800000, 0x17 ;  /* 0xc080000007087811 */ /* 0x000fe200078eb8ff */
[----:B------:R-:W-:Y:S04]  /*1550*/  BSSY.RECONVERGENT B2, `(.L_x_36) ;  /* 0x0000036000027945 */ /* 0x000fe80003800200 */
[----:B------:R-:W-:Y:S02]  /*1560*/  IMAD.IADD R9, R9, 0x1, -R8 ;  /* 0x0000000109097824 */ /* 0x000fe400078e0a08 */
[----:B------:R-:W-:Y:S02]  /*1570*/  VIADD R8, R12, 0xffffff81 ;  /* 0xffffff810c087836 */ /* 0x000fe40000000000 */
[----:B------:R-:W0:Y:S01]  /*1580*/  MUFU.RCP R11, R9 ;  /* 0x00000009000b7308 */ /* 0x000e220000001000 */
[----:B------:R-:W-:Y:S01]  /*1590*/  FADD.FTZ R13, -R9, -RZ ;  /* 0x800000ff090d7221 */ /* 0x000fe20000010100 */
[C---:B------:R-:W-:Y:S01]  /*15a0*/  IMAD R0, R8.reuse, -0x800000, R0 ;  /* 0xff80000008007824 */ /* 0x040fe200078e0200 */
[----:B------:R-:W-:-:S05]  /*15b0*/  IADD3 R8, PT, PT, R8, 0x7f, -R7 ;  /* 0x0000007f08087810 */ /* 0x000fca0007ffe807 */
[----:B------:R-:W-:Y:S02]  /*15c0*/  IMAD.IADD R8, R8, 0x1, R5 ;  /* 0x0000000108087824 */ /* 0x000fe400078e0205 */
[----:B0-----:R-:W-:-:S04]  /*15d0*/  FFMA R12, R11, R13, 1 ;  /* 0x3f8000000b0c7423 */ /* 0x001fc8000000000d */
[----:B------:R-:W-:-:S04]  /*15e0*/  FFMA R14, R11, R12, R11 ;  /* 0x0000000c0b0e7223 */ /* 0x000fc8000000000b */
[----:B------:R-:W-:-:S04]  /*15f0*/  FFMA R11, R0, R14, RZ ;  /* 0x0000000e000b7223 */ /* 0x000fc800000000ff */
[----:B------:R-:W-:-:S04]  /*1600*/  FFMA R12, R13, R11, R0 ;  /* 0x0000000b0d0c7223 */ /* 0x000fc80000000000 */
[----:B------:R-:W-:-:S04]  /*1610*/  FFMA R11, R14, R12, R11 ;  /* 0x0000000c0e0b7223 */ /* 0x000fc8000000000b */
[----:B------:R-:W-:-:S04]  /*1620*/  FFMA R12, R13, R11, R0 ;  /* 0x0000000b0d0c7223 */ /* 0x000fc80000000000 */
[----:B------:R-:W-:-:S05]  /*1630*/  FFMA R0, R14, R12, R11 ;  /* 0x0000000c0e007223 */ /* 0x000fca000000000b */
[----:B------:R-:W-:-:S04]  /*1640*/  SHF.R.U32.HI R7, RZ, 0x17, R0 ;  /* 0x00000017ff077819 */ /* 0x000fc80000011600 */
[----:B------:R-:W-:-:S04]  /*1650*/  LOP3.LUT R7, R7, 0xff, RZ, 0xc0, !PT ;  /* 0x000000ff07077812 */ /* 0x000fc800078ec0ff */
[----:B------:R-:W-:-:S05]  /*1660*/  IADD3 R9, PT, PT, R7, R8, RZ ;  /* 0x0000000807097210 */ /* 0x000fca0007ffe0ff */
[----:B------:R-:W-:-:S05]  /*1670*/  VIADD R5, R9, 0xffffffff ;  /* 0xffffffff09057836 */ /* 0x000fca0000000000 */
        /* <DEDUP_REMOVED lines=31> */
.L_x_38:
[----:B------:R-:W-:-:S04]  /*1870*/  LOP3.LUT R0, R0, 0x80000000, RZ, 0xc0, !PT ;  /* 0x8000000000007812 */ /* 0x000fc800078ec0ff */
[----:B------:R-:W-:Y:S01]  /*1880*/  LOP3.LUT R0, R0, 0x7f800000, RZ, 0xfc, !PT ;  /* 0x7f80000000007812 */ /* 0x000fe200078efcff */
[----:B------:R-:W-:Y:S06]  /*1890*/  BRA `(.L_x_39) ;  /* 0x0000000000047947 */ /* 0x000fec0003800000 */
.L_x_37:
[----:B------:R-:W-:-:S07]  /*18a0*/  IMAD R0, R8, 0x800000, R0 ;  /* 0x0080000008007824 */ /* 0x000fce00078e0200 */
.L_x_39:
[----:B------:R-:W-:Y:S05]  /*18b0*/  BSYNC.RECONVERGENT B2 ;  /* 0x0000000000027941 */ /* 0x000fea0003800200 */
.L_x_36:
[----:B------:R-:W-:Y:S05]  /*18c0*/  BRA `(.L_x_40) ;  /* 0x0000000000207947 */ /* 0x000fea0003800000 */
.L_x_35:
[----:B------:R-:W-:-:S04]  /*18d0*/  LOP3.LUT R0, R9, 0x80000000, R0, 0x48, !PT ;  /* 0x8000000009007812 */ /* 0x000fc800078e4800 */
[----:B------:R-:W-:Y:S01]  /*18e0*/  LOP3.LUT R0, R0, 0x7f800000, RZ, 0xfc, !PT ;  /* 0x7f80000000007812 */ /* 0x000fe200078efcff */
[----:B------:R-:W-:Y:S06]  /*18f0*/  BRA `(.L_x_40) ;  /* 0x0000000000147947 */ /* 0x000fec0003800000 */
.L_x_34:
[----:B------:R-:W-:Y:S01]  /*1900*/  LOP3.LUT R0, R9, 0x80000000, R0, 0x48, !PT ;  /* 0x8000000009007812 */ /* 0x000fe200078e4800 */
[----:B------:R-:W-:Y:S06]  /*1910*/  BRA `(.L_x_40) ;  /* 0x00000000000c7947 */ /* 0x000fec0003800000 */
.L_x_33:
[----:B------:R-:W0:Y:S01]  /*1920*/  MUFU.RSQ R0, -QNAN ;  /* 0xffc0000000007908 */ /* 0x000e220000001400 */
[----:B------:R-:W-:Y:S05]  /*1930*/  BRA `(.L_x_40) ;  /* 0x0000000000047947 */ /* 0x000fea0003800000 */
.L_x_32:
[----:B------:R-:W-:-:S07]  /*1940*/  FADD.FTZ R0, R0, R3 ;  /* 0x0000000300007221 */ /* 0x000fce0000010000 */
.L_x_40:
[----:B------:R-:W-:Y:S05]  /*1950*/  BSYNC.RECONVERGENT B1 ;  /* 0x0000000000017941 */ /* 0x000fea0003800200 */
.L_x_30:
[----:B------:R-:W-:-:S04]  /*1960*/  IMAD.MOV.U32 R7, RZ, RZ, 0x0 ;  /* 0x00000000ff077424 */ /* 0x000fc800078e00ff */
[----:B0-----:R-:W-:Y:S05]  /*1970*/  RET.REL.NODEC R6 `(_Z35CalculateNewCentroidsScatter_kerneliPfS_S_PbS_S_S_Pii) ;  /* 0xffffffe406a07950 */ /* 0x001fea0003c3ffff */
.L_x_41:
        /* <DEDUP_REMOVED lines=16> */
.L_x_162:


//--------------------- .text._Z34CalculatePartialSumsScatter_kernelPfS_S_iiPiS_S_S_S0_i --------------------------
	.section	.text._Z34CalculatePartialSumsScatter_kernelPfS_S_iiPiS_S_S_S0_i,"ax",@progbits
	.align	128
        .global         _Z34CalculatePartialSumsScatter_kernelPfS_S_iiPiS_S_S_S0_i
        .type           _Z34CalculatePartialSumsScatter_kernelPfS_S_iiPiS_S_S_S0_i,@function
        .size           _Z34CalculatePartialSumsScatter_kernelPfS_S_iiPiS_S_S_S0_i,(.L_x_170 - _Z34CalculatePartialSumsScatter_kernelPfS_S_iiPiS_S_S_S0_i)
        .other          _Z34CalculatePartialSumsScatter_kernelPfS_S_iiPiS_S_S_S0_i,@"STO_CUDA_ENTRY STV_DEFAULT"
_Z34CalculatePartialSumsScatter_kernelPfS_S_iiPiS_S_S_S0_i:
.text._Z34CalculatePartialSumsScatter_kernelPfS_S_iiPiS_S_S_S0_i:
[----:B------:R-:W-:Y:S01]  /*0000*/  LDC R1, c[0x0][0x37c] ;  /* 0x0000df00ff017b82 */ /* 0x000fe20000000800 */
[----:B------:R-:W0:Y:S01]  /*0010*/  S2R R14, SR_CTAID.X ;  /* 0x00000000000e7919 */ /* 0x000e220000002500 */
[----:B------:R-:W0:Y:S01]  /*0020*/  LDCU UR4, c[0x0][0x360] ;  /* 0x00006c00ff0477ac */ /* 0x000e220008000800 */
[----:B------:R-:W0:Y:S01]  /*0030*/  S2R R3, SR_TID.X ;  /* 0x0000000000037919 */ /* 0x000e220000002100 */
[----:B------:R-:W1:Y:S02]  /*0040*/  LDCU UR8, c[0x0][0x398] ;  /* 0x00007300ff0877ac */ /* 0x000e640008000800 */
[----:B-1----:R-:W-:Y:S01]  /*0050*/  USHF.R.S32.HI UR5, URZ, 0x1f, UR8 ;  /* 0x0000001fff057899 */ /* 0x002fe20008011408 */
[----:B0-----:R-:W-:-:S05]  /*0060*/  IMAD R14, R14, UR4, R3 ;  /* 0x000000040e0e7c24 */ /* 0x001fca000f8e0203 */
[----:B------:R-:W-:-:S04]  /*0070*/  ISETP.GE.U32.AND P0, PT, R14, UR8, PT ;  /* 0x000000080e007c0c */ /* 0x000fc8000bf06070 */
[----:B------:R-:W-:-:S13]  /*0080*/  ISETP.GE.U32.AND.EX P0, PT, RZ, UR5, PT, P0 ;  /* 0x00000005ff007c0c */ /* 0x000fda000bf06100 */
[----:B------:R-:W-:Y:S05]  /*0090*/  @P0 EXIT ;  /* 0x000000000000094d */ /* 0x000fea0003800000 */
[----:B------:R-:W0:Y:S01]  /*00a0*/  LDC R13, c[0x0][0x370] ;  /* 0x0000dc00ff0d7b82 */ /* 0x000e220000000800 */
[----:B------:R-:W-:Y:S01]  /*00b0*/  BSSY.RECONVERGENT B0, `(.L_x_42) ;  /* 0x0000031000007945 */ /* 0x000fe20003800200 */
[----:B------:R-:W-:Y:S01]  /*00c0*/  IMAD.MOV.U32 R0, RZ, RZ, RZ ;  /* 0x000000ffff007224 */ /* 0x000fe200078e00ff */
[----:B------:R-:W1:Y:S01]  /*00d0*/  LDCU.64 UR6, c[0x0][0x358] ;  /* 0x00006b00ff0677ac */ /* 0x000e620008000a00 */
[----:B------:R-:W-:Y:S01]  /*00e0*/  IMAD.MOV.U32 R12, RZ, RZ, R14 ;  /* 0x000000ffff0c7224 */ /* 0x000fe200078e000e */
[----:B------:R-:W2:Y:S03]  /*00f0*/  LDCU UR9, c[0x0][0x3c8] ;  /* 0x00007900ff0977ac */ /* 0x000ea60008000800 */
[----:B------:R-:W3:Y:S01]  /*0100*/  LDC.64 R2, c[0x0][0x3a8] ;  /* 0x0000ea00ff027b82 */ /* 0x000ee20000000a00 */
[----:B------:R-:W4:Y:S01]  /*0110*/  LDCU.64 UR10, c[0x0][0x3a0] ;  /* 0x00007400ff0a77ac */ /* 0x000f220008000a00 */
[----:B------:R-:W0:Y:S06]  /*0120*/  LDCU.64 UR16, c[0x0][0x390] ;  /* 0x00007200ff1077ac */ /* 0x000e2c0008000a00 */
[----:B------:R-:W1:Y:S01]  /*0130*/  LDC.64 R4, c[0x0][0x3c0] ;  /* 0x0000f000ff047b82 */ /* 0x000e620000000a00 */
[----:B------:R-:W0:Y:S07]  /*0140*/  LDCU.128 UR12, c[0x0][0x380] ;  /* 0x00007000ff0c77ac */ /* 0x000e2e0008000c00 */
[----:B------:R-:W1:Y:S01]  /*0150*/  LDC.64 R6, c[0x0][0x3b0] ;  /* 0x0000ec00ff067b82 */ /* 0x000e620000000a00 */
[----:B0-----:R-:W-:-:S07]  /*0160*/  IMAD R13, R13, UR4, RZ ;  /* 0x000000040d0d7c24 */ /* 0x001fce000f8e02ff */
[----:B--2-4-:R-:W0:Y:S02]  /*0170*/  LDC.64 R8, c[0x0][0x3b8] ;  /* 0x0000ee00ff087b82 */ /* 0x014e240000000a00 */
.L_x_43:
[C---:B------:R-:W-:Y:S01]  /*0180*/  IMAD.SHL.U32 R20, R14.reuse, 0x4, RZ ;  /* 0x000000040e147824 */ /* 0x040fe200078e00ff */
[----:B------:R-:W-:-:S04]  /*0190*/  SHF.L.U64.HI R21, R14, 0x2, R0 ;  /* 0x000000020e157819 */ /* 0x000fc80000010200 */
[----:B--2---:R-:W-:-:S04]  /*01a0*/  IADD3 R22, P0, PT, R20, UR10, RZ ;  /* 0x0000000a14167c10 */ /* 0x004fc8000ff1e0ff */
[----:B------:R-:W-:-:S05]  /*01b0*/  IADD3.X R23, PT, PT, R21, UR11, RZ, P0, !PT ;  /* 0x0000000b15177c10 */ /* 0x000fca00087fe4ff */
[----:B-1----:R-:W2:Y:S01]  /*01c0*/  LDG.E R15, desc[UR6][R22.64] ;  /* 0x00000006160f7981 */ /* 0x002ea2000c1e1900 */
[----:B------:R-:W-:-:S04]  /*01d0*/  IADD3 R24, P0, PT, R20, UR12, RZ ;  /* 0x0000000c14187c10 */ /* 0x000fc8000ff1e0ff */
[----:B------:R-:W-:-:S05]  /*01e0*/  IADD3.X R25, PT, PT, R21, UR13, RZ, P0, !PT ;  /* 0x0000000d15197c10 */ /* 0x000fca00087fe4ff */
[----:B------:R-:W4:Y:S01]  /*01f0*/  LDG.E R24, desc[UR6][R24.64] ;  /* 0x0000000618187981 */ /* 0x000f22000c1e1900 */
[----:B--2---:R-:W-:-:S04]  /*0200*/  IMAD R15, R15, UR9, R12 ;  /* 0x000000090f0f7c24 */ /* 0x004fc8000f8e020c */
[----:B---3--:R-:W-:-:S05]  /*0210*/  IMAD.WIDE.U32 R16, R15, 0x4, R2 ;  /* 0x000000040f107825 */ /* 0x008fca00078e0002 */
[----:B------:R-:W4:Y:S01]  /*0220*/  LDG.E R11, desc[UR6][R16.64] ;  /* 0x00000006100b7981 */ /* 0x000f22000c1e1900 */
[----:B------:R-:W-:-:S04]  /*0230*/  IADD3 R18, P0, PT, R20, UR14, RZ ;  /* 0x0000000e14127c10 */ /* 0x000fc8000ff1e0ff */
[----:B------:R-:W-:Y:S01]  /*0240*/  IADD3.X R19, PT, PT, R21, UR15, RZ, P0, !PT ;  /* 0x0000000f15137c10 */ /* 0x000fe200087fe4ff */
[----:B----4-:R-:W-:Y:S01]  /*0250*/  FADD R27, R24, R11 ;  /* 0x0000000b181b7221 */ /* 0x010fe20000000000 */
[----:B------:R-:W-:-:S04]  /*0260*/  IMAD.WIDE.U32 R10, R15, 0x4, R6 ;  /* 0x000000040f0a7825 */ /* 0x000fc800078e0006 */
[----:B------:R1:W-:Y:S04]  /*0270*/  STG.E desc[UR6][R16.64], R27 ;  /* 0x0000001b10007986 */ /* 0x0003e8000c101906 */
[----:B------:R-:W2:Y:S04]  /*0280*/  LDG.E R18, desc[UR6][R18.64] ;  /* 0x0000000612127981 */ /* 0x000ea8000c1e1900 */
[----:B------:R-:W2:Y:S01]  /*0290*/  LDG.E R23, desc[UR6][R10.64] ;  /* 0x000000060a177981 */ /* 0x000ea2000c1e1900 */
[----:B------:R-:W-:-:S04]  /*02a0*/  IADD3 R20, P0, PT, R20, UR16, RZ ;  /* 0x0000001014147c10 */ /* 0x000fc8000ff1e0ff */
[----:B------:R-:W-:Y:S01]  /*02b0*/  IADD3.X R21, PT, PT, R21, UR17, RZ, P0, !PT ;  /* 0x0000001115157c10 */ /* 0x000fe200087fe4ff */
[----:B--2---:R-:W-:Y:S01]  /*02c0*/  FADD R25, R18, R23 ;  /* 0x0000001712197221 */ /* 0x004fe20000000000 */
[----:B0-----:R-:W-:-:S04]  /*02d0*/  IMAD.WIDE.U32 R22, R15, 0x4, R8 ;  /* 0x000000040f167825 */ /* 0x001fc800078e0008 */
[----:B------:R2:W-:Y:S04]  /*02e0*/  STG.E desc[UR6][R10.64], R25 ;  /* 0x000000190a007986 */ /* 0x0005e8000c101906 */
[----:B------:R-:W3:Y:S04]  /*02f0*/  LDG.E R20, desc[UR6][R20.64] ;  /* 0x0000000614147981 */ /* 0x000ee8000c1e1900 */
[----:B------:R-:W3:Y:S01]  /*0300*/  LDG.E R29, desc[UR6][R22.64] ;  /* 0x00000006161d7981 */ /* 0x000ee2000c1e1900 */
[----:B-1----:R-:W-:-:S04]  /*0310*/  IMAD.WIDE.U32 R16, R15, 0x4, R4 ;  /* 0x000000040f107825 */ /* 0x002fc800078e0004 */
[----:B---3--:R-:W-:-:S05]  /*0320*/  FADD R29, R20, R29 ;  /* 0x0000001d141d7221 */ /* 0x008fca0000000000 */
[----:B------:R2:W-:Y:S04]  /*0330*/  STG.E desc[UR6][R22.64], R29 ;  /* 0x0000001d16007986 */ /* 0x0005e8000c101906 */
[----:B------:R-:W3:Y:S01]  /*0340*/  LDG.E R15, desc[UR6][R16.64] ;  /* 0x00000006100f7981 */ /* 0x000ee2000c1e1900 */
[----:B------:R-:W-:-:S04]  /*0350*/  IADD3 R14, P0, PT, R13, R14, RZ ;  /* 0x0000000e0d0e7210 */ /* 0x000fc80007f1e0ff */
[----:B------:R-:W-:Y:S02]  /*0360*/  LEA.HI.X.SX32 R0, R13, R0, 0x1, P0 ;  /* 0x000000000d007211 */ /* 0x000fe400000f0eff */
[----:B------:R-:W-:-:S04]  /*0370*/  ISETP.GE.U32.AND P0, PT, R14, UR8, PT ;  /* 0x000000080e007c0c */ /* 0x000fc8000bf06070 */
[----:B------:R-:W-:Y:S01]  /*0380*/  ISETP.GE.U32.AND.EX P0, PT, R0, UR5, PT, P0 ;  /* 0x0000000500007c0c */ /* 0x000fe2000bf06100 */
[----:B---3--:R-:W-:-:S05]  /*0390*/  VIADD R15, R15, 0x1 ;  /* 0x000000010f0f7836 */ /* 0x008fca0000000000 */
[----:B------:R2:W-:Y:S07]  /*03a0*/  STG.E desc[UR6][R16.64], R15 ;  /* 0x0000000f10007986 */ /* 0x0005ee000c101906 */
[----:B------:R-:W-:Y:S05]  /*03b0*/  @!P0 BRA `(.L_x_43) ;  /* 0xfffffffc00708947 */ /* 0x000fea000383ffff */
[----:B------:R-:W-:Y:S05]  /*03c0*/  BSYNC.RECONVERGENT B0 ;  /* 0x0000000000007941 */ /* 0x000fea0003800200 */
.L_x_42:
[----:B------:R-:W-:Y:S05]  /*03d0*/  EXIT ;  /* 0x000000000000794d */ /* 0x000fea0003800000 */
.L_x_44:
        /* <DEDUP_REMOVED lines=10> */
.L_x_170:


//--------------------- .text._Z21ConvertFromLAB_kernelPiiffffPfS0_S0_S0_ --------------------------
	.section	.text._Z21ConvertFromLAB_kernelPiiffffPfS0_S0_S0_,"ax",@progbits
	.align	128
        .global         _Z21ConvertFromLAB_kernelPiiffffPfS0_S0_S0_
        .type           _Z21ConvertFromLAB_kernelPiiffffPfS0_S0_S0_,@function
        .size           _Z21ConvertFromLAB_kernelPiiffffPfS0_S0_S0_,(.L_x_164 - _Z21ConvertFromLAB_kernelPiiffffPfS0_S0_S0_)
        .other          _Z21ConvertFromLAB_kernelPiiffffPfS0_S0_S0_,@"STO_CUDA_ENTRY STV_DEFAULT"
_Z21ConvertFromLAB_kernelPiiffffPfS0_S0_S0_:
.text._Z21ConvertFromLAB_kernelPiiffffPfS0_S0_S0_:
        /* <DEDUP_REMOVED lines=10> */
[----:B------:R-:W-:Y:S01]  /*00a0*/  HFMA2 R13, -RZ, RZ, 1.0126953125, 1.4482421875 ;  /* 0x3c0d3dcbff0d7431 */ /* 0x000fe200000001ff */
[----:B------:R-:W-:-:S05]  /*00b0*/  MOV R2, 0x42e80000 ;  /* 0x42e8000000027802 */ /* 0x000fca0000000f00 */
[----:B------:R-:W2:Y:S08]  /*00c0*/  LDC.64 R6, c[0x0][0x380] ;  /* 0x0000e000ff067b82 */ /* 0x000eb00000000a00 */
[----:B------:R-:W3:Y:S01]  /*00d0*/  LDC.64 R8, c[0x0][0x3b0] ;  /* 0x0000ec00ff087b82 */ /* 0x000ee20000000a00 */
[----:B0-----:R-:W-:-:S07]  /*00e0*/  IMAD.WIDE.U32 R4, R3, 0x4, R4 ;  /* 0x0000000403047825 */ /* 0x001fce00078e0004 */
[----:B------:R-:W0:Y:S01]  /*00f0*/  LDC.64 R10, c[0x0][0x3b8] ;  /* 0x0000ee00ff0a7b82 */ /* 0x000e220000000a00 */
[----:B-1----:R-:W4:Y:S01]  /*0100*/  LDG.E R0, desc[UR4][R4.64] ;  /* 0x0000000404007981 */ /* 0x002f22000c1e1900 */
[----:B------:R-:W-:Y:S01]  /*0110*/  FFMA R2, R13, -R2, 1 ;  /* 0x3f8000000d027423 */ /* 0x000fe20000000802 */
[----:B------:R-:W-:Y:S01]  /*0120*/  BSSY.RECONVERGENT B0, `(.L_x_45) ;  /* 0x000000f000007945 */ /* 0x000fe20003800200 */
[----:B--2---:R-:W-:-:S04]  /*0130*/  IMAD.WIDE.U32 R6, R3, 0x4, R6 ;  /* 0x0000000403067825 */ /* 0x004fc800078e0006 */
[----:B------:R-:W-:Y:S01]  /*0140*/  FFMA R13, R2, R13, 0.0086206896230578422546 ;  /* 0x3c0d3dcb020d7423 */ /* 0x000fe2000000000d */
[----:B---3--:R-:W-:-:S04]  /*0150*/  IMAD.WIDE.U32 R8, R3, 0x4, R8 ;  /* 0x0000000403087825 */ /* 0x008fc800078e0008 */
[----:B0-----:R-:W-:-:S04]  /*0160*/  IMAD.WIDE.U32 R10, R3, 0x4, R10 ;  /* 0x00000004030a7825 */ /* 0x001fc800078e000a */
[----:B----4-:R-:W-:-:S04]  /*0170*/  FADD R2, R0, 16 ;  /* 0x4180000000027421 */ /* 0x010fc80000000000 */
[----:B------:R-:W0:Y:S01]  /*0180*/  FCHK P0, R2, 116 ;  /* 0x42e8000002007902 */ /* 0x000e220000000000 */
[----:B------:R-:W-:-:S04]  /*0190*/  FFMA R12, R2, R13, RZ ;  /* 0x0000000d020c7223 */ /* 0x000fc800000000ff */
[----:B------:R-:W-:-:S04]  /*01a0*/  FFMA R14, R12, -116, R2 ;  /* 0xc2e800000c0e7823 */ /* 0x000fc80000000002 */
[----:B------:R-:W-:Y:S01]  /*01b0*/  FFMA R12, R13, R14, R12 ;  /* 0x0000000e0d0c7223 */ /* 0x000fe2000000000c */
[----:B0-----:R-:W-:Y:S06]  /*01c0*/  @!P0 BRA `(.L_x_46) ;  /* 0x0000000000108947 */ /* 0x001fec0003800000 */
[----:B------:R-:W-:Y:S02]  /*01d0*/  MOV R3, 0x42e80000 ;  /* 0x42e8000000037802 */ /* 0x000fe40000000f00 */
[----:B------:R-:W-:-:S07]  /*01e0*/  MOV R18, 0x200 ;  /* 0x0000020000127802 */ /* 0x000fce0000000f00 */
[----:B------:R-:W-:Y:S05]  /*01f0*/  CALL.REL.NOINC `($__internal_3_$__cuda_sm3x_div_rn_noftz_f32_slowpath) ;  /* 0x0000002c00387944 */ /* 0x000fea0003c00000 */
[----:B------:R-:W-:-:S07]  /*0200*/  MOV R12, R2 ;  /* 0x00000002000c7202 */ /* 0x000fce0000000f00 */
.L_x_46:
[----:B------:R-:W-:Y:S05]  /*0210*/  BSYNC.RECONVERGENT B0 ;  /* 0x0000000000007941 */ /* 0x000fea0003800200 */
.L_x_45:
[----:B------:R-:W2:Y:S01]  /*0220*/  LDG.E R2, desc[UR4][R8.64] ;  /* 0x0000000408027981 */ /* 0x000ea2000c1e1900 */
[----:B------:R-:W-:Y:S01]  /*0230*/  HFMA2 R14, -RZ, RZ, 0.87646484375, 0.000785350799560546875 ;  /* 0x3b03126fff0e7431 */ /* 0x000fe200000001ff */
[----:B------:R-:W-:Y:S01]  /*0240*/  MOV R3, 0x43fa0000 ;  /* 0x43fa000000037802 */ /* 0x000fe20000000f00 */
[----:B------:R-:W-:Y:S04]  /*0250*/  BSSY.RECONVERGENT B0, `(.L_x_47) ;  /* 0x000000c000007945 */ /* 0x000fe80003800200 */
[----:B------:R-:W-:-:S04]  /*0260*/  FFMA R3, R14, -R3, 1 ;  /* 0x3f8000000e037423 */ /* 0x000fc80000000803 */
[----:B------:R-:W-:Y:S01]  /*0270*/  FFMA R3, R3, R14, 0.0020000000949949026108 ;  /* 0x3b03126f03037423 */ /* 0x000fe2000000000e */
[----:B--2---:R-:W0:Y:S03]  /*0280*/  FCHK P0, R2, 500 ;  /* 0x43fa000002007902 */ /* 0x004e260000000000 */
        /* <DEDUP_REMOVED lines=8> */
.L_x_48:
[----:B------:R-:W-:Y:S05]  /*0310*/  BSYNC.RECONVERGENT B0 ;  /* 0x0000000000007941 */ /* 0x000fea0003800200 */
.L_x_47:
[----:B------:R-:W2:Y:S01]  /*0320*/  LDG.E R2, desc[UR4][R10.64] ;  /* 0x000000040a027981 */ /* 0x000ea2000c1e1900 */
[----:B------:R-:W-:Y:S01]  /*0330*/  HFMA2 R14, -RZ, RZ, 0.95458984375, -112.625 ;  /* 0x3ba3d70aff0e7431 */ /* 0x000fe200000001ff */
[----:B------:R-:W-:Y:S01]  /*0340*/  MOV R3, 0x43480000 ;  /* 0x4348000000037802 */ /* 0x000fe20000000f00 */
[----:B------:R-:W-:Y:S01]  /*0350*/  BSSY.RECONVERGENT B0, `(.L_x_49) ;  /* 0x000000d000007945 */ /* 0x000fe20003800200 */
[----:B------:R-:W-:-:S03]  /*0360*/  FADD R16, R17, R12 ;  /* 0x0000000c11107221 */ /* 0x000fc60000000000 */
[----:B------:R-:W-:-:S04]  /*0370*/  FFMA R3, -R14, R3, 1 ;  /* 0x3f8000000e037423 */ /* 0x000fc80000000103 */
[----:B------:R-:W-:Y:S01]  /*0380*/  FFMA R3, R3, -R14, -0.0049999998882412910461 ;  /* 0xbba3d70a03037423 */ /* 0x000fe2000000080e */
[----:B--2---:R-:W0:Y:S03]  /*0390*/  FCHK P0, R2, -200 ;  /* 0xc348000002007902 */ /* 0x004e260000000000 */
[----:B------:R-:W-:-:S04]  /*03a0*/  FFMA R13, R2, R3, RZ ;  /* 0x00000003020d7223 */ /* 0x000fc800000000ff */
[----:B------:R-:W-:-:S04]  /*03b0*/  FFMA R14, R13, 200, R2 ;  /* 0x434800000d0e7823 */ /* 0x000fc80000000002 */
[----:B------:R-:W-:Y:S01]  /*03c0*/  FFMA R13, R3, R14, R13 ;  /* 0x0000000e030d7223 */ /* 0x000fe2000000000d */
[----:B0-----:R-:W-:Y:S06]  /*03d0*/  @!P0 BRA `(.L_x_50) ;  /* 0x0000000000108947 */ /* 0x001fec0003800000 */
[----:B------:R-:W-:Y:S02]  /*03e0*/  MOV R3, 0xc3480000 ;  /* 0xc348000000037802 */ /* 0x000fe40000000f00 */
[----:B------:R-:W-:-:S07]  /*03f0*/  MOV R18, 0x410 ;  /* 0x0000041000127802 */ /* 0x000fce0000000f00 */
[----:B------:R-:W-:Y:S05]  /*0400*/  CALL.REL.NOINC `($__internal_3_$__cuda_sm3x_div_rn_noftz_f32_slowpath) ;  /* 0x0000002800b47944 */ /* 0x000fea0003c00000 */
[----:B------:R-:W-:-:S07]  /*0410*/  MOV R13, R2 ;  /* 0x00000002000d7202 */ /* 0x000fce0000000f00 */
.L_x_50:
[----:B------:R-:W-:Y:S05]  /*0420*/  BSYNC.RECONVERGENT B0 ;  /* 0x0000000000007941 */ /* 0x000fea0003800200 */
.L_x_49:
[C---:B------:R-:W-:Y:S01]  /*0430*/  FMUL R3, |R16|.reuse, 16777216 ;  /* 0x4b80000010037820 */ /* 0x040fe20000400200 */
[C---:B------:R-:W-:Y:S01]  /*0440*/  FSETP.GEU.AND P0, PT, |R16|.reuse, 1.175494350822287508e-38, PT ;  /* 0x008000001000780b */ /* 0x040fe20003f0e200 */
[----:B------:R-:W-:Y:S01]  /*0450*/  HFMA2 R20, -RZ, RZ, 0.771484375, 0.21533203125 ;  /* 0x3a2c32e4ff147431 */ /* 0x000fe200000001ff */
[----:B------:R-:W-:Y:S01]  /*0460*/  FSETP.NEU.AND P2, PT, R16, 1, PT ;  /* 0x3f8000001000780b */ /* 0x000fe20003f4d000 */
[----:B------:R-:W-:Y:S01]  /*0470*/  BSSY.RECONVERGENT B0, `(.L_x_51) ;  /* 0x0000046000007945 */ /* 0x000fe20003800200 */
[----:B------:R-:W-:-:S04]  /*0480*/  FSEL R3, R3, |R16|, !P0 ;  /* 0x4000001003037208 */ /* 0x000fc80004000000 */
[----:B------:R-:W-:-:S04]  /*0490*/  IADD3 R2, PT, PT, R3, -0x3f3504f3, RZ ;  /* 0xc0cafb0d03027810 */ /* 0x000fc80007ffe0ff */
[----:B------:R-:W-:-:S04]  /*04a0*/  LOP3.LUT R2, R2, 0xff800000, RZ, 0xc0, !PT ;  /* 0xff80000002027812 */ /* 0x000fc800078ec0ff */
[-C--:B------:R-:W-:Y:S02]  /*04b0*/  IADD3 R14, PT, PT, R3, -R2.reuse, RZ ;  /* 0x80000002030e7210 */ /* 0x080fe40007ffe0ff */
[----:B------:R-:W-:-:S03]  /*04c0*/  I2FP.F32.S32 R15, R2 ;  /* 0x00000002000f7245 */ /* 0x000fc60000201400 */
[C---:B------:R-:W-:Y:S01]  /*04d0*/  FADD R3, R14.reuse, 1 ;  /* 0x3f8000000e037421 */ /* 0x040fe20000000000 */
[----:B------:R-:W-:Y:S01]  /*04e0*/  FADD R21, R14, -1 ;  /* 0xbf8000000e157421 */ /* 0x000fe20000000000 */
[----:B------:R-:W-:-:S03]  /*04f0*/  FSEL R14, RZ, -24, P0 ;  /* 0xc1c00000ff0e7808 */ /* 0x000fc60000000000 */
[----:B------:R-:W-:Y:S01]  /*0500*/  FADD R18, R21, R21 ;  /* 0x0000001515127221 */ /* 0x000fe20000000000 */
[----:B------:R-:W0:Y:S01]  /*0510*/  MUFU.RCP R3, R3 ;  /* 0x0000000300037308 */ /* 0x000e220000001000 */
[----:B------:R-:W-:Y:S02]  /*0520*/  FFMA R19, R15, 1.1920928955078125e-07, R14 ;  /* 0x340000000f137823 */ /* 0x000fe4000000000e */
[----:B0-----:R-:W-:-:S04]  /*0530*/  FMUL R2, R3, R18 ;  /* 0x0000001203027220 */ /* 0x001fc80000400000 */
[----:B------:R-:W-:Y:S01]  /*0540*/  FADD R18, R21, -R2 ;  /* 0x8000000215127221 */ /* 0x000fe20000000000 */
[C---:B------:R-:W-:Y:S01]  /*0550*/  FMUL R15, R2.reuse, R2 ;  /* 0x00000002020f7220 */ /* 0x040fe20000400000 */
[----:B------:R-:W-:Y:S02]  /*0560*/  FFMA R14, R2, 1.4426950216293334961, R19 ;  /* 0x3fb8aa3b020e7823 */ /* 0x000fe40000000013 */
[----:B------:R-:W-:Y:S01]  /*0570*/  FADD R18, R18, R18 ;  /* 0x0000001212127221 */ /* 0x000fe20000000000 */
[----:B------:R-:W-:Y:S01]  /*0580*/  FFMA R20, R15, R20, 0.0032181653659790754318 ;  /* 0x3b52e7db0f147423 */ /* 0x000fe20000000014 */
[----:B------:R-:W-:Y:S02]  /*0590*/  FADD R19, R19, -R14 ;  /* 0x8000000e13137221 */ /* 0x000fe40000000000 */
[----:B------:R-:W-:Y:S01]  /*05a0*/  FFMA R18, R21, -R2, R18 ;  /* 0x8000000215127223 */ /* 0x000fe20000000012 */
[----:B------:R-:W-:Y:S01]  /*05b0*/  FFMA R20, R15, R20, 0.018033718690276145935 ;  /* 0x3c93bb730f147423 */ /* 0x000fe20000000014 */
[----:B------:R-:W-:-:S02]  /*05c0*/  FFMA R19, R2, 1.4426950216293334961, R19 ;  /* 0x3fb8aa3b02137823 */ /* 0x000fc40000000013 */
[----:B------:R-:W-:Y:S01]  /*05d0*/  FMUL R18, R3, R18 ;  /* 0x0000001203127220 */ /* 0x000fe20000400000 */
[----:B------:R-:W-:-:S03]  /*05e0*/  FFMA R20, R15, R20, 0.12022458761930465698 ;  /* 0x3df6384f0f147423 */ /* 0x000fc60000000014 */
[----:B------:R-:W-:Y:S01]  /*05f0*/  FFMA R19, R18, 1.4426950216293334961, R19 ;  /* 0x3fb8aa3b12137823 */ /* 0x000fe20000000013 */
[----:B------:R-:W-:-:S03]  /*0600*/  FMUL R15, R15, R20 ;  /* 0x000000140f0f7220 */ /* 0x000fc60000400000 */
[----:B------:R-:W-:Y:S01]  /*0610*/  FFMA R19, R2, 1.9251366722983220825e-08, R19 ;  /* 0x32a55e3402137823 */ /* 0x000fe20000000013 */
[----:B------:R-:W-:-:S04]  /*0620*/  FMUL R3, R15, 3 ;  /* 0x404000000f037820 */ /* 0x000fc80000400000 */
[----:B------:R-:W-:-:S04]  /*0630*/  FFMA R18, R18, R3, R19 ;  /* 0x0000000312127223 */ /* 0x000fc80000000013 */
[----:B------:R-:W-:Y:S01]  /*0640*/  FFMA R15, R2, R15, R18 ;  /* 0x0000000f020f7223 */ /* 0x000fe20000000012 */
[----:B------:R-:W-:-:S03]  /*0650*/  MOV R18, 0x391fcb8e ;  /* 0x391fcb8e00127802 */ /* 0x000fc60000000f00 */
[----:B------:R-:W-:-:S04]  /*0660*/  FADD R3, R14, R15 ;  /* 0x0000000f0e037221 */ /* 0x000fc80000000000 */
[----:B------:R-:W-:Y:S01]  /*0670*/  FMUL R2, R3, 3 ;  /* 0x4040000003027820 */ /* 0x000fe20000400000 */
[----:B------:R-:W-:-:S03]  /*0680*/  FADD R14, -R14, R3 ;  /* 0x000000030e0e7221 */ /* 0x000fc60000000100 */
[----:B------:R-:W0:Y:S01]  /*0690*/  FRND R19, R2 ;  /* 0x0000000200137307 */ /* 0x000e220000201000 */
[----:B------:R-:W-:Y:S01]  /*06a0*/  FADD R14, R15, -R14 ;  /* 0x8000000e0f0e7221 */ /* 0x000fe20000000000 */
[----:B------:R-:W-:Y:S01]  /*06b0*/  FFMA R3, R3, 3, -R2 ;  /* 0x4040000003037823 */ /* 0x000fe20000000802 */
[----:B------:R-:W-:-:S03]  /*06c0*/  FSETP.GEU.AND P1, PT, R2, RZ, PT ;  /* 0x000000ff0200720b */ /* 0x000fc60003f2e000 */
[----:B------:R-:W-:Y:S02]  /*06d0*/  FFMA R3, R14, 3, R3 ;  /* 0x404000000e037823 */ /* 0x000fe40000000003 */
[----:B------:R-:W1:Y:S01]  /*06e0*/  F2I.NTZ R15, R2 ;  /* 0x00000002000f7305 */ /* 0x000e620000203100 */
[----:B0-----:R-:W-:Y:S01]  /*06f0*/  FADD R14, R2, -R19 ;  /* 0x80000013020e7221 */ /* 0x001fe20000000000 */
[----:B------:R-:W-:-:S03]  /*0700*/  FSETP.GT.AND P0, PT, R19, RZ, PT ;  /* 0x000000ff1300720b */ /* 0x000fc60003f04000 */
[----:B------:R-:W-:-:S04]  /*0710*/  FADD R3, R3, R14 ;  /* 0x0000000e03037221 */ /* 0x000fc80000000000 */
[C---:B------:R-:W-:Y:S01]  /*0720*/  FFMA R14, R3.reuse, R18, 0.0013391353422775864601 ;  /* 0x3aaf85ed030e7423 */ /* 0x040fe20000000012 */
[----:B------:R-:W-:Y:S02]  /*0730*/  SEL R18, RZ, 0x83000000, P0 ;  /* 0x83000000ff127807 */ /* 0x000fe40000000000 */
[----:B------:R-:W-:Y:S01]  /*0740*/  FSETP.GT.AND P0, PT, |R2|, 152, PT ;  /* 0x431800000200780b */ /* 0x000fe20003f04200 */
[----:B------:R-:W-:Y:S01]  /*0750*/  FFMA R14, R3, R14, 0.0096188392490148544312 ;  /* 0x3c1d9856030e7423 */ /* 0x000fe2000000000e */
[----:B------:R-:W-:Y:S02]  /*0760*/  IADD3 R19, PT, PT, R18, 0x7f000000, RZ ;  /* 0x7f00000012137810 */ /* 0x000fe40007ffe0ff */
[----:B-1----:R-:W-:Y:S01]  /*0770*/  LEA R15, R15, -R18, 0x17 ;  /* 0x800000120f0f7211 */ /* 0x002fe200078eb8ff */
[----:B------:R-:W-:-:S04]  /*0780*/  FFMA R14, R3, R14, 0.055503588169813156128 ;  /* 0x3d6357bb030e7423 */ /* 0x000fc8000000000e */
[----:B------:R-:W-:-:S04]  /*0790*/  FFMA R14, R3, R14, 0.24022644758224487305 ;  /* 0x3e75fdec030e7423 */ /* 0x000fc8000000000e */
[----:B------:R-:W-:-:S04]  /*07a0*/  FFMA R14, R3, R14, 0.69314718246459960938 ;  /* 0x3f317218030e7423 */ /* 0x000fc8000000000e */
[----:B------:R-:W-:Y:S01]  /*07b0*/  FFMA R14, R3, R14, 1 ;  /* 0x3f800000030e7423 */ /* 0x000fe2000000000e */
[----:B------:R-:W-:-:S03]  /*07c0*/  HFMA2 R3, -RZ, RZ, 1.875, 0 ;  /* 0x3f800000ff037431 */ /* 0x000fc600000001ff */
[----:B------:R-:W-:-:S04]  /*07d0*/  FMUL R14, R14, R19 ;  /* 0x000000130e0e7220 */ /* 0x000fc80000400000 */
[----:B------:R-:W-:Y:S01]  /*07e0*/  FMUL R2, R14, R15 ;  /* 0x0000000f0e027220 */ /* 0x000fe20000400000 */
[----:B------:R-:W-:Y:S01]  /*07f0*/  FADD R14, R13, R12 ;  /* 0x0000000c0d0e7221 */ /* 0x000fe20000000000 */
[----:B------:R-:W-:Y:S02]  /*0800*/  MOV R15, 0x3f800000 ;  /* 0x3f800000000f7802 */ /* 0x000fe40000000f00 */
[----:B------:R-:W-:Y:S01]  /*0810*/  @P0 FSEL R2, RZ, +INF , !P1 ;  /* 0x7f800000ff020808 */ /* 0x000fe20004800000 */
[----:B------:R-:W-:Y:S06]  /*0820*/  @!P2 BRA `(.L_x_52) ;  /* 0x000000000028a947 */ /* 0x000fec0003800000 */
[----:B------:R-:W-:-:S13]  /*0830*/  FSETP.NAN.AND P0, PT, |R16|, |R16|, PT ;  /* 0x400000101000720b */ /* 0x000fda0003f08200 */
[----:B------:R-:W-:Y:S01]  /*0840*/  @P0 FADD R15, R16, 3 ;  /* 0x40400000100f0421 */ /* 0x000fe20000000000 */
[----:B------:R-:W-:Y:S06]  /*0850*/  @P0 BRA `(.L_x_52) ;  /* 0x00000000001c0947 */ /* 0x000fec0003800000 */
[----:B------:R-:W-:-:S04]  /*0860*/  FSETP.NEU.AND P0, PT, |R16|, +INF , PT ;  /* 0x7f8000001000780b */ /* 0x000fc80003f0d200 */
[----:B------:R-:W-:-:S13]  /*0870*/  FSETP.NEU.AND P0, PT, R16, RZ, P0 ;  /* 0x000000ff1000720b */ /* 0x000fda000070d000 */
[----:B------:R-:W-:Y:S01]  /*0880*/  @!P0 FADD R15, R16, R16 ;  /* 0x00000010100f8221 */ /* 0x000fe20000000000 */
[----:B------:R-:W-:Y:S06]  /*0890*/  @!P0 BRA `(.L_x_52) ;  /* 0x00000000000c8947 */ /* 0x000fec0003800000 */
[----:B------:R-:W-:Y:S02]  /*08a0*/  FSETP.GEU.AND P0, PT, R17, -R12, PT ;  /* 0x8000000c1100720b */ /* 0x000fe40003f0e000 */
[----:B------:R-:W-:-:S11]  /*08b0*/  MOV R15, R2 ;  /* 0x00000002000f7202 */ /* 0x000fd60000000f00 */
[----:B------:R-:W-:-:S07]  /*08c0*/  @!P0 FADD R15, -R2, -RZ ;  /* 0x800000ff020f8221 */ /* 0x000fce0000000100 */
.L_x_52:
[----:B------:R-:W-:Y:S05]  /*08d0*/  BSYNC.RECONVERGENT B0 ;  /* 0x0000000000007941 */ /* 0x000fea0003800200 */
.L_x_51:
[----:B------:R-:W-:Y:S01]  /*08e0*/  FSETP.GTU.AND P0, PT, R15, 0.0088560003787279129028, PT ;  /* 0x3c1118c20f00780b */ /* 0x000fe20003f0c000 */
[----:B------:R-:W-:-:S12]  /*08f0*/  BSSY.RECONVERGENT B0, `(.L_x_53) ;  /* 0x0000012000007945 */ /* 0x000fd80003800200 */
[----:B------:R-:W-:Y:S05]  /*0900*/  @P0 BRA `(.L_x_54) ;  /* 0x0000000000400947 */ /* 0x000fea0003800000 */
[----:B------:R-:W-:Y:S01]  /*0910*/  HFMA2 R18, -RZ, RZ, 0.82080078125, 0.003173828125 ;  /* 0x3a911a80ff127431 */ /* 0x000fe200000001ff */
[----:B------:R-:W-:Y:S01]  /*0920*/  MOV R15, 0x42e80000 ;  /* 0x42e80000000f7802 */ /* 0x000fe20000000f00 */
[----:B------:R-:W-:Y:S04]  /*0930*/  BSSY.RECONVERGENT B1, `(.L_x_54) ;  /* 0x000000d000017945 */ /* 0x000fe80003800200 */
[----:B------:R-:W-:-:S04]  /*0940*/  FFMA R2, R16, R15, -16 ;  /* 0xc180000010027423 */ /* 0x000fc8000000000f */
[----:B------:R-:W0:Y:S01]  /*0950*/  FCHK P0, R2, 903.29998779296875 ;  /* 0x4461d33302007902 */ /* 0x000e220000000000 */
[----:B------:R-:W-:-:S04]  /*0960*/  FFMA R3, R18, -903.29998779296875, R3 ;  /* 0xc461d33312037823 */ /* 0x000fc80000000003 */
[----:B------:R-:W-:-:S04]  /*0970*/  FFMA R3, R3, R18, 0.0011070519685745239258 ;  /* 0x3a911a8003037423 */ /* 0x000fc80000000012 */
[----:B------:R-:W-:-:S04]  /*0980*/  FFMA R15, R2, R3, RZ ;  /* 0x00000003020f7223 */ /* 0x000fc800000000ff */
[----:B------:R-:W-:-:S04]  /*0990*/  FFMA R16, R15, -903.29998779296875, R2 ;  /* 0xc461d3330f107823 */ /* 0x000fc80000000002 */
[----:B------:R-:W-:Y:S01]  /*09a0*/  FFMA R15, R3, R16, R15 ;  /* 0x00000010030f7223 */ /* 0x000fe2000000000f */
[----:B0-----:R-:W-:Y:S06]  /*09b0*/  @!P0 BRA `(.L_x_55) ;  /* 0x0000000000108947 */ /* 0x001fec0003800000 */
[----:B------:R-:W-:Y:S02]  /*09c0*/  MOV R3, 0x4461d333 ;  /* 0x4461d33300037802 */ /* 0x000fe40000000f00 */
[----:B------:R-:W-:-:S07]  /*09d0*/  MOV R18, 0x9f0 ;  /* 0x000009f000127802 */ /* 0x000fce0000000f00 */
[----:B------:R-:W-:Y:S05]  /*09e0*/  CALL.REL.NOINC `($__internal_3_$__cuda_sm3x_div_rn_noftz_f32_slowpath) ;  /* 0x00000024003c7944 */ /* 0x000fea0003c00000 */
[----:B------:R-:W-:-:S07]  /*09f0*/  MOV R15, R2 ;  /* 0x00000002000f7202 */ /* 0x000fce0000000f00 */
.L_x_55:
[----:B------:R-:W-:Y:S05]  /*0a00*/  BSYNC.RECONVERGENT B1 ;  /* 0x0000000000017941 */ /* 0x000fea0003800200 */
.L_x_54:
[----:B------:R-:W-:Y:S05]  /*0a10*/  BSYNC.RECONVERGENT B0 ;  /* 0x0000000000007941 */ /* 0x000fea0003800200 */
.L_x_53:
[----:B------:R-:W-:Y:S01]  /*0a20*/  FSETP.GT.AND P0, PT, R0, 7.9996252059936523438, PT ;  /* 0x40fffcee0000780b */ /* 0x000fe20003f04000 */
[----:B------:R-:W-:-:S12]  /*0a30*/  BSSY.RECONVERGENT B0, `(.L_x_56) ;  /* 0x0000058000007945 */ /* 0x000fd80003800200 */
[----:B------:R-:W-:Y:S05]  /*0a40*/  @!P0 BRA `(.L_x_57) ;  /* 0x0000000400148947 */ /* 0x000fea0003800000 */
[----:B------:R-:W-:Y:S01]  /*0a50*/  FSETP.NEU.AND P0, PT, R12, 1, PT ;  /* 0x3f8000000c00780b */ /* 0x000fe20003f0d000 */
[----:B------:R-:W-:-:S12]  /*0a60*/  HFMA2 R16, -RZ, RZ, 1.875, 0 ;  /* 0x3f800000ff107431 */ /* 0x000fd800000001ff */
[----:B------:R-:W-:Y:S05]  /*0a70*/  @!P0 BRA `(.L_x_58) ;  /* 0x00000004004c8947 */ /* 0x000fea0003800000 */
[----:B------:R-:W-:-:S13]  /*0a80*/  FSETP.NAN.AND P0, PT, |R12|, |R12|, PT ;  /* 0x4000000c0c00720b */ /* 0x000fda0003f08200 */
[----:B------:R-:W-:Y:S01]  /*0a90*/  @P0 FADD R16, R12, 3 ;  /* 0x404000000c100421 */ /* 0x000fe20000000000 */
[----:B------:R-:W-:Y:S06]  /*0aa0*/  @P0 BRA `(.L_x_58) ;  /* 0x0000000400400947 */ /* 0x000fec0003800000 */
[C---:B------:R-:W-:Y:S01]  /*0ab0*/  FMUL R3, |R12|.reuse, 16777216 ;  /* 0x4b8000000c037820 */ /* 0x040fe20000400200 */
[----:B------:R-:W-:Y:S02]  /*0ac0*/  FSETP.GEU.AND P0, PT, |R12|, 1.175494350822287508e-38, PT ;  /* 0x008000000c00780b */ /* 0x000fe40003f0e200 */
[----:B------:R-:W-:Y:S02]  /*0ad0*/  MOV R21, 0x3a2c32e4 ;  /* 0x3a2c32e400157802 */ /* 0x000fe40000000f00 */
[----:B------:R-:W-:Y:S02]  /*0ae0*/  FSEL R3, R3, |R12|, !P0 ;  /* 0x4000000c03037208 */ /* 0x000fe40004000000 */
[----:B------:R-:W-:Y:S02]  /*0af0*/  FSEL R17, RZ, -24, P0 ;  /* 0xc1c00000ff117808 */ /* 0x000fe40000000000 */
[----:B------:R-:W-:-:S04]  /*0b00*/  IADD3 R0, PT, PT, R3, -0x3f3504f3, RZ ;  /* 0xc0cafb0d03007810 */ /* 0x000fc80007ffe0ff */
[----:B------:R-:W-:-:S04]  /*0b10*/  LOP3.LUT R0, R0, 0xff800000, RZ, 0xc0, !PT ;  /* 0xff80000000007812 */ /* 0x000fc800078ec0ff */
[----:B------:R-:W-:-:S05]  /*0b20*/  IADD3 R2, PT, PT, R3, -R0, RZ ;  /* 0x8000000003027210 */ /* 0x000fca0007ffe0ff */
[C---:B------:R-:W-:Y:S01]  /*0b30*/  FADD R3, R2.reuse, 1 ;  /* 0x3f80000002037421 */ /* 0x040fe20000000000 */
[----:B------:R-:W-:Y:S01]  /*0b40*/  FADD R19, R2, -1 ;  /* 0xbf80000002137421 */ /* 0x000fe20000000000 */
[----:B------:R-:W-:-:S03]  /*0b50*/  I2FP.F32.S32 R2, R0 ;  /* 0x0000000000027245 */ /* 0x000fc60000201400 */
[----:B------:R-:W-:Y:S01]  /*0b60*/  FADD R16, R19, R19 ;  /* 0x0000001313107221 */ /* 0x000fe20000000000 */
[----:B------:R-:W0:Y:S01]  /*0b70*/  MUFU.RCP R3, R3 ;  /* 0x0000000300037308 */ /* 0x000e220000001000 */
[----:B------:R-:W-:Y:S02]  /*0b80*/  FFMA R17, R2, 1.1920928955078125e-07, R17 ;  /* 0x3400000002117823 */ /* 0x000fe40000000011 */
[----:B0-----:R-:W-:-:S04]  /*0b90*/  FMUL R0, R3, R16 ;  /* 0x0000001003007220 */ /* 0x001fc80000400000 */
[----:B------:R-:W-:Y:S01]  /*0ba0*/  FADD R18, R19, -R0 ;  /* 0x8000000013127221 */ /* 0x000fe20000000000 */
[CC--:B------:R-:W-:Y:S01]  /*0bb0*/  FMUL R16, R0.reuse, R0.reuse ;  /* 0x0000000000107220 */ /* 0x0c0fe20000400000 */
[----:B------:R-:W-:Y:S02]  /*0bc0*/  FFMA R2, R0, 1.4426950216293334961, R17 ;  /* 0x3fb8aa3b00027823 */ /* 0x000fe40000000011 */
[----:B------:R-:W-:Y:S01]  /*0bd0*/  FADD R18, R18, R18 ;  /* 0x0000001212127221 */ /* 0x000fe20000000000 */
[C---:B------:R-:W-:Y:S01]  /*0be0*/  FFMA R21, R16.reuse, R21, 0.0032181653659790754318 ;  /* 0x3b52e7db10157423 */ /* 0x040fe20000000015 */
[----:B------:R-:W-:Y:S02]  /*0bf0*/  FADD R17, R17, -R2 ;  /* 0x8000000211117221 */ /* 0x000fe40000000000 */
[----:B------:R-:W-:Y:S01]  /*0c00*/  FFMA R18, R19, -R0, R18 ;  /* 0x8000000013127223 */ /* 0x000fe20000000012 */
[----:B------:R-:W-:Y:S01]  /*0c10*/  FFMA R21, R16, R21, 0.018033718690276145935 ;  /* 0x3c93bb7310157423 */ /* 0x000fe20000000015 */
[----:B------:R-:W-:Y:S01]  /*0c20*/  FFMA R17, R0, 1.4426950216293334961, R17 ;  /* 0x3fb8aa3b00117823 */ /* 0x000fe20000000011 */
[----:B------:R-:W-:-:S02]  /*0c30*/  HFMA2 R19, -RZ, RZ, 0.64013671875, -15.109375 ;  /* 0x391fcb8eff137431 */ /* 0x000fc400000001ff */
[----:B------:R-:W-:Y:S01]  /*0c40*/  FMUL R18, R3, R18 ;  /* 0x0000001203127220 */ /* 0x000fe20000400000 */
[----:B------:R-:W-:-:S03]  /*0c50*/  FFMA R21, R16, R21, 0.12022458761930465698 ;  /* 0x3df6384f10157423 */ /* 0x000fc60000000015 */
[----:B------:R-:W-:Y:S01]  /*0c60*/  FFMA R17, R18, 1.4426950216293334961, R17 ;  /* 0x3fb8aa3b12117823 */ /* 0x000fe20000000011 */
[----:B------:R-:W-:-:S03]  /*0c70*/  FMUL R21, R16, R21 ;  /* 0x0000001510157220 */ /* 0x000fc60000400000 */
[----:B------:R-:W-:Y:S01]  /*0c80*/  FFMA R17, R0, 1.9251366722983220825e-08, R17 ;  /* 0x32a55e3400117823 */ /* 0x000fe20000000011 */
[----:B------:R-:W-:-:S04]  /*0c90*/  FMUL R3, R21, 3 ;  /* 0x4040000015037820 */ /* 0x000fc80000400000 */
[----:B------:R-:W-:-:S04]  /*0ca0*/  FFMA R18, R18, R3, R17 ;  /* 0x0000000312127223 */ /* 0x000fc80000000011 */
[----:B------:R-:W-:-:S04]  /*0cb0*/  FFMA R21, R0, R21, R18 ;  /* 0x0000001500157223 */ /* 0x000fc80000000012 */
[----:B------:R-:W-:-:S04]  /*0cc0*/  FADD R3, R2, R21 ;  /* 0x0000001502037221 */ /* 0x000fc80000000000 */
[----:B------:R-:W-:Y:S01]  /*0cd0*/  FMUL R0, R3, 3 ;  /* 0x4040000003007820 */ /* 0x000fe20000400000 */
[----:B------:R-:W-:-:S03]  /*0ce0*/  FADD R2, -R2, R3 ;  /* 0x0000000302027221 */ /* 0x000fc60000000100 */
[----:B------:R-:W0:Y:S01]  /*0cf0*/  FRND R17, R0 ;  /* 0x0000000000117307 */ /* 0x000e220000201000 */
[----:B------:R-:W-:Y:S01]  /*0d00*/  FADD R2, R21, -R2 ;  /* 0x8000000215027221 */ /* 0x000fe20000000000 */
[----:B------:R-:W-:Y:S01]  /*0d10*/  FFMA R3, R3, 3, -R0 ;  /* 0x4040000003037823 */ /* 0x000fe20000000800 */
[C---:B------:R-:W-:Y:S02]  /*0d20*/  FSETP.GT.AND P0, PT, |R0|.reuse, 152, PT ;  /* 0x431800000000780b */ /* 0x040fe40003f04200 */
[----:B------:R-:W-:Y:S01]  /*0d30*/  FSETP.GEU.AND P2, PT, R0, RZ, PT ;  /* 0x000000ff0000720b */ /* 0x000fe20003f4e000 */
[----:B------:R-:W-:Y:S02]  /*0d40*/  FFMA R3, R2, 3, R3 ;  /* 0x4040000002037823 */ /* 0x000fe40000000003 */
[----:B------:R-:W1:Y:S01]  /*0d50*/  F2I.NTZ R16, R0 ;  /* 0x0000000000107305 */ /* 0x000e620000203100 */
[----:B0-----:R-:W-:Y:S01]  /*0d60*/  FADD R2, R0, -R17 ;  /* 0x8000001100027221 */ /* 0x001fe20000000000 */
[----:B------:R-:W-:-:S03]  /*0d70*/  FSETP.GT.AND P1, PT, R17, RZ, PT ;  /* 0x000000ff1100720b */ /* 0x000fc60003f24000 */
[----:B------:R-:W-:-:S04]  /*0d80*/  FADD R2, R2, R3 ;  /* 0x0000000302027221 */ /* 0x000fc80000000000 */
[----:B------:R-:W-:-:S04]  /*0d90*/  FFMA R3, R2, R19, 0.0013391353422775864601 ;  /* 0x3aaf85ed02037423 */ /* 0x000fc80000000013 */
[----:B------:R-:W-:-:S04]  /*0da0*/  FFMA R3, R2, R3, 0.0096188392490148544312 ;  /* 0x3c1d985602037423 */ /* 0x000fc80000000003 */
[----:B------:R-:W-:-:S04]  /*0db0*/  FFMA R3, R2, R3, 0.055503588169813156128 ;  /* 0x3d6357bb02037423 */ /* 0x000fc80000000003 */
[----:B------:R-:W-:Y:S01]  /*0dc0*/  FFMA R17, R2, R3, 0.24022644758224487305 ;  /* 0x3e75fdec02117423 */ /* 0x000fe20000000003 */
[----:B------:R-:W-:Y:S02]  /*0dd0*/  SEL R3, RZ, 0x83000000, P1 ;  /* 0x83000000ff037807 */ /* 0x000fe40000800000 */
[----:B------:R-:W-:Y:S01]  /*0de0*/  FSETP.NEU.AND P1, PT, R12, RZ, PT ;  /* 0x000000ff0c00720b */ /* 0x000fe20003f2d000 */
[----:B------:R-:W-:Y:S01]  /*0df0*/  FFMA R19, R2, R17, 0.69314718246459960938 ;  /* 0x3f31721802137423 */ /* 0x000fe20000000011 */
[----:B------:R-:W-:Y:S02]  /*0e00*/  IADD3 R17, PT, PT, R3, 0x7f000000, RZ ;  /* 0x7f00000003117810 */ /* 0x000fe40007ffe0ff */
[----:B-1----:R-:W-:Y:S01]  /*0e10*/  LEA R16, R16, -R3, 0x17 ;  /* 0x8000000310107211 */ /* 0x002fe200078eb8ff */
[----:B------:R-:W-:Y:S01]  /*0e20*/  FFMA R2, R2, R19, 1 ;  /* 0x3f80000002027423 */ /* 0x000fe20000000013 */
[----:B------:R-:W-:Y:S02]  /*0e30*/  FSEL R3, RZ, +INF , !P2 ;  /* 0x7f800000ff037808 */ /* 0x000fe40005000000 */
[----:B------:R-:W-:Y:S01]  /*0e40*/  FSETP.NEU.AND P2, PT, |R12|, +INF , PT ;  /* 0x7f8000000c00780b */ /* 0x000fe20003f4d200 */
[----:B------:R-:W-:-:S04]  /*0e50*/  FMUL R17, R17, R2 ;  /* 0x0000000211117220 */ /* 0x000fc80000400000 */
[----:B------:R-:W-:Y:S01]  /*0e60*/  @!P0 FMUL R3, R16, R17 ;  /* 0x0000001110038220 */ /* 0x000fe20000400000 */
[----:B------:R-:W-:-:S05]  /*0e70*/  FADD R16, R12, R12 ;  /* 0x0000000c0c107221 */ /* 0x000fca0000000000 */
[----:B------:R-:W-:Y:S01]  /*0e80*/  @P1 FSEL R16, R16, R3, !P2 ;  /* 0x0000000310101208 */ /* 0x000fe20005000000 */
[----:B------:R-:W-:Y:S06]  /*0e90*/  BRA `(.L_x_58) ;  /* 0x0000000000447947 */ /* 0x000fec0003800000 */
.L_x_57:
[----:B------:R-:W-:Y:S01]  /*0ea0*/  HFMA2 R3, -RZ, RZ, 1.875, 0 ;  /* 0x3f800000ff037431 */ /* 0x000fe200000001ff */
[----:B------:R-:W-:Y:S01]  /*0eb0*/  MOV R2, 0x4461d333 ;  /* 0x4461d33300027802 */ /* 0x000fe20000000f00 */
[----:B------:R-:W0:Y:S01]  /*0ec0*/  FCHK P0, R0, 903.29998779296875 ;  /* 0x4461d33300007902 */ /* 0x000e220000000000 */
[----:B------:R-:W-:Y:S01]  /*0ed0*/  MOV R17, 0x3a911a80 ;  /* 0x3a911a8000117802 */ /* 0x000fe20000000f00 */
[----:B------:R-:W-:Y:S02]  /*0ee0*/  BSSY.RECONVERGENT B1, `(.L_x_58) ;  /* 0x000000c000017945 */ /* 0x000fe40003800200 */
[----:B------:R-:W-:-:S04]  /*0ef0*/  FFMA R2, -R2, 0.0011070519685745239258, R3 ;  /* 0x3a911a8002027823 */ /* 0x000fc80000000103 */
[----:B------:R-:W-:-:S04]  /*0f00*/  FFMA R3, R2, R17, 0.0011070519685745239258 ;  /* 0x3a911a8002037423 */ /* 0x000fc80000000011 */
[----:B------:R-:W-:-:S04]  /*0f10*/  FFMA R2, R0, R3, RZ ;  /* 0x0000000300027223 */ /* 0x000fc800000000ff */
[----:B------:R-:W-:-:S04]  /*0f20*/  FFMA R16, R2, -903.29998779296875, R0 ;  /* 0xc461d33302107823 */ /* 0x000fc80000000000 */
[----:B------:R-:W-:Y:S01]  /*0f30*/  FFMA R16, R3, R16, R2 ;  /* 0x0000001003107223 */ /* 0x000fe20000000002 */
[----:B0-----:R-:W-:Y:S06]  /*0f40*/  @!P0 BRA `(.L_x_59) ;  /* 0x0000000000148947 */ /* 0x001fec0003800000 */
[----:B------:R-:W-:Y:S02]  /*0f50*/  MOV R2, R0 ;  /* 0x0000000000027202 */ /* 0x000fe40000000f00 */
[----:B------:R-:W-:Y:S02]  /*0f60*/  MOV R3, 0x4461d333 ;  /* 0x4461d33300037802 */ /* 0x000fe40000000f00 */
[----:B------:R-:W-:-:S07]  /*0f70*/  MOV R18, 0xf90 ;  /* 0x00000f9000127802 */ /* 0x000fce0000000f00 */
[----:B------:R-:W-:Y:S05]  /*0f80*/  CALL.REL.NOINC `($__internal_3_$__cuda_sm3x_div_rn_noftz_f32_slowpath) ;  /* 0x0000001c00d47944 */ /* 0x000fea0003c00000 */
[----:B------:R-:W-:-:S07]  /*0f90*/  MOV R16, R2 ;  /* 0x0000000200107202 */ /* 0x000fce0000000f00 */
.L_x_59:
[----:B------:R-:W-:Y:S05]  /*0fa0*/  BSYNC.RECONVERGENT B1 ;  /* 0x0000000000017941 */ /* 0x000fea0003800200 */
.L_x_58:
[----:B------:R-:W-:Y:S05]  /*0fb0*/  BSYNC.RECONVERGENT B0 ;  /* 0x0000000000007941 */ /* 0x000fea0003800200 */
.L_x_56:
        /* <DEDUP_REMOVED lines=40> */
[----:B------:R-:W-:Y:S02]  /*1240*/  MOV R17, 0x391fcb8e ;  /* 0x391fcb8e00117802 */ /* 0x000fe40000000f00 */
[C---:B------:R-:W-:Y:S01]  /*1250*/  FSETP.GEU.AND P1, PT, R0.reuse, RZ, PT ;  /* 0x000000ff0000720b */ /* 0x040fe20003f2e000 */
[----:B------:R-:W-:Y:S01]  /*1260*/  FFMA R2, R3, 3, R2 ;  /* 0x4040000003027823 */ /* 0x000fe20000000002 */
[----:B0-----:R-:W-:Y:S01]  /*1270*/  FADD R3, R0, -R19 ;  /* 0x8000001300037221 */ /* 0x001fe20000000000 */
[----:B------:R-:W-:-:S03]  /*1280*/  FSETP.GT.AND P0, PT, R19, RZ, PT ;  /* 0x000000ff1300720b */ /* 0x000fc60003f04000 */
[----:B------:R-:W-:Y:S01]  /*1290*/  FADD R2, R2, R3 ;  /* 0x0000000302027221 */ /* 0x000fe20000000000 */
[----:B------:R-:W-:Y:S02]  /*12a0*/  SEL R18, RZ, 0x83000000, P0 ;  /* 0x83000000ff127807 */ /* 0x000fe40000000000 */
[----:B------:R-:W-:Y:S01]  /*12b0*/  FSETP.GT.AND P0, PT, |R0|, 152, PT ;  /* 0x431800000000780b */ /* 0x000fe20003f04200 */
[----:B------:R-:W-:Y:S01]  /*12c0*/  FFMA R3, R2, R17, 0.0013391353422775864601 ;  /* 0x3aaf85ed02037423 */ /* 0x000fe20000000011 */
[----:B------:R-:W-:Y:S01]  /*12d0*/  IADD3 R20, PT, PT, R18, 0x7f000000, RZ ;  /* 0x7f00000012147810 */ /* 0x000fe20007ffe0ff */
[----:B------:R0:W1:Y:S02]  /*12e0*/  F2I.NTZ R17, R0 ;  /* 0x0000000000117305 */ /* 0x0000640000203100 */
[----:B------:R-:W-:-:S04]  /*12f0*/  FFMA R3, R2, R3, 0.0096188392490148544312 ;  /* 0x3c1d985602037423 */ /* 0x000fc80000000003 */
[----:B------:R-:W-:Y:S01]  /*1300*/  FFMA R3, R2, R3, 0.055503588169813156128 ;  /* 0x3d6357bb02037423 */ /* 0x000fe20000000003 */
[----:B0-----:R-:W-:-:S03]  /*1310*/  MOV R0, 0x3f800000 ;  /* 0x3f80000000007802 */ /* 0x001fc60000000f00 */
[----:B------:R-:W-:-:S04]  /*1320*/  FFMA R3, R2, R3, 0.24022644758224487305 ;  /* 0x3e75fdec02037423 */ /* 0x000fc80000000003 */
[----:B------:R-:W-:Y:S01]  /*1330*/  FFMA R3, R2, R3, 0.69314718246459960938 ;  /* 0x3f31721802037423 */ /* 0x000fe20000000003 */
[----:B-1----:R-:W-:-:S03]  /*1340*/  LEA R18, R17, -R18, 0x17 ;  /* 0x8000001211127211 */ /* 0x002fc600078eb8ff */
[----:B------:R-:W-:Y:S01]  /*1350*/  FFMA R3, R2, R3, 1 ;  /* 0x3f80000002037423 */ /* 0x000fe20000000003 */
[----:B------:R-:W-:-:S03]  /*1360*/  HFMA2 R2, -RZ, RZ, 1.875, 0 ;  /* 0x3f800000ff027431 */ /* 0x000fc600000001ff */
[----:B------:R-:W-:-:S04]  /*1370*/  FMUL R3, R3, R20 ;  /* 0x0000001403037220 */ /* 0x000fc80000400000 */
[----:B------:R-:W-:Y:S01]  /*1380*/  FMUL R3, R3, R18 ;  /* 0x0000001203037220 */ /* 0x000fe20000400000 */
        /* <DEDUP_REMOVED lines=12> */
.L_x_61:
[----:B------:R-:W-:Y:S05]  /*1450*/  BSYNC.RECONVERGENT B0 ;  /* 0x0000000000007941 */ /* 0x000fea0003800200 */
.L_x_60:
        /* <DEDUP_REMOVED lines=19> */
.L_x_64:
[----:B------:R-:W-:Y:S05]  /*1590*/  BSYNC.RECONVERGENT B1 ;  /* 0x0000000000017941 */ /* 0x000fea0003800200 */
.L_x_63:
[----:B------:R-:W-:Y:S05]  /*15a0*/  BSYNC.RECONVERGENT B0 ;  /* 0x0000000000007941 */ /* 0x000fea0003800200 */
.L_x_62:
[----:B------:R-:W0:Y:S01]  /*15b0*/  LDC.64 R2, c[0x0][0x3a0] ;  /* 0x0000e800ff027b82 */ /* 0x000e220000000a00 */
[----:B------:R-:W1:Y:S01]  /*15c0*/  LDCU.64 UR8, c[0x0][0x390] ;  /* 0x00007200ff0877ac */ /* 0x000e620008000a00 */
[----:B------:R-:W2:Y:S01]  /*15d0*/  LDCU UR6, c[0x0][0x38c] ;  /* 0x00007180ff0677ac */ /* 0x000ea20008000800 */
[----:B0-----:R-:W3:Y:S04]  /*15e0*/  LDG.E R13, desc[UR4][R2.64+0x4] ;  /* 0x00000404020d7981 */ /* 0x001ee8000c1e1900 */
[----:B------:R-:W4:Y:S04]  /*15f0*/  LDG.E R12, desc[UR4][R2.64] ;  /* 0x00000004020c7981 */ /* 0x000f28000c1e1900 */
[----:B------:R-:W5:Y:S01]  /*1600*/  LDG.E R17, desc[UR4][R2.64+0x8] ;  /* 0x0000080402117981 */ /* 0x000f62000c1e1900 */
[----:B-1----:R-:W-:Y:S01]  /*1610*/  FMUL R16, R16, UR8 ;  /* 0x0000000810107c20 */ /* 0x002fe20008400000 */
[----:B--2---:R-:W-:Y:S01]  /*1620*/  FMUL R15, R15, UR6 ;  /* 0x000000060f0f7c20 */ /* 0x004fe20008400000 */
[----:B------:R-:W-:-:S02]  /*1630*/  FMUL R0, R0, UR9 ;  /* 0x0000000900007c20 */ /* 0x000fc40008400000 */
[----:B---3--:R-:W-:-:S04]  /*1640*/  FMUL R14, R16, R13 ;  /* 0x0000000d100e7220 */ /* 0x008fc80000400000 */
[----:B----4-:R-:W-:-:S04]  /*1650*/  FFMA R13, R15, R12, R14 ;  /* 0x0000000c0f0d7223 */ /* 0x010fc8000000000e */
[----:B-----5:R-:W-:-:S05]  /*1660*/  FFMA R13, R0, R17, R13 ;  /* 0x00000011000d7223 */ /* 0x020fca000000000d */
[----:B------:R0:W-:Y:S04]  /*1670*/  STG.E desc[UR4][R4.64], R13 ;  /* 0x0000000d04007986 */ /* 0x0001e8000c101904 */
[----:B------:R-:W2:Y:S04]  /*1680*/  LDG.E R17, desc[UR4][R2.64+0x10] ;  /* 0x0000100402117981 */ /* 0x000ea8000c1e1900 */
[----:B------:R-:W3:Y:S04]  /*1690*/  LDG.E R12, desc[UR4][R2.64+0xc] ;  /* 0x00000c04020c7981 */ /* 0x000ee8000c1e1900 */
[----:B------:R-:W4:Y:S01]  /*16a0*/  LDG.E R18, desc[UR4][R2.64+0x14] ;  /* 0x0000140402127981 */ /* 0x000f22000c1e1900 */
[----:B0-----:R-:W0:Y:S01]  /*16b0*/  LDC R13, c[0x0][0x398] ;  /* 0x0000e600ff0d7b82 */ /* 0x001e220000000800 */
[----:B--2---:R-:W-:-:S04]  /*16c0*/  FMUL R14, R16, R17 ;  /* 0x00000011100e7220 */ /* 0x004fc80000400000 */
[----:B---3--:R-:W-:-:S04]  /*16d0*/  FFMA R17, R15, R12, R14 ;  /* 0x0000000c0f117223 */ /* 0x008fc8000000000e */
[----:B----4-:R-:W-:-:S05]  /*16e0*/  FFMA R17, R0, R18, R17 ;  /* 0x0000001200117223 */ /* 0x010fca0000000011 */
[----:B------:R1:W-:Y:S04]  /*16f0*/  STG.E desc[UR4][R8.64], R17 ;  /* 0x0000001108007986 */ /* 0x0003e8000c101904 */
[----:B------:R-:W2:Y:S04]  /*1700*/  LDG.E R19, desc[UR4][R2.64+0x1c] ;  /* 0x00001c0402137981 */ /* 0x000ea8000c1e1900 */
[----:B------:R-:W3:Y:S04]  /*1710*/  LDG.E R12, desc[UR4][R2.64+0x18] ;  /* 0x00001804020c7981 */ /* 0x000ee8000c1e1900 */
[----:B------:R-:W4:Y:S01]  /*1720*/  LDG.E R14, desc[UR4][R2.64+0x20] ;  /* 0x00002004020e7981 */ /* 0x000f22000c1e1900 */
[----:B--2---:R-:W-:-:S04]  /*1730*/  FMUL R16, R16, R19 ;  /* 0x0000001310107220 */ /* 0x004fc80000400000 */
[----:B---3--:R-:W-:-:S04]  /*1740*/  FFMA R15, R15, R12, R16 ;  /* 0x0000000c0f0f7223 */ /* 0x008fc80000000010 */
[----:B----4-:R-:W-:Y:S01]  /*1750*/  FFMA R15, R0, R14, R15 ;  /* 0x0000000e000f7223 */ /* 0x010fe2000000000f */
[----:B0-----:R-:W-:-:S04]  /*1760*/  IADD3 R0, PT, PT, R13, 0x1800000, RZ ;  /* 0x018000000d007810 */ /* 0x001fc80007ffe0ff */
[----:B------:R1:W-:Y:S01]  /*1770*/  STG.E desc[UR4][R10.64], R15 ;  /* 0x0000000f0a007986 */ /* 0x0003e2000c101904 */
[----:B------:R-:W-:-:S04]  /*1780*/  LOP3.LUT R0, R0, 0x7f800000, RZ, 0xc0, !PT ;  /* 0x7f80000000007812 */ /* 0x000fc800078ec0ff */
[----:B------:R-:W-:-:S13]  /*1790*/  ISETP.GT.U32.AND P0, PT, R0, 0x1ffffff, PT ;  /* 0x01ffffff0000780c */ /* 0x000fda0003f04070 */
[----:B-1----:R-:W-:Y:S05]  /*17a0*/  @P0 BRA `(.L_x_65) ;  /* 0x00000000000c0947 */ /* 0x002fea0003800000 */
[----:B------:R-:W-:-:S07]  /*17b0*/  MOV R2, 0x17d0 ;  /* 0x000017d000027802 */ /* 0x000fce0000000f00 */
[----:B------:R-:W-:Y:S05]  /*17c0*/  CALL.REL.NOINC `($__internal_2_$__cuda_sm20_rcp_rn_f32_slowpath) ;  /* 0x0000001000f47944 */ /* 0x000fea0003c00000 */
[----:B------:R-:W-:Y:S05]  /*17d0*/  BRA `(.L_x_66) ;  /* 0x0000000000107947 */ /* 0x000fea0003800000 */
.L_x_65:
[----:B------:R-:W0:Y:S02]  /*17e0*/  MUFU.RCP R0, R13 ;  /* 0x0000000d00007308 */ /* 0x000e240000001000 */
[----:B0-----:R-:W-:-:S04]  /*17f0*/  FFMA R2, R0, R13, -1 ;  /* 0xbf80000000027423 */ /* 0x001fc8000000000d */
[----:B------:R-:W-:-:S04]  /*1800*/  FADD.FTZ R3, -R2, -RZ ;  /* 0x800000ff02037221 */ /* 0x000fc80000010100 */
[----:B------:R-:W-:-:S07]  /*1810*/  FFMA R0, R0, R3, R0 ;  /* 0x0000000300007223 */ /* 0x000fce0000000000 */
.L_x_66:
[----:B------:R-:W2:Y:S01]  /*1820*/  LDG.E R3, desc[UR4][R4.64] ;  /* 0x0000000404037981 */ /* 0x000ea2000c1e1900 */
[----:B------:R-:W-:Y:S01]  /*1830*/  BSSY.RECONVERGENT B0, `(.L_x_67) ;  /* 0x000005a000007945 */ /* 0x000fe20003800200 */
[C---:B--2---:R-:W-:Y:S01]  /*1840*/  FMUL R2, |R3|.reuse, 16777216 ;  /* 0x4b80000003027820 */ /* 0x044fe20000400200 */
[----:B------:R-:W-:-:S04]  /*1850*/  FSETP.GEU.AND P0, PT, |R3|, 1.175494350822287508e-38, PT ;  /* 0x008000000300780b */ /* 0x000fc80003f0e200 */
[----:B------:R-:W-:Y:S02]  /*1860*/  FSEL R2, R2, |R3|, !P0 ;  /* 0x4000000302027208 */ /* 0x000fe40004000000 */
[----:B------:R-:W-:Y:S02]  /*1870*/  FSEL R13, RZ, -24, P0 ;  /* 0xc1c00000ff0d7808 */ /* 0x000fe40000000000 */
[----:B------:R-:W-:-:S04]  /*1880*/  IADD3 R12, PT, PT, R2, -0x3f3504f3, RZ ;  /* 0xc0cafb0d020c7810 */ /* 0x000fc80007ffe0ff */
[----:B------:R-:W-:-:S04]  /*1890*/  LOP3.LUT R15, R12, 0xff800000, RZ, 0xc0, !PT ;  /* 0xff8000000c0f7812 */ /* 0x000fc800078ec0ff */
[-C--:B------:R-:W-:Y:S02]  /*18a0*/  IADD3 R2, PT, PT, R2, -R15.reuse, RZ ;  /* 0x8000000f02027210 */ /* 0x080fe40007ffe0ff */
[----:B------:R-:W-:-:S03]  /*18b0*/  I2FP.F32.S32 R14, R15 ;  /* 0x0000000f000e7245 */ /* 0x000fc60000201400 */
[C---:B------:R-:W-:Y:S01]  /*18c0*/  FADD R16, R2.reuse, 1 ;  /* 0x3f80000002107421 */ /* 0x040fe20000000000 */
[----:B------:R-:W-:Y:S01]  /*18d0*/  FADD R17, R2, -1 ;  /* 0xbf80000002117421 */ /* 0x000fe20000000000 */
[----:B------:R-:W-:Y:S02]  /*18e0*/  HFMA2 R2, -RZ, RZ, 0.771484375, 0.21533203125 ;  /* 0x3a2c32e4ff027431 */ /* 0x000fe400000001ff */
[----:B------:R-:W-:Y:S01]  /*18f0*/  FFMA R15, R14, 1.1920928955078125e-07, R13 ;  /* 0x340000000e0f7823 */ /* 0x000fe2000000000d */
[----:B------:R-:W-:Y:S01]  /*1900*/  FADD R19, R17, R17 ;  /* 0x0000001111137221 */ /* 0x000fe20000000000 */
[----:B------:R-:W0:Y:S03]  /*1910*/  MUFU.RCP R16, R16 ;  /* 0x0000001000107308 */ /* 0x000e260000001000 */
        /* <DEDUP_REMOVED lines=19> */
[----:B------:R-:W-:Y:S01]  /*1a50*/  FMUL R15, R12, R0 ;  /* 0x000000000c0f7220 */ /* 0x000fe20000400000 */
[----:B------:R-:W-:-:S03]  /*1a60*/  FADD R13, -R13, R12 ;  /* 0x0000000c0d0d7221 */ /* 0x000fc60000000100 */
[----:B------:R-:W0:Y:S01]  /*1a70*/  FRND R16, R15 ;  /* 0x0000000f00107307 */ /* 0x000e220000201000 */
[----:B------:R-:W-:Y:S01]  /*1a80*/  FADD R13, R14, -R13 ;  /* 0x8000000d0e0d7221 */ /* 0x000fe20000000000 */
[-C--:B------:R-:W-:Y:S01]  /*1a90*/  FFMA R12, R12, R0.reuse, -R15 ;  /* 0x000000000c0c7223 */ /* 0x080fe2000000080f */
[C---:B------:R-:W-:Y:S02]  /*1aa0*/  FSETP.GT.AND P1, PT, |R15|.reuse, 152, PT ;  /* 0x431800000f00780b */ /* 0x040fe40003f24200 */
[----:B------:R-:W-:Y:S01]  /*1ab0*/  FSETP.GEU.AND P2, PT, R15, RZ, PT ;  /* 0x000000ff0f00720b */ /* 0x000fe20003f4e000 */
[----:B------:R-:W-:Y:S01]  /*1ac0*/  FFMA R13, R13, R0, R12 ;  /* 0x000000000d0d7223 */ /* 0x000fe2000000000c */
[----:B------:R-:W-:Y:S01]  /*1ad0*/  MOV R12, 0x391fcb8e ;  /* 0x391fcb8e000c7802 */ /* 0x000fe20000000f00 */
[----:B------:R-:W1:Y:S01]  /*1ae0*/  F2I.NTZ R18, R15 ;  /* 0x0000000f00127305 */ /* 0x000e620000203100 */
[----:B0-----:R-:W-:Y:S01]  /*1af0*/  FADD R14, R15, -R16 ;  /* 0x800000100f0e7221 */ /* 0x001fe20000000000 */
[----:B------:R-:W-:-:S03]  /*1b00*/  FSETP.GT.AND P0, PT, R16, RZ, PT ;  /* 0x000000ff1000720b */ /* 0x000fc60003f04000 */
[----:B------:R-:W-:Y:S01]  /*1b10*/  FADD R17, R13, R14 ;  /* 0x0000000e0d117221 */ /* 0x000fe20000000000 */
[C---:B------:R-:W-:Y:S01]  /*1b20*/  FMUL R13, R0.reuse, 0.5 ;  /* 0x3f000000000d7820 */ /* 0x040fe20000400000 */
[----:B------:R-:W-:Y:S02]  /*1b30*/  SEL R19, RZ, 0x83000000, P0 ;  /* 0x83000000ff137807 */ /* 0x000fe40000000000 */
[----:B------:R-:W-:Y:S01]  /*1b40*/  FFMA R14, R17, R12, 0.0013391353422775864601 ;  /* 0x3aaf85ed110e7423 */ /* 0x000fe2000000000c */
[----:B------:R-:W-:Y:S02]  /*1b50*/  FSETP.NEU.AND P0, PT, R3, 1, PT ;  /* 0x3f8000000300780b */ /* 0x000fe40003f0d000 */
[----:B------:R-:W0:Y:S01]  /*1b60*/  FRND.TRUNC R13, R13 ;  /* 0x0000000d000d7307 */ /* 0x000e22000020d000 */
[----:B------:R-:W-:Y:S01]  /*1b70*/  FFMA R14, R17, R14, 0.0096188392490148544312 ;  /* 0x3c1d9856110e7423 */ /* 0x000fe2000000000e */
[----:B------:R-:W-:Y:S02]  /*1b80*/  FSETP.EQ.OR P0, PT, R0, RZ, !P0 ;  /* 0x000000ff0000720b */ /* 0x000fe40004702400 */
[----:B------:R-:W-:Y:S01]  /*1b90*/  IADD3 R21, PT, PT, R19, 0x7f000000, RZ ;  /* 0x7f00000013157810 */ /* 0x000fe20007ffe0ff */
[----:B------:R-:W-:Y:S01]  /*1ba0*/  FFMA R14, R17, R14, 0.055503588169813156128 ;  /* 0x3d6357bb110e7423 */ /* 0x000fe2000000000e */
[----:B-1----:R-:W-:-:S03]  /*1bb0*/  LEA R19, R18, -R19, 0x17 ;  /* 0x8000001312137211 */ /* 0x002fc600078eb8ff */
[----:B------:R-:W-:-:S04]  /*1bc0*/  FFMA R14, R17, R14, 0.24022644758224487305 ;  /* 0x3e75fdec110e7423 */ /* 0x000fc8000000000e */
[----:B------:R-:W-:Y:S01]  /*1bd0*/  FFMA R14, R17, R14, 0.69314718246459960938 ;  /* 0x3f317218110e7423 */ /* 0x000fe2000000000e */
[----:B0-----:R-:W-:-:S03]  /*1be0*/  FADD R13, R13, R13 ;  /* 0x0000000d0d0d7221 */ /* 0x001fc60000000000 */
[----:B------:R-:W-:Y:S01]  /*1bf0*/  FFMA R14, R17, R14, 1 ;  /* 0x3f800000110e7423 */ /* 0x000fe2000000000e */
[----:B------:R-:W-:Y:S02]  /*1c00*/  HFMA2 R17, -RZ, RZ, 1.875, 0 ;  /* 0x3f800000ff117431 */ /* 0x000fe400000001ff */
[----:B------:R-:W-:Y:S01]  /*1c10*/  FADD R13, -R13, R0 ;  /* 0x000000000d0d7221 */ /* 0x000fe20000000100 */
[----:B------:R-:W-:-:S04]  /*1c20*/  FMUL R14, R14, R21 ;  /* 0x000000150e0e7220 */ /* 0x000fc80000400000 */
[----:B------:R-:W-:Y:S01]  /*1c30*/  FMUL R14, R14, R19 ;  /* 0x000000130e0e7220 */ /* 0x000fe20000400000 */
[----:B------:R-:W-:Y:S01]  /*1c40*/  @P1 FSEL R14, RZ, +INF , !P2 ;  /* 0x7f800000ff0e1808 */ /* 0x000fe20005000000 */
[----:B------:R-:W-:Y:S06]  /*1c50*/  @P0 BRA `(.L_x_68) ;  /* 0x00000000005c0947 */ /* 0x000fec0003800000 */
[----:B------:R-:W-:-:S04]  /*1c60*/  FSETP.NAN.AND P0, PT, |R0|, |R0|, PT ;  /* 0x400000000000720b */ /* 0x000fc80003f08200 */
[----:B------:R-:W-:-:S13]  /*1c70*/  FSETP.NUM.AND P0, PT, |R3|, |R3|, !P0 ;  /* 0x400000030300720b */ /* 0x000fda0004707200 */
[----:B------:R-:W-:Y:S01]  /*1c80*/  @!P0 FADD R17, R3, R0 ;  /* 0x0000000003118221 */ /* 0x000fe20000000000 */
[----:B------:R-:W-:Y:S06]  /*1c90*/  @!P0 BRA `(.L_x_68) ;  /* 0x00000000004c8947 */ /* 0x000fec0003800000 */
[----:B------:R-:W-:-:S04]  /*1ca0*/  FSETP.NEU.AND P0, PT, |R3|, +INF , PT ;  /* 0x7f8000000300780b */ /* 0x000fc80003f0d200 */
[----:B------:R-:W-:-:S04]  /*1cb0*/  FSETP.NEU.AND P0, PT, R3, RZ, P0 ;  /* 0x000000ff0300720b */ /* 0x000fc8000070d000 */
[----:B------:R-:W-:Y:S02]  /*1cc0*/  FSETP.GEU.OR P1, PT, R0, RZ, P0 ;  /* 0x000000ff0000720b */ /* 0x000fe4000072e400 */
[----:B------:R-:W-:-:S07]  /*1cd0*/  FSETP.NEU.AND P2, PT, |R13|, 1, !P0 ;  /* 0x3f8000000d00780b */ /* 0x000fce000474d200 */
[----:B------:R-:W-:-:S05]  /*1ce0*/  @!P0 FADD R15, R3, R3 ;  /* 0x00000003030f8221 */ /* 0x000fca0000000000 */
[----:B------:R-:W-:-:S04]  /*1cf0*/  @!P1 LOP3.LUT R15, R15, 0x7f800000, RZ, 0x3c, !PT ;  /* 0x7f8000000f0f9812 */ /* 0x000fc800078e3cff */
[----:B------:R-:W-:-:S04]  /*1d00*/  @P2 LOP3.LUT R15, R15, 0x7fffffff, RZ, 0xc0, !PT ;  /* 0x7fffffff0f0f2812 */ /* 0x000fc800078ec0ff */
[----:B------:R-:W-:Y:S01]  /*1d10*/  @!P0 MOV R17, R15 ;  /* 0x0000000f00118202 */ /* 0x000fe20000000f00 */
[----:B------:R-:W-:Y:S06]  /*1d20*/  @!P0 BRA `(.L_x_68) ;  /* 0x0000000000288947 */ /* 0x000fec0003800000 */
[----:B------:R-:W-:Y:S02]  /*1d30*/  FSETP.NEU.AND P0, PT, |R0|, +INF , PT ;  /* 0x7f8000000000780b */ /* 0x000fe40003f0d200 */
[----:B------:R-:W-:-:S13]  /*1d40*/  FSETP.EQ.AND P1, PT, R3, -1, PT ;  /* 0xbf8000000300780b */ /* 0x000fda0003f22000 */
[----:B------:R-:W-:Y:S05]  /*1d50*/  @!P0 BRA P1, `(.L_x_68) ;  /* 0x00000000001c8947 */ /* 0x000fea0000800000 */
[----:B------:R-:W-:Y:S02]  /*1d60*/  FSETP.GEU.AND P1, PT, R3, RZ, PT ;  /* 0x000000ff0300720b */ /* 0x000fe40003f2e000 */
[----:B------:R-:W-:-:S11]  /*1d70*/  MOV R17, R14 ;  /* 0x0000000e00117202 */ /* 0x000fd60000000f00 */
[----:B------:R-:W0:Y:S01]  /*1d80*/  @!P1 FRND.FLOOR R3, R0 ;  /* 0x0000000000039307 */ /* 0x000e220000205000 */
[----:B------:R-:W-:Y:S02]  /*1d90*/  @!P1 FSETP.NEU.AND P2, PT, |R13|, 1, PT ;  /* 0x3f8000000d00980b */ /* 0x000fe40003f4d200 */
[----:B0-----:R-:W-:Y:S02]  /*1da0*/  @!P1 FSETP.NEU.AND P0, PT, R0, R3, PT ;  /* 0x000000030000920b */ /* 0x001fe40003f0d000 */
[----:B------:R-:W-:-:S04]  /*1db0*/  @!P1 FSEL R3, R14, -R14, P2 ;  /* 0x8000000e0e039208 */ /* 0x000fc80001000000 */
[----:B------:R-:W-:-:S07]  /*1dc0*/  @!P1 FSEL R17, R3, +QNAN , !P0 ;  /* 0x7fffffff03119808 */ /* 0x000fce0004000000 */
.L_x_68:
[----:B------:R-:W-:Y:S05]  /*1dd0*/  BSYNC.RECONVERGENT B0 ;  /* 0x0000000000007941 */ /* 0x000fea0003800200 */
.L_x_67:
[----:B------:R0:W-:Y:S04]  /*1de0*/  STG.E desc[UR4][R4.64], R17 ;  /* 0x0000001104007986 */ /* 0x0001e8000c101904 */
        /* <DEDUP_REMOVED lines=12> */
[----:B------:R-:W-:-:S03]  /*1eb0*/  FFMA R19, R19, 1.1920928955078125e-07, R16 ;  /* 0x3400000013137823 */ /* 0x000fc60000000010 */
[----:B------:R-:W-:Y:S01]  /*1ec0*/  FADD R14, R21, R21 ;  /* 0x00000015150e7221 */ /* 0x000fe20000000000 */
[----:B------:R-:W1:Y:S03]  /*1ed0*/  MUFU.RCP R15, R15 ;  /* 0x0000000f000f7308 */ /* 0x000e660000001000 */
[----:B-1----:R-:W-:-:S04]  /*1ee0*/  FMUL R14, R15, R14 ;  /* 0x0000000e0f0e7220 */ /* 0x002fc80000400000 */
[----:B------:R-:W-:Y:S01]  /*1ef0*/  FADD R18, R21, -R14 ;  /* 0x8000000e15127221 */ /* 0x000fe20000000000 */
[C---:B0-----:R-:W-:Y:S01]  /*1f00*/  FMUL R17, R14.reuse, R14 ;  /* 0x0000000e0e117220 */ /* 0x041fe20000400000 */
        /* <DEDUP_REMOVED lines=23> */
[----:B------:R-:W-:Y:S02]  /*2080*/  FFMA R14, R17, R0, R14 ;  /* 0x00000000110e7223 */ /* 0x000fe4000000000e */
[----:B------:R-:W1:Y:S01]  /*2090*/  F2I.NTZ R16, R15 ;  /* 0x0000000f00107305 */ /* 0x000e620000203100 */
[----:B0-----:R-:W-:Y:S01]  /*20a0*/  FADD R17, R15, -R18 ;  /* 0x800000120f117221 */ /* 0x001fe20000000000 */
[----:B------:R-:W-:-:S03]  /*20b0*/  FSETP.GT.AND P0, PT, R18, RZ, PT ;  /* 0x000000ff1200720b */ /* 0x000fc60003f04000 */
[----:B------:R-:W-:Y:S01]  /*20c0*/  FADD R17, R14, R17 ;  /* 0x000000110e117221 */ /* 0x000fe20000000000 */
[----:B------:R-:W-:Y:S02]  /*20d0*/  SEL R19, RZ, 0x83000000, P0 ;  /* 0x83000000ff137807 */ /* 0x000fe40000000000 */
[----:B------:R-:W-:Y:S01]  /*20e0*/  FSETP.NEU.AND P0, PT, R3, 1, PT ;  /* 0x3f8000000300780b */ /* 0x000fe20003f0d000 */
[----:B------:R-:W-:Y:S01]  /*20f0*/  FFMA R14, R17, R12, 0.0013391353422775864601 ;  /* 0x3aaf85ed110e7423 */ /* 0x000fe2000000000c */
[----:B------:R-:W-:Y:S02]  /*2100*/  IADD3 R21, PT, PT, R19, 0x7f000000, RZ ;  /* 0x7f00000013157810 */ /* 0x000fe40007ffe0ff */
[----:B------:R-:W-:Y:S01]  /*2110*/  FSETP.EQ.OR P0, PT, R0, RZ, !P0 ;  /* 0x000000ff0000720b */ /* 0x000fe20004702400 */
[----:B------:R-:W-:Y:S01]  /*2120*/  FFMA R14, R17, R14, 0.0096188392490148544312 ;  /* 0x3c1d9856110e7423 */ /* 0x000fe2000000000e */
[----:B-1----:R-:W-:-:S03]  /*2130*/  LEA R19, R16, -R19, 0x17 ;  /* 0x8000001310137211 */ /* 0x002fc600078eb8ff */
[----:B------:R-:W-:-:S04]  /*2140*/  FFMA R14, R17, R14, 0.055503588169813156128 ;  /* 0x3d6357bb110e7423 */ /* 0x000fc8000000000e */
[----:B------:R-:W-:-:S04]  /*2150*/  FFMA R14, R17, R14, 0.24022644758224487305 ;  /* 0x3e75fdec110e7423 */ /* 0x000fc8000000000e */
[----:B------:R-:W-:-:S04]  /*2160*/  FFMA R14, R17, R14, 0.69314718246459960938 ;  /* 0x3f317218110e7423 */ /* 0x000fc8000000000e */
[----:B------:R-:W-:Y:S01]  /*2170*/  FFMA R14, R17, R14, 1 ;  /* 0x3f800000110e7423 */ /* 0x000fe2000000000e */
[----:B------:R-:W-:-:S03]  /*2180*/  HFMA2 R17, -RZ, RZ, 1.875, 0 ;  /* 0x3f800000ff117431 */ /* 0x000fc600000001ff */
        /* <DEDUP_REMOVED lines=27> */
.L_x_70:
[----:B------:R-:W-:Y:S05]  /*2340*/  BSYNC.RECONVERGENT B0 ;  /* 0x0000000000007941 */ /* 0x000fea0003800200 */
.L_x_69:
        /* <DEDUP_REMOVED lines=43> */
[----:B0-----:R-:W-:Y:S01]  /*2600*/  FADD R17, R15, -R14 ;  /* 0x8000000e0f117221 */ /* 0x001fe20000000000 */
[----:B------:R-:W-:-:S03]  /*2610*/  FSETP.GT.AND P0, PT, R14, RZ, PT ;  /* 0x000000ff0e00720b */ /* 0x000fc60003f04000 */
[----:B------:R-:W-:Y:S01]  /*2620*/  FADD R17, R2, R17 ;  /* 0x0000001102117221 */ /* 0x000fe20000000000 */
[----:B------:R-:W-:Y:S01]  /*2630*/  SEL R19, RZ, 0x83000000, P0 ;  /* 0x83000000ff137807 */ /* 0x000fe20000000000 */
[----:B------:R0:W1:Y:S01]  /*2640*/  F2I.NTZ R2, R15 ;  /* 0x0000000f00027305 */ /* 0x0000620000203100 */
[----:B------:R-:W-:Y:S01]  /*2650*/  FSETP.NEU.AND P0, PT, R3, 1, PT ;  /* 0x3f8000000300780b */ /* 0x000fe20003f0d000 */
[----:B------:R-:W-:Y:S01]  /*2660*/  FFMA R12, R17, R12, 0.0013391353422775864601 ;  /* 0x3aaf85ed110c7423 */ /* 0x000fe2000000000c */
[----:B------:R-:W-:Y:S02]  /*2670*/  IADD3 R21, PT, PT, R19, 0x7f000000, RZ ;  /* 0x7f00000013157810 */ /* 0x000fe40007ffe0ff */
[----:B------:R-:W-:Y:S01]  /*2680*/  FSETP.EQ.OR P0, PT, R0, RZ, !P0 ;  /* 0x000000ff0000720b */ /* 0x000fe20004702400 */
[----:B------:R-:W-:Y:S01]  /*2690*/  FFMA R12, R17, R12, 0.0096188392490148544312 ;  /* 0x3c1d9856110c7423 */ /* 0x000fe2000000000c */
[----:B0-----:R-:W-:-:S03]  /*26a0*/  HFMA2 R15, -RZ, RZ, 1.875, 0 ;  /* 0x3f800000ff0f7431 */ /* 0x001fc600000001ff */
[----:B------:R-:W-:-:S04]  /*26b0*/  FFMA R12, R17, R12, 0.055503588169813156128 ;  /* 0x3d6357bb110c7423 */ /* 0x000fc8000000000c */
[----:B------:R-:W-:Y:S01]  /*26c0*/  FFMA R12, R17, R12, 0.24022644758224487305 ;  /* 0x3e75fdec110c7423 */ /* 0x000fe2000000000c */
[----:B-1----:R-:W-:-:S03]  /*26d0*/  LEA R19, R2, -R19, 0x17 ;  /* 0x8000001302137211 */ /* 0x002fc600078eb8ff */
[----:B------:R-:W-:-:S04]  /*26e0*/  FFMA R12, R17, R12, 0.69314718246459960938 ;  /* 0x3f317218110c7423 */ /* 0x000fc8000000000c */
[----:B------:R-:W-:-:S04]  /*26f0*/  FFMA R12, R17, R12, 1 ;  /* 0x3f800000110c7423 */ /* 0x000fc8000000000c */
        /* <DEDUP_REMOVED lines=23> */
[----:B------:R-:W-:-:S04]  /*2870*/  @!P0 FSETP.NEU.AND P1, PT, |R13|, 1, PT ;  /* 0x3f8000000d00880b */ /* 0x000fc80003f2d200 */
[----:B------:R-:W-:Y:S02]  /*2880*/  @!P0 FSEL R2, R12, -R12, P1 ;  /* 0x8000000c0c028208 */ /* 0x000fe40000800000 */
[----:B0-----:R-:W-:-:S04]  /*2890*/  @!P0 FSETP.NEU.AND P2, PT, R0, R3, PT ;  /* 0x000000030000820b */ /* 0x001fc80003f4d000 */
[----:B------:R-:W-:-:S09]  /*28a0*/  @!P0 FSEL R15, R2, +QNAN , !P2 ;  /* 0x7fffffff020f8808 */ /* 0x000fd20005000000 */
.L_x_72:
[----:B------:R-:W-:Y:S05]  /*28b0*/  BSYNC.RECONVERGENT B0 ;  /* 0x0000000000007941 */ /* 0x000fea0003800200 */
.L_x_71:
[----:B------:R-:W-:Y:S04]  /*28c0*/  STG.E desc[UR4][R10.64], R15 ;  /* 0x0000000f0a007986 */ /* 0x000fe8000c101904 */
[----:B------:R-:W2:Y:S02]  /*28d0*/  LDG.E R0, desc[UR4][R4.64] ;  /* 0x0000000404007981 */ /* 0x000ea4000c1e1900 */
[----:B--2---:R-:W-:-:S05]  /*28e0*/  FMUL R3, R0, 255 ;  /* 0x437f000000037820 */ /* 0x004fca0000400000 */
[----:B------:R0:W-:Y:S04]  /*28f0*/  STG.E desc[UR4][R4.64], R3 ;  /* 0x0000000304007986 */ /* 0x0001e8000c101904 */
[----:B------:R-:W2:Y:S02]  /*2900*/  LDG.E R0, desc[UR4][R8.64] ;  /* 0x0000000408007981 */ /* 0x000ea4000c1e1900 */
[----:B--2---:R-:W-:-:S05]  /*2910*/  FMUL R13, R0, 255 ;  /* 0x437f0000000d7820 */ /* 0x004fca0000400000 */
[----:B------:R1:W-:Y:S04]  /*2920*/  STG.E desc[UR4][R8.64], R13 ;  /* 0x0000000d08007986 */ /* 0x0003e8000c101904 */
[----:B------:R-:W2:Y:S02]  /*2930*/  LDG.E R0, desc[UR4][R10.64] ;  /* 0x000000040a007981 */ /* 0x000ea4000c1e1900 */
[----:B--2---:R-:W-:-:S05]  /*2940*/  FMUL R17, R0, 255 ;  /* 0x437f000000117820 */ /* 0x004fca0000400000 */
[----:B------:R-:W-:Y:S04]  /*2950*/  STG.E desc[UR4][R10.64], R17 ;  /* 0x000000110a007986 */ /* 0x000fe8000c101904 */
[----:B------:R-:W2:Y:S02]  /*2960*/  LDG.E R0, desc[UR4][R4.64] ;  /* 0x0000000404007981 */ /* 0x000ea4000c1e1900 */
[----:B--2---:R-:W-:-:S13]  /*2970*/  FSETP.GEU.AND P0, PT, R0, RZ, PT ;  /* 0x000000ff0000720b */ /* 0x004fda0003f0e000 */
[----:B------:R-:W-:Y:S04]  /*2980*/  @!P0 STG.E desc[UR4][R4.64], RZ ;  /* 0x000000ff04008986 */ /* 0x000fe8000c101904 */
[----:B------:R-:W2:Y:S02]  /*2990*/  LDG.E R0, desc[UR4][R8.64] ;  /* 0x0000000408007981 */ /* 0x000ea4000c1e1900 */
[----:B--2---:R-:W-:-:S13]  /*29a0*/  FSETP.GEU.AND P0, PT, R0, RZ, PT ;  /* 0x000000ff0000720b */ /* 0x004fda0003f0e000 */
[----:B------:R-:W-:Y:S04]  /*29b0*/  @!P0 STG.E desc[UR4][R8.64], RZ ;  /* 0x000000ff08008986 */ /* 0x000fe8000c101904 */
[----:B------:R-:W2:Y:S02]  /*29c0*/  LDG.E R0, desc[UR4][R10.64] ;  /* 0x000000040a007981 */ /* 0x000ea4000c1e1900 */
[----:B--2---:R-:W-:-:S13]  /*29d0*/  FSETP.GEU.AND P0, PT, R0, RZ, PT ;  /* 0x000000ff0000720b */ /* 0x004fda0003f0e000 */
[----:B------:R-:W-:Y:S04]  /*29e0*/  @!P0 STG.E desc[UR4][R10.64], RZ ;  /* 0x000000ff0a008986 */ /* 0x000fe8000c101904 */
[----:B------:R-:W2:Y:S02]  /*29f0*/  LDG.E R0, desc[UR4][R4.64] ;  /* 0x0000000404007981 */ /* 0x000ea4000c1e1900 */
[----:B--2---:R-:W-:-:S13]  /*2a00*/  FSETP.GT.AND P0, PT, R0, 255, PT ;  /* 0x437f00000000780b */ /* 0x004fda0003f04000 */
[----:B0-----:R-:W-:-:S05]  /*2a10*/  @P0 MOV R3, 0x437f0000 ;  /* 0x437f000000030802 */ /* 0x001fca0000000f00 */
[----:B------:R0:W-:Y:S04]  /*2a20*/  @P0 STG.E desc[UR4][R4.64], R3 ;  /* 0x0000000304000986 */ /* 0x0001e8000c101904 */
[----:B------:R-:W2:Y:S02]  /*2a30*/  LDG.E R0, desc[UR4][R8.64] ;  /* 0x0000000408007981 */ /* 0x000ea4000c1e1900 */
[----:B--2---:R-:W-:-:S13]  /*2a40*/  FSETP.GT.AND P0, PT, R0, 255, PT ;  /* 0x437f00000000780b */ /* 0x004fda0003f04000 */
[----:B-1----:R-:W-:-:S05]  /*2a50*/  @P0 MOV R13, 0x437f0000 ;  /* 0x437f0000000d0802 */ /* 0x002fca0000000f00 */
[----:B------:R-:W-:Y:S04]  /*2a60*/  @P0 STG.E desc[UR4][R8.64], R13 ;  /* 0x0000000d08000986 */ /* 0x000fe8000c101904 */
[----:B------:R-:W2:Y:S01]  /*2a70*/  LDG.E R2, desc[UR4][R10.64] ;  /* 0x000000040a027981 */ /* 0x000ea2000c1e1900 */
[----:B------:R-:W-:Y:S02]  /*2a80*/  @P0 MOV R0, 0x437f0000 ;  /* 0x437f000000000802 */ /* 0x000fe40000000f00 */
[----:B--2---:R-:W-:-:S13]  /*2a90*/  FSETP.GT.AND P1, PT, R2, 255, PT ;  /* 0x437f00000200780b */ /* 0x004fda0003f24000 */
[----:B------:R-:W-:-:S05]  /*2aa0*/  @P1 MOV R15, 0x437f0000 ;  /* 0x437f0000000f1802 */ /* 0x000fca0000000f00 */
[----:B------:R-:W-:Y:S04]  /*2ab0*/  @P1 STG.E desc[UR4][R10.64], R15 ;  /* 0x0000000f0a001986 */ /* 0x000fe8000c101904 */
[----:B------:R-:W2:Y:S04]  /*2ac0*/  @P1 LDG.E R0, desc[UR4][R8.64] ;  /* 0x0000000408001981 */ /* 0x000ea8000c1e1900 */
[----:B0-----:R-:W3:Y:S01]  /*2ad0*/  LDG.E R4, desc[UR4][R4.64] ;  /* 0x0000000404047981 */ /* 0x001ee2000c1e1900 */
[----:B------:R-:W-:-:S06]  /*2ae0*/  @P1 MOV R2, 0x437f0000 ;  /* 0x437f000000021802 */ /* 0x000fcc0000000f00 */
[----:B------:R-:W0:Y:S02]  /*2af0*/  F2I.U32.TRUNC.NTZ R2, R2 ;  /* 0x0000000200027305 */ /* 0x000e24000020f000 */
[----:B0-----:R-:W-:-:S06]  /*2b00*/  LOP3.LUT R14, R2, 0xff, RZ, 0xc0, !PT ;  /* 0x000000ff020e7812 */ /* 0x001fcc00078ec0ff */
[----:B--2---:R-:W0:Y:S08]  /*2b10*/  F2I.U32.TRUNC.NTZ R0, R0 ;  /* 0x0000000000007305 */ /* 0x004e30000020f000 */
[----:B---3--:R-:W1:Y:S01]  /*2b20*/  F2I.U32.TRUNC.NTZ R3, R4 ;  /* 0x0000000400037305 */ /* 0x008e62000020f000 */
[----:B0-----:R-:W-:-:S04]  /*2b30*/  SHF.L.U32 R12, R0, 0x8, RZ ;  /* 0x00000008000c7819 */ /* 0x001fc800000006ff */
[----:B------:R-:W-:-:S04]  /*2b40*/  LOP3.LUT R12, R12, 0xff00, RZ, 0xc0, !PT ;  /* 0x0000ff000c0c7812 */ /* 0x000fc800078ec0ff */
[----:B-1----:R-:W-:-:S04]  /*2b50*/  LEA R3, R3, R12, 0x10 ;  /* 0x0000000c03037211 */ /* 0x002fc800078e80ff */
[----:B------:R-:W-:-:S04]  /*2b60*/  IADD3 R3, PT, PT, R3, R14, RZ ;  /* 0x0000000e03037210 */ /* 0x000fc80007ffe0ff */
[----:B------:R-:W-:-:S05]  /*2b70*/  LOP3.LUT R3, R3, 0xff000000, RZ, 0xfc, !PT ;  /* 0xff00000003037812 */ /* 0x000fca00078efcff */
[----:B------:R-:W-:Y:S01]  /*2b80*/  STG.E desc[UR4][R6.64], R3 ;  /* 0x0000000306007986 */ /* 0x000fe2000c101904 */
[----:B------:R-:W-:Y:S05]  /*2b90*/  EXIT ;  /* 0x000000000000794d */ /* 0x000fea0003800000 */
        .weak           $__internal_2_$__cuda_sm20_rcp_rn_f32_slowpath
        .type           $__internal_2_$__cuda_sm20_rcp_rn_f32_slowpath,@function
        .size           $__internal_2_$__cuda_sm20_rcp_rn_f32_slowpath,($__internal_3_$__cuda_sm3x_div_rn_noftz_f32_slowpath - $__internal_2_$__cuda_sm20_rcp_rn_f32_slowpath)
$__internal_2_$__cuda_sm20_rcp_rn_f32_slowpath:
[----:B------:R-:W0:Y:S02]  /*2ba0*/  LDC R0, c[0x0][0x398] ;  /* 0x0000e600ff007b82 */ /* 0x000e240000000800 */
[----:B0-----:R-:W-:-:S04]  /*2bb0*/  SHF.L.U32 R12, R0, 0x1, RZ ;  /* 0x00000001000c7819 */ /* 0x001fc800000006ff */
[----:B------:R-:W-:-:S04]  /*2bc0*/  SHF.R.U32.HI R3, RZ, 0x18, R12 ;  /* 0x00000018ff037819 */ /* 0x000fc8000001160c */
[----:B------:R-:W-:-:S13]  /*2bd0*/  ISETP.NE.U32.AND P0, PT, R3, RZ, PT ;  /* 0x000000ff0300720c */ /* 0x000fda0003f05070 */
[----:B------:R-:W-:Y:S05]  /*2be0*/  @P0 BRA `(.L_x_73) ;  /* 0x0000000000280947 */ /* 0x000fea0003800000 */
[----:B------:R-:W-:-:S13]  /*2bf0*/  ISETP.NE.AND P0, PT, R12, RZ, PT ;  /* 0x000000ff0c00720c */ /* 0x000fda0003f05270 */
[----:B------:R0:W1:Y:S01]  /*2c00*/  @!P0 MUFU.RCP R3, R0 ;  /* 0x0000000000038308 */ /* 0x0000620000001000 */
[----:B------:R-:W-:Y:S05]  /*2c10*/  @!P0 BRA `(.L_x_74) ;  /* 0x0000000000a48947 */ /* 0x000fea0003800000 */
[----:B------:R-:W-:-:S04]  /*2c20*/  FFMA R12, R0, 1.84467440737095516160e+19, RZ ;  /* 0x5f800000000c7823 */ /* 0x000fc800000000ff */
[----:B-1----:R-:W0:Y:S02]  /*2c30*/  MUFU.RCP R3, R12 ;  /* 0x0000000c00037308 */ /* 0x002e240000001000 */
[----:B0-----:R-:W-:-:S04]  /*2c40*/  FFMA R0, R12, R3, -1 ;  /* 0xbf8000000c007423 */ /* 0x001fc80000000003 */
[----:B------:R-:W-:-:S04]  /*2c50*/  FADD.FTZ R0, -R0, -RZ ;  /* 0x800000ff00007221 */ /* 0x000fc80000010100 */
[----:B------:R-:W-:-:S04]  /*2c60*/  FFMA R0, R3, R0, R3 ;  /* 0x0000000003007223 */ /* 0x000fc80000000003 */
[----:B------:R-:W-:Y:S01]  /*2c70*/  FFMA R3, R0, 1.84467440737095516160e+19, RZ ;  /* 0x5f80000000037823 */ /* 0x000fe200000000ff */
[----:B------:R-:W-:Y:S06]  /*2c80*/  BRA `(.L_x_74) ;  /* 0x0000000000887947 */ /* 0x000fec0003800000 */
.L_x_73:
[----:B------:R-:W-:-:S04]  /*2c90*/  IADD3 R12, PT, PT, R3, -0xfd, RZ ;  /* 0xffffff03030c7810 */ /* 0x000fc80007ffe0ff */
[----:B------:R-:W-:-:S13]  /*2ca0*/  ISETP.GT.U32.AND P0, PT, R12, 0x1, PT ;  /* 0x000000010c00780c */ /* 0x000fda0003f04070 */
[----:B------:R-:W-:Y:S05]  /*2cb0*/  @P0 BRA `(.L_x_75) ;  /* 0x0000000000780947 */ /* 0x000fea0003800000 */
[----:B------:R-:W-:Y:S01]  /*2cc0*/  LOP3.LUT R13, R0, 0x7fffff, RZ, 0xc0, !PT ;  /* 0x007fffff000d7812 */ /* 0x000fe200078ec0ff */
[----:B------:R-:W-:-:S03]  /*2cd0*/  HFMA2 R17, -RZ, RZ, 0, 1.78813934326171875e-07 ;  /* 0x00000003ff117431 */ /* 0x000fc600000001ff */
[----:B------:R-:W-:-:S04]  /*2ce0*/  LOP3.LUT R13, R13, 0x3f800000, RZ, 0xfc, !PT ;  /* 0x3f8000000d0d7812 */ /* 0x000fc800078efcff */
[----:B------:R-:W0:Y:S01]  /*2cf0*/  MUFU.RCP R14, R13 ;  /* 0x0000000d000e7308 */ /* 0x000e220000001000 */
[----:B------:R-:W-:Y:S01]  /*2d00*/  SHF.L.U32 R18, R17, R12, RZ ;  /* 0x0000000c11127219 */ /* 0x000fe200000006ff */
[----:B0-----:R-:W-:-:S04]  /*2d10*/  FFMA R15, R13, R14, -1 ;  /* 0xbf8000000d0f7423 */ /* 0x001fc8000000000e */
[----:B------:R-:W-:-:S04]  /*2d20*/  FADD.FTZ R15, -R15, -RZ ;  /* 0x800000ff0f0f7221 */ /* 0x000fc80000010100 */
[CCC-:B------:R-:W-:Y:S01]  /*2d30*/  FFMA.RM R16, R14.reuse, R15.reuse, R14.reuse ;  /* 0x0000000f0e107223 */ /* 0x1c0fe2000000400e */
[----:B------:R-:W-:-:S04]  /*2d40*/  FFMA.RP R15, R14, R15, R14 ;  /* 0x0000000f0e0f7223 */ /* 0x000fc8000000800e */
[C---:B------:R-:W-:Y:S02]  /*2d50*/  LOP3.LUT R14, R16.reuse, 0x7fffff, RZ, 0xc0, !PT ;  /* 0x007fffff100e7812 */ /* 0x040fe400078ec0ff */
[----:B------:R-:W-:Y:S02]  /*2d60*/  FSETP.NEU.FTZ.AND P0, PT, R16, R15, PT ;  /* 0x0000000f1000720b */ /* 0x000fe40003f1d000 */
[----:B------:R-:W-:Y:S02]  /*2d70*/  LOP3.LUT R15, R14, 0x800000, RZ, 0xfc, !PT ;  /* 0x008000000e0f7812 */ /* 0x000fe400078efcff */
[----:B------:R-:W-:Y:S02]  /*2d80*/  SEL R14, RZ, 0xffffffff, !P0 ;  /* 0xffffffffff0e7807 */ /* 0x000fe40004000000 */
[----:B------:R-:W-:Y:S02]  /*2d90*/  LOP3.LUT R13, R18, R15, RZ, 0xc0, !PT ;  /* 0x0000000f120d7212 */ /* 0x000fe400078ec0ff */
[----:B------:R-:W-:-:S02]  /*2da0*/  IADD3 R14, PT, PT, -R14, RZ, RZ ;  /* 0x000000ff0e0e7210 */ /* 0x000fc40007ffe1ff */
[-C--:B------:R-:W-:Y:S02]  /*2db0*/  SHF.R.U32.HI R13, RZ, R12.reuse, R13 ;  /* 0x0000000cff0d7219 */ /* 0x080fe4000001160d */
[----:B------:R-:W-:Y:S02]  /*2dc0*/  LOP3.LUT P1, RZ, R14, R12, R15, 0xf8, !PT ;  /* 0x0000000c0eff7212 */ /* 0x000fe4000782f80f */
[C---:B------:R-:W-:Y:S02]  /*2dd0*/  LOP3.LUT P0, RZ, R13.reuse, 0x1, RZ, 0xc0, !PT ;  /* 0x000000010dff7812 */ /* 0x040fe4000780c0ff */
[----:B------:R-:W-:-:S04]  /*2de0*/  LOP3.LUT P2, RZ, R13, 0x2, RZ, 0xc0, !PT ;  /* 0x000000020dff7812 */ /* 0x000fc8000784c0ff */
[----:B------:R-:W-:Y:S02]  /*2df0*/  PLOP3.LUT P0, PT, P0, P1, P2, 0xe0, 0x0 ;  /* 0x000000000000781c */ /* 0x000fe40000703c20 */
[----:B------:R-:W-:Y:S02]  /*2e00*/  LOP3.LUT P1, RZ, R0, 0x7fffff, RZ, 0xc0, !PT ;  /* 0x007fffff00ff7812 */ /* 0x000fe4000782c0ff */
[----:B------:R-:W-:-:S04]  /*2e10*/  SEL R12, RZ, 0x1, !P0 ;  /* 0x00000001ff0c7807 */ /* 0x000fc80004000000 */
[----:B------:R-:W-:-:S04]  /*2e20*/  IADD3 R12, PT, PT, -R12, RZ, RZ ;  /* 0x000000ff0c0c7210 */ /* 0x000fc80007ffe1ff */
[----:B------:R-:W-:Y:S02]  /*2e30*/  ISETP.GE.AND P0, PT, R12, RZ, PT ;  /* 0x000000ff0c00720c */ /* 0x000fe40003f06270 */
[----:B------:R-:W-:-:S04]  /*2e40*/  IADD3 R12, PT, PT, R3, -0xfc, RZ ;  /* 0xffffff04030c7810 */ /* 0x000fc80007ffe0ff */
[----:B------:R-:W-:-:S07]  /*2e50*/  SHF.R.U32.HI R3, RZ, R12, R15 ;  /* 0x0000000cff037219 */ /* 0x000fce000001160f */
[----:B------:R-:W-:-:S04]  /*2e60*/  @!P0 IADD3 R3, PT, PT, R3, 0x1, RZ ;  /* 0x0000000103038810 */ /* 0x000fc80007ffe0ff */
[----:B------:R-:W-:-:S04]  /*2e70*/  @!P1 SHF.L.U32 R3, R3, 0x1, RZ ;  /* 0x0000000103039819 */ /* 0x000fc800000006ff */
[----:B------:R-:W-:Y:S01]  /*2e80*/  LOP3.LUT R3, R3, 0x80000000, R0, 0xf8, !PT ;  /* 0x8000000003037812 */ /* 0x000fe200078ef800 */
[----:B------:R-:W-:Y:S06]  /*2e90*/  BRA `(.L_x_74) ;  /* 0x0000000000047947 */ /* 0x000fec0003800000 */
.L_x_75:
[----:B------:R2:W3:Y:S02]  /*2ea0*/  MUFU.RCP R3, R0 ;  /* 0x0000000000037308 */ /* 0x0004e40000001000 */
.L_x_74:
[----:B0123--:R-:W-:Y:S02]  /*2eb0*/  MOV R0, R3 ;  /* 0x0000000300007202 */ /* 0x00ffe40000000f00 */
[----:B------:R-:W-:-:S04]  /*2ec0*/  MOV R3, 0x0 ;  /* 0x0000000000037802 */ /* 0x000fc80000000f00 */
[----:B------:R-:W-:Y:S05]  /*2ed0*/  RET.REL.NODEC R2 `(_Z21ConvertFromLAB_kernelPiiffffPfS0_S0_S0_) ;  /* 0xffffffd002487950 */ /* 0x000fea0003c3ffff */
        .weak           $__internal_3_$__cuda_sm3x_div_rn_noftz_f32_slowpath
        .type           $__internal_3_$__cuda_sm3x_div_rn_noftz_f32_slowpath,@function
        .size           $__internal_3_$__cuda_sm3x_div_rn_noftz_f32_slowpath,(.L_x_164 - $__internal_3_$__cuda_sm3x_div_rn_noftz_f32_slowpath)
$__internal_3_$__cuda_sm3x_div_rn_noftz_f32_slowpath:
[----:B------:R-:W-:Y:S01]  /*2ee0*/  SHF.R.U32.HI R19, RZ, 0x17, R3 ;  /* 0x00000017ff137819 */ /* 0x000fe20000011603 */
[----:B------:R-:W-:Y:S01]  /*2ef0*/  BSSY.RECONVERGENT B2, `(.L_x_76) ;  /* 0x0000062000027945 */ /* 0x000fe20003800200 */
[----:B------:R-:W-:Y:S02]  /*2f00*/  SHF.R.U32.HI R22, RZ, 0x17, R2 ;  /* 0x00000017ff167819 */ /* 0x000fe40000011602 */
[----:B------:R-:W-:Y:S02]  /*2f10*/  LOP3.LUT R19, R19, 0xff, RZ, 0xc0, !PT ;  /* 0x000000ff13137812 */ /* 0x000fe400078ec0ff */
[----:B------:R-:W-:Y:S02]  /*2f20*/  LOP3.LUT R22, R22, 0xff, RZ, 0xc0, !PT ;  /* 0x000000ff16167812 */ /* 0x000fe400078ec0ff */
[----:B------:R-:W-:Y:S02]  /*2f30*/  IADD3 R23, PT, PT, R19, -0x1, RZ ;  /* 0xffffffff13177810 */ /* 0x000fe40007ffe0ff */
[----:B------:R-:W-:-:S02]  /*2f40*/  IADD3 R21, PT, PT, R22, -0x1, RZ ;  /* 0xffffffff16157810 */ /* 0x000fc40007ffe0ff */
[----:B------:R-:W-:-:S04]  /*2f50*/  ISETP.GT.U32.AND P0, PT, R23, 0xfd, PT ;  /* 0x000000fd1700780c */ /* 0x000fc80003f04070 */
[----:B------:R-:W-:-:S13]  /*2f60*/  ISETP.GT.U32.OR P0, PT, R21, 0xfd, P0 ;  /* 0x000000fd1500780c */ /* 0x000fda0000704470 */
[----:B------:R-:W-:Y:S01]  /*2f70*/  @!P0 MOV R20, RZ ;  /* 0x000000ff00148202 */ /* 0x000fe20000000f00 */
        /* <DEDUP_REMOVED lines=19> */
[----:B------:R-:W-:Y:S01]  /*30b0*/  @P0 MOV R20, RZ ;  /* 0x000000ff00140202 */ /* 0x000fe20000000f00 */
[----:B------:R-:W-:Y:S01]  /*30c0*/  @!P0 FFMA R2, R2, 1.84467440737095516160e+19, RZ ;  /* 0x5f80000002028823 */ /* 0x000fe200000000ff */
[----:B------:R-:W-:Y:S01]  /*30d0*/  @!P0 MOV R20, 0xffffffc0 ;  /* 0xffffffc000148802 */ /* 0x000fe20000000f00 */
[----:B------:R-:W-:-:S03]  /*30e0*/  @!P1 FFMA R3, R3, 1.84467440737095516160e+19, RZ ;  /* 0x5f80000003039823 */ /* 0x000fc600000000ff */
[----:B------:R-:W-:-:S07]  /*30f0*/  @!P1 IADD3 R20, PT, PT, R20, 0x40, RZ ;  /* 0x0000004014149810 */ /* 0x000fce0007ffe0ff */
.L_x_77:
[----:B------:R-:W-:Y:S01]  /*3100*/  LEA R24, R19, 0xc0800000, 0x17 ;  /* 0xc080000013187811 */ /* 0x000fe200078eb8ff */
[----:B------:R-:W-:Y:S01]  /*3110*/  BSSY.RECONVERGENT B3, `(.L_x_82) ;  /* 0x0000036000037945 */ /* 0x000fe20003800200 */
[----:B------:R-:W-:Y:S02]  /*3120*/  IADD3 R22, PT, PT, R22, -0x7f, RZ ;  /* 0xffffff8116167810 */ /* 0x000fe40007ffe0ff */
[----:B------:R-:W-:-:S03]  /*3130*/  IADD3 R23, PT, PT, -R24, R3, RZ ;  /* 0x0000000318177210 */ /* 0x000fc60007ffe1ff */
[C---:B------:R-:W-:Y:S01]  /*3140*/  IMAD R2, R22.reuse, -0x800000, R2 ;  /* 0xff80000016027824 */ /* 0x040fe200078e0202 */
[----:B------:R0:W1:Y:S01]  /*3150*/  MUFU.RCP R24, R23 ;  /* 0x0000001700187308 */ /* 0x0000620000001000 */
[----:B------:R-:W-:Y:S01]  /*3160*/  FADD.FTZ R3, -R23, -RZ ;  /* 0x800000ff17037221 */ /* 0x000fe20000010100 */
[----:B0-----:R-:W-:-:S04]  /*3170*/  IADD3 R23, PT, PT, R22, 0x7f, -R19 ;  /* 0x0000007f16177810 */ /* 0x001fc80007ffe813 */
[----:B------:R-:W-:Y:S01]  /*3180*/  IADD3 R23, PT, PT, R23, R20, RZ ;  /* 0x0000001417177210 */ /* 0x000fe20007ffe0ff */
        /* <DEDUP_REMOVED lines=9> */
[----:B------:R-:W-:-:S04]  /*3220*/  IADD3 R19, PT, PT, R19, R23, RZ ;  /* 0x0000001713137210 */ /* 0x000fc80007ffe0ff */
        /* <DEDUP_REMOVED lines=10> */
[-CC-:B------:R-:W-:Y:S01]  /*32d0*/  FFMA.RZ R20, R21, R3.reuse, R24.reuse ;  /* 0x0000000315147223 */ /* 0x180fe2000000c018 */
[C---:B------:R-:W-:Y:S02]  /*32e0*/  ISETP.NE.AND P2, PT, R19.reuse, RZ, PT ;  /* 0x000000ff1300720c */ /* 0x040fe40003f45270 */
[----:B------:R-:W-:Y:S02]  /*32f0*/  ISETP.NE.AND P1, PT, R19, RZ, PT ;  /* 0x000000ff1300720c */ /* 0x000fe40003f25270 */
[----:B------:R-:W-:Y:S01]  /*3300*/  LOP3.LUT R22, R20, 0x7fffff, RZ, 0xc0, !PT ;  /* 0x007fffff14167812 */ /* 0x000fe200078ec0ff */
[CCC-:B------:R-:W-:Y:S01]  /*3310*/  FFMA.RP R20, R21.reuse, R3.reuse, R24.reuse ;  /* 0x0000000315147223 */ /* 0x1c0fe20000008018 */
[----:B------:R-:W-:Y:S01]  /*3320*/  FFMA.RM R3, R21, R3, R24 ;  /* 0x0000000315037223 */ /* 0x000fe20000004018 */
[----:B------:R-:W-:Y:S02]  /*3330*/  IADD3 R21, PT, PT, R19, 0x20, RZ ;  /* 0x0000002013157810 */ /* 0x000fe40007ffe0ff */
[----:B------:R-:W-:-:S02]  /*3340*/  LOP3.LUT R22, R22, 0x800000, RZ, 0xfc, !PT ;  /* 0x0080000016167812 */ /* 0x000fc400078efcff */
[----:B------:R-:W-:Y:S02]  /*3350*/  IADD3 R19, PT, PT, -R19, RZ, RZ ;  /* 0x000000ff13137210 */ /* 0x000fe40007ffe1ff */
[----:B------:R-:W-:Y:S02]  /*3360*/  SHF.L.U32 R21, R22, R21, RZ ;  /* 0x0000001516157219 */ /* 0x000fe400000006ff */
[----:B------:R-:W-:Y:S02]  /*3370*/  FSETP.NEU.FTZ.AND P0, PT, R20, R3, PT ;  /* 0x000000031400720b */ /* 0x000fe40003f1d000 */
[----:B------:R-:W-:Y:S02]  /*3380*/  SEL R3, R19, RZ, P2 ;  /* 0x000000ff13037207 */ /* 0x000fe40001000000 */
[----:B------:R-:W-:Y:S02]  /*3390*/  ISETP.NE.AND P1, PT, R21, RZ, P1 ;  /* 0x000000ff1500720c */ /* 0x000fe40000f25270 */
[----:B------:R-:W-:-:S02]  /*33a0*/  SHF.R.U32.HI R3, RZ, R3, R22 ;  /* 0x00000003ff037219 */ /* 0x000fc40000011616 */
[----:B------:R-:W-:Y:S02]  /*33b0*/  PLOP3.LUT P0, PT, P0, P1, PT, 0xf8, 0x8f ;  /* 0x00000000008f781c */ /* 0x000fe40000703f70 */
[----:B------:R-:W-:Y:S02]  /*33c0*/  SHF.R.U32.HI R20, RZ, 0x1, R3 ;  /* 0x00000001ff147819 */ /* 0x000fe40000011603 */
[----:B------:R-:W-:-:S04]  /*33d0*/  SEL R19, RZ, 0x1, !P0 ;  /* 0x00000001ff137807 */ /* 0x000fc80004000000 */
[----:B------:R-:W-:-:S04]  /*33e0*/  LOP3.LUT R22, R19, 0x1, R20, 0xf8, !PT ;  /* 0x0000000113167812 */ /* 0x000fc800078ef814 */
[----:B------:R-:W-:-:S04]  /*33f0*/  LOP3.LUT R3, R22, R3, RZ, 0xc0, !PT ;  /* 0x0000000316037212 */ /* 0x000fc800078ec0ff */
[----:B------:R-:W-:-:S04]  /*3400*/  IADD3 R3, PT, PT, R20, R3, RZ ;  /* 0x0000000314037210 */ /* 0x000fc80007ffe0ff */
[----:B------:R-:W-:Y:S01]  /*3410*/  LOP3.LUT R2, R3, R2, RZ, 0xfc, !PT ;  /* 0x0000000203027212 */ /* 0x000fe200078efcff */
[----:B------:R-:W-:Y:S06]  /*3420*/  BRA `(.L_x_85) ;  /* 0x0000000000107947 */ /* 0x000fec0003800000 */
.L_x_84:
[----:B------:R-:W-:-:S04]  /*3430*/  LOP3.LUT R2, R2, 0x80000000, RZ, 0xc0, !PT ;  /* 0x8000000002027812 */ /* 0x000fc800078ec0ff */
[----:B------:R-:W-:Y:S01]  /*3440*/  LOP3.LUT R2, R2, 0x7f800000, RZ, 0xfc, !PT ;  /* 0x7f80000002027812 */ /* 0x000fe200078efcff */
[----:B------:R-:W-:Y:S06]  /*3450*/  BRA `(.L_x_85) ;  /* 0x0000000000047947 */ /* 0x000fec0003800000 */
.L_x_83:
[----:B------:R-:W-:-:S07]  /*3460*/  LEA R2, R23, R2, 0x17 ;  /* 0x0000000217027211 */ /* 0x000fce00078eb8ff */
.L_x_85:
[----:B------:R-:W-:Y:S05]  /*3470*/  BSYNC.RECONVERGENT B3 ;  /* 0x0000000000037941 */ /* 0x000fea0003800200 */
.L_x_82:
[----:B------:R-:W-:Y:S05]  /*3480*/  BRA `(.L_x_86) ;  /* 0x0000000000207947 */ /* 0x000fea0003800000 */
.L_x_81:
[----:B------:R-:W-:-:S04]  /*3490*/  LOP3.LUT R2, R3, 0x80000000, R2, 0x48, !PT ;  /* 0x8000000003027812 */ /* 0x000fc800078e4802 */
[----:B------:R-:W-:Y:S01]  /*34a0*/  LOP3.LUT R2, R2, 0x7f800000, RZ, 0xfc, !PT ;  /* 0x7f80000002027812 */ /* 0x000fe200078efcff */
[----:B------:R-:W-:Y:S06]  /*34b0*/  BRA `(.L_x_86) ;  /* 0x0000000000147947 */ /* 0x000fec0003800000 */
.L_x_80:
[----:B------:R-:W-:Y:S01]  /*34c0*/  LOP3.LUT R2, R3, 0x80000000, R2, 0x48, !PT ;  /* 0x8000000003027812 */ /* 0x000fe200078e4802 */
[----:B------:R-:W-:Y:S06]  /*34d0*/  BRA `(.L_x_86) ;  /* 0x00000000000c7947 */ /* 0x000fec0003800000 */
.L_x_79:
[----:B------:R-:W0:Y:S01]  /*34e0*/  MUFU.RSQ R2, -QNAN ;  /* 0xffc0000000027908 */ /* 0x000e220000001400 */
[----:B------:R-:W-:Y:S05]  /*34f0*/  BRA `(.L_x_86) ;  /* 0x0000000000047947 */ /* 0x000fea0003800000 */
.L_x_78:
[----:B------:R-:W-:-:S07]  /*3500*/  FADD.FTZ R2, R2, R3 ;  /* 0x0000000302027221 */ /* 0x000fce0000010000 */
.L_x_86:
[----:B------:R-:W-:Y:S05]  /*3510*/  BSYNC.RECONVERGENT B2 ;  /* 0x0000000000027941 */ /* 0x000fea0003800200 */
.L_x_76:
[----:B------:R-:W-:-:S04]  /*3520*/  HFMA2 R19, -RZ, RZ, 0, 0 ;  /* 0x00000000ff137431 */ /* 0x000fc800000001ff */
[----:B0-----:R-:W-:Y:S05]  /*3530*/  RET.REL.NODEC R18 `(_Z21ConvertFromLAB_kernelPiiffffPfS0_S0_S0_) ;  /* 0xffffffc812b07950 */ /* 0x001fea0003c3ffff */
.L_x_87:
        /* <DEDUP_REMOVED lines=12> */
.L_x_164:


//--------------------- .text._Z19ConvertToLAB_kernelPiiffffPfS0_S0_S0_ --------------------------
	.section	.text._Z19ConvertToLAB_kernelPiiffffPfS0_S0_S0_,"ax",@progbits
	.align	128
        .global         _Z19ConvertToLAB_kernelPiiffffPfS0_S0_S0_
        .type           _Z19ConvertToLAB_kernelPiiffffPfS0_S0_S0_,@function
        .size           _Z19ConvertToLAB_kernelPiiffffPfS0_S0_S0_,(.L_x_165 - _Z19ConvertToLAB_kernelPiiffffPfS0_S0_S0_)
        .other          _Z19ConvertToLAB_kernelPiiffffPfS0_S0_S0_,@"STO_CUDA_ENTRY STV_DEFAULT"
_Z19ConvertToLAB_kernelPiiffffPfS0_S0_S0_:
.text._Z19ConvertToLAB_kernelPiiffffPfS0_S0_S0_:
        /* <DEDUP_REMOVED lines=10> */
[----:B------:R-:W-:Y:S01]  /*00a0*/  HFMA2 R5, -RZ, RZ, 0.9375, -7.688999176025390625e-06 ;  /* 0x3b808081ff057431 */ /* 0x000fe200000001ff */
        /* <DEDUP_REMOVED lines=9> */
[----:B------:R-:W-:Y:S01]  /*0140*/  FFMA R5, R4, R5, 0.0039215688593685626984 ;  /* 0x3b80808104057423 */ /* 0x000fe20000000005 */
[----:B---3--:R-:W-:-:S04]  /*0150*/  IMAD.WIDE.U32 R8, R13, 0x4, R8 ;  /* 0x000000040d087825 */ /* 0x008fc800078e0008 */
[----:B0-----:R-:W-:Y:S01]  /*0160*/  IMAD.WIDE.U32 R10, R13, 0x4, R10 ;  /* 0x000000040d0a7825 */ /* 0x001fe200078e000a */
[C---:B----4-:R-:W-:Y:S02]  /*0170*/  PRMT R0, R2.reuse, 0x7632, R0 ;  /* 0x0000763202007816 */ /* 0x050fe40000000000 */
[----:B------:R-:W-:Y:S02]  /*0180*/  LOP3.LUT R12, R2, 0xffff, RZ, 0xc0, !PT ;  /* 0x0000ffff020c7812 */ /* 0x000fe400078ec0ff */
[----:B------:R-:W-:Y:S02]  /*0190*/  LOP3.LUT R0, R0, 0xff, RZ, 0xc0, !PT ;  /* 0x000000ff00007812 */ /* 0x000fe400078ec0ff */
[----:B------:R-:W-:Y:S02]  /*01a0*/  LOP3.LUT R2, R2, 0xff, RZ, 0xc0, !PT ;  /* 0x000000ff02027812 */ /* 0x000fe400078ec0ff */
[----:B------:R-:W-:Y:S02]  /*01b0*/  SHF.R.U32.HI R12, RZ, 0x8, R12 ;  /* 0x00000008ff0c7819 */ /* 0x000fe4000001160c */
[----:B------:R-:W0:Y:S08]  /*01c0*/  I2F.U16 R0, R0 ;  /* 0x0000000000007306 */ /* 0x000e300000101000 */
[----:B0-----:R-:W0:Y:S01]  /*01d0*/  FCHK P0, R0, 255 ;  /* 0x437f000000007902 */ /* 0x001e220000000000 */
[----:B------:R-:W-:-:S04]  /*01e0*/  FFMA R3, R0, R5, RZ ;  /* 0x0000000500037223 */ /* 0x000fc800000000ff */
[----:B------:R-:W-:-:S04]  /*01f0*/  FFMA R4, R3, -255, R0 ;  /* 0xc37f000003047823 */ /* 0x000fc80000000000 */
[----:B------:R-:W-:Y:S01]  /*0200*/  FFMA R5, R5, R4, R3 ;  /* 0x0000000405057223 */ /* 0x000fe20000000003 */
[----:B0-----:R-:W-:Y:S06]  /*0210*/  @!P0 BRA `(.L_x_89) ;  /* 0x0000000000148947 */ /* 0x001fec0003800000 */
[----:B------:R-:W-:Y:S02]  /*0220*/  MOV R3, R0 ;  /* 0x0000000000037202 */ /* 0x000fe40000000f00 */
[----:B------:R-:W-:Y:S02]  /*0230*/  MOV R4, 0x437f0000 ;  /* 0x437f000000047802 */ /* 0x000fe40000000f00 */
[----:B------:R-:W-:-:S07]  /*0240*/  MOV R17, 0x260 ;  /* 0x0000026000117802 */ /* 0x000fce0000000f00 */
[----:B------:R-:W-:Y:S05]  /*0250*/  CALL.REL.NOINC `($__internal_4_$__cuda_sm3x_div_rn_noftz_f32_slowpath) ;  /* 0x0000002400ac7944 */ /* 0x000fea0003c00000 */
[----:B------:R-:W-:-:S07]  /*0260*/  MOV R5, R3 ;  /* 0x0000000300057202 */ /* 0x000fce0000000f00 */
.L_x_89:
[----:B------:R-:W-:Y:S05]  /*0270*/  BSYNC.RECONVERGENT B2 ;  /* 0x0000000000027941 */ /* 0x000fea0003800200 */
.L_x_88:
[----:B------:R-:W-:Y:S01]  /*0280*/  HFMA2 R0, -RZ, RZ, 0.9375, -7.688999176025390625e-06 ;  /* 0x3b808081ff007431 */ /* 0x000fe200000001ff */
[----:B------:R-:W-:Y:S01]  /*0290*/  LOP3.LUT R3, R12, 0xffff, RZ, 0xc0, !PT ;  /* 0x0000ffff0c037812 */ /* 0x000fe200078ec0ff */
[----:B------:R-:W-:Y:S01]  /*02a0*/  BSSY.RECONVERGENT B2, `(.L_x_90) ;  /* 0x000000e000027945 */ /* 0x000fe20003800200 */
[----:B------:R-:W-:Y:S02]  /*02b0*/  MOV R13, 0x437f0000 ;  /* 0x437f0000000d7802 */ /* 0x000fe40000000f00 */
[----:B------:R-:W-:-:S04]  /*02c0*/  I2FP.F32.U32 R3, R3 ;  /* 0x0000000300037245 */ /* 0x000fc80000201000 */
[----:B------:R-:W0:Y:S01]  /*02d0*/  FCHK P0, R3, 255 ;  /* 0x437f000003007902 */ /* 0x000e220000000000 */
[----:B------:R-:W-:-:S04]  /*02e0*/  FFMA R13, R0, -R13, 1 ;  /* 0x3f800000000d7423 */ /* 0x000fc8000000080d */
[----:B------:R-:W-:-:S04]  /*02f0*/  FFMA R0, R13, R0, 0.0039215688593685626984 ;  /* 0x3b8080810d007423 */ /* 0x000fc80000000000 */
[----:B------:R-:W-:-:S04]  /*0300*/  FFMA R12, R0, R3, RZ ;  /* 0x00000003000c7223 */ /* 0x000fc800000000ff */
[----:B------:R-:W-:-:S04]  /*0310*/  FFMA R13, R12, -255, R3 ;  /* 0xc37f00000c0d7823 */ /* 0x000fc80000000003 */
[----:B------:R-:W-:Y:S01]  /*0320*/  FFMA R12, R0, R13, R12 ;  /* 0x0000000d000c7223 */ /* 0x000fe2000000000c */
[----:B0-----:R-:W-:Y:S06]  /*0330*/  @!P0 BRA `(.L_x_91) ;  /* 0x0000000000108947 */ /* 0x001fec0003800000 */
[----:B------:R-:W-:Y:S02]  /*0340*/  MOV R4, 0x437f0000 ;  /* 0x437f000000047802 */ /* 0x000fe40000000f00 */
[----:B------:R-:W-:-:S07]  /*0350*/  MOV R17, 0x370 ;  /* 0x0000037000117802 */ /* 0x000fce0000000f00 */
[----:B------:R-:W-:Y:S05]  /*0360*/  CALL.REL.NOINC `($__internal_4_$__cuda_sm3x_div_rn_noftz_f32_slowpath) ;  /* 0x0000002400687944 */ /* 0x000fea0003c00000 */
[----:B------:R-:W-:-:S07]  /*0370*/  MOV R12, R3 ;  /* 0x00000003000c7202 */ /* 0x000fce0000000f00 */
.L_x_91:
[----:B------:R-:W-:Y:S05]  /*0380*/  BSYNC.RECONVERGENT B2 ;  /* 0x0000000000027941 */ /* 0x000fea0003800200 */
.L_x_90:
[----:B------:R-:W0:Y:S01]  /*0390*/  I2F.U16 R3, R2 ;  /* 0x0000000200037306 */ /* 0x000e220000101000 */
[----:B------:R-:W-:Y:S01]  /*03a0*/  HFMA2 R0, -RZ, RZ, 0.9375, -7.688999176025390625e-06 ;  /* 0x3b808081ff007431 */ /* 0x000fe200000001ff */
[----:B------:R-:W-:Y:S01]  /*03b0*/  MOV R13, 0x437f0000 ;  /* 0x437f0000000d7802 */ /* 0x000fe20000000f00 */
[----:B------:R-:W-:Y:S04]  /*03c0*/  BSSY.RECONVERGENT B2, `(.L_x_92) ;  /* 0x000000c000027945 */ /* 0x000fe80003800200 */
[----:B------:R-:W-:Y:S01]  /*03d0*/  FFMA R13, R0, -R13, 1 ;  /* 0x3f800000000d7423 */ /* 0x000fe2000000080d */
[----:B0-----:R-:W0:Y:S03]  /*03e0*/  FCHK P0, R3, 255 ;  /* 0x437f000003007902 */ /* 0x001e260000000000 */
        /* <DEDUP_REMOVED lines=9> */
.L_x_93:
[----:B------:R-:W-:Y:S05]  /*0480*/  BSYNC.RECONVERGENT B2 ;  /* 0x0000000000027941 */ /* 0x000fea0003800200 */
.L_x_92:
[----:B------:R-:W0:Y:S01]  /*0490*/  LDC R21, c[0x0][0x398] ;  /* 0x0000e600ff157b82 */ /* 0x000e220000000800 */
[----:B------:R-:W-:-:S07]  /*04a0*/  FSETP.NEU.AND P2, PT, R5, 1, PT ;  /* 0x3f8000000500780b */ /* 0x000fce0003f4d000 */
[----:B------:R-:W1:Y:S01]  /*04b0*/  LDC.64 R2, c[0x0][0x3a0] ;  /* 0x0000e800ff027b82 */ /* 0x000e620000000a00 */
[C---:B0-----:R-:W-:Y:S01]  /*04c0*/  FMUL R22, R21.reuse, 0.5 ;  /* 0x3f00000015167820 */ /* 0x041fe20000400000 */
[----:B------:R-:W-:-:S05]  /*04d0*/  FSETP.EQ.OR P2, PT, R21, RZ, !P2 ;  /* 0x000000ff1500720b */ /* 0x000fca0005742400 */
[----:B------:R-:W0:Y:S01]  /*04e0*/  FRND.TRUNC R22, R22 ;  /* 0x0000001600167307 */ /* 0x000e22000020d000 */
[----:B------:R-:W-:Y:S01]  /*04f0*/  FSETP.NEU.AND P1, PT, R12, 1, PT ;  /* 0x3f8000000c00780b */ /* 0x000fe20003f2d000 */
[----:B------:R-:W-:Y:S01]  /*0500*/  BSSY.RECONVERGENT B0, `(.L_x_94) ;  /* 0x0000057000007945 */ /* 0x000fe20003800200 */
[----:B------:R-:W-:Y:S01]  /*0510*/  FSETP.NEU.AND P0, PT, R16, 1, PT ;  /* 0x3f8000001000780b */ /* 0x000fe20003f0d000 */
[----:B------:R-:W-:Y:S01]  /*0520*/  HFMA2 R23, -RZ, RZ, 1.875, 0 ;  /* 0x3f800000ff177431 */ /* 0x000fe200000001ff */
[----:B-1----:R-:W5:Y:S01]  /*0530*/  LDG.E R17, desc[UR4][R2.64+0x4] ;  /* 0x0000040402117981 */ /* 0x002f62000c1e1900 */
[C---:B------:R-:W-:Y:S02]  /*0540*/  FSETP.EQ.OR P1, PT, R21.reuse, RZ, !P1 ;  /* 0x000000ff1500720b */ /* 0x040fe40004f22400 */
[----:B------:R-:W-:Y:S01]  /*0550*/  FSETP.EQ.OR P0, PT, R21, RZ, !P0 ;  /* 0x000000ff1500720b */ /* 0x000fe20004702400 */
[----:B------:R-:W5:Y:S04]  /*0560*/  LDG.E R18, desc[UR4][R2.64] ;  /* 0x0000000402127981 */ /* 0x000f68000c1e1900 */
[----:B------:R-:W5:Y:S01]  /*0570*/  LDG.E R0, desc[UR4][R2.64+0x10] ;  /* 0x0000100402007981 */ /* 0x000f62000c1e1900 */
[----:B0-----:R-:W-:-:S03]  /*0580*/  FADD R24, R22, R22 ;  /* 0x0000001616187221 */ /* 0x001fc60000000000 */
[----:B------:R-:W5:Y:S04]  /*0590*/  LDG.E R4, desc[UR4][R2.64+0xc] ;  /* 0x00000c0402047981 */ /* 0x000f68000c1e1900 */
[----:B------:R-:W5:Y:S04]  /*05a0*/  LDG.E R13, desc[UR4][R2.64+0x1c] ;  /* 0x00001c04020d7981 */ /* 0x000f68000c1e1900 */
[----:B------:R-:W5:Y:S04]  /*05b0*/  LDG.E R14, desc[UR4][R2.64+0x18] ;  /* 0x00001804020e7981 */ /* 0x000f68000c1e1900 */
[----:B------:R-:W5:Y:S04]  /*05c0*/  LDG.E R19, desc[UR4][R2.64+0x8] ;  /* 0x0000080402137981 */ /* 0x000f68000c1e1900 */
[----:B------:R-:W5:Y:S04]  /*05d0*/  LDG.E R15, desc[UR4][R2.64+0x14] ;  /* 0x00001404020f7981 */ /* 0x000f68000c1e1900 */
[----:B------:R0:W5:Y:S02]  /*05e0*/  LDG.E R20, desc[UR4][R2.64+0x20] ;  /* 0x0000200402147981 */ /* 0x000164000c1e1900 */
[----:B0-----:R-:W-:Y:S01]  /*05f0*/  FADD R2, -R24, R21 ;  /* 0x0000001518027221 */ /* 0x001fe20000000100 */
[----:B------:R-:W-:Y:S06]  /*0600*/  @P2 BRA `(.L_x_95) ;  /* 0x0000000400182947 */ /* 0x000fec0003800000 */
[----:B------:R-:W-:-:S04]  /*0610*/  FSETP.NAN.AND P2, PT, |R21|, |R21|, PT ;  /* 0x400000151500720b */ /* 0x000fc80003f48200 */
[----:B------:R-:W-:-:S13]  /*0620*/  FSETP.NUM.AND P2, PT, |R5|, |R5|, !P2 ;  /* 0x400000050500720b */ /* 0x000fda0005747200 */
[----:B------:R-:W-:Y:S01]  /*0630*/  @!P2 FADD R23, R5, R21 ;  /* 0x000000150517a221 */ /* 0x000fe20000000000 */
[----:B------:R-:W-:Y:S06]  /*0640*/  @!P2 BRA `(.L_x_95) ;  /* 0x000000040008a947 */ /* 0x000fec0003800000 */
[C---:B------:R-:W-:Y:S01]  /*0650*/  FMUL R22, |R5|.reuse, 16777216 ;  /* 0x4b80000005167820 */ /* 0x040fe20000400200 */
[----:B------:R-:W-:-:S04]  /*0660*/  FSETP.GEU.AND P2, PT, |R5|, 1.175494350822287508e-38, PT ;  /* 0x008000000500780b */ /* 0x000fc80003f4e200 */
[----:B------:R-:W-:-:S04]  /*0670*/  FSEL R22, R22, |R5|, !P2 ;  /* 0x4000000516167208 */ /* 0x000fc80005000000 */
[----:B------:R-:W-:-:S04]  /*0680*/  IADD3 R23, PT, PT, R22, -0x3f3504f3, RZ ;  /* 0xc0cafb0d16177810 */ /* 0x000fc80007ffe0ff */
[----:B------:R-:W-:-:S04]  /*0690*/  LOP3.LUT R23, R23, 0xff800000, RZ, 0xc0, !PT ;  /* 0xff80000017177812 */ /* 0x000fc800078ec0ff */
[-C--:B------:R-:W-:Y:S02]  /*06a0*/  IADD3 R3, PT, PT, R22, -R23.reuse, RZ ;  /* 0x8000001716037210 */ /* 0x080fe40007ffe0ff */
[----:B------:R-:W-:Y:S02]  /*06b0*/  I2FP.F32.S32 R26, R23 ;  /* 0x00000017001a7245 */ /* 0x000fe40000201400 */
[----:B------:R-:W-:Y:S01]  /*06c0*/  FSEL R23, RZ, -24, P2 ;  /* 0xc1c00000ff177808 */ /* 0x000fe20001000000 */
[C---:B------:R-:W-:Y:S01]  /*06d0*/  FADD R22, R3.reuse, 1 ;  /* 0x3f80000003167421 */ /* 0x040fe20000000000 */
[----:B------:R-:W-:Y:S01]  /*06e0*/  FADD R24, R3, -1 ;  /* 0xbf80000003187421 */ /* 0x000fe20000000000 */
[C---:B------:R-:W-:Y:S02]  /*06f0*/  FSETP.NEU.AND P2, PT, |R5|.reuse, +INF , PT ;  /* 0x7f8000000500780b */ /* 0x040fe40003f4d200 */
[----:B------:R-:W-:Y:S01]  /*0700*/  FFMA R26, R26, 1.1920928955078125e-07, R23 ;  /* 0x340000001a1a7823 */ /* 0x000fe20000000017 */
[----:B------:R-:W-:Y:S01]  /*0710*/  FADD R3, R24, R24 ;  /* 0x0000001818037221 */ /* 0x000fe20000000000 */
[----:B------:R-:W0:Y:S01]  /*0720*/  MUFU.RCP R22, R22 ;  /* 0x0000001600167308 */ /* 0x000e220000001000 */
[----:B------:R-:W-:-:S04]  /*0730*/  FSETP.NEU.AND P2, PT, R5, RZ, P2 ;  /* 0x000000ff0500720b */ /* 0x000fc8000174d000 */
[----:B------:R-:W-:-:S09]  /*0740*/  FSETP.GEU.OR P4, PT, R21, RZ, P2 ;  /* 0x000000ff1500720b */ /* 0x000fd2000178e400 */
[----:B------:R-:W-:Y:S01]  /*0750*/  @!P2 FADD R5, R5, R5 ;  /* 0x000000050505a221 */ /* 0x000fe20000000000 */
[----:B0-----:R-:W-:-:S04]  /*0760*/  FMUL R3, R22, R3 ;  /* 0x0000000316037220 */ /* 0x001fc80000400000 */
[----:B------:R-:W-:Y:S01]  /*0770*/  @!P4 LOP3.LUT R5, R5, 0x7f800000, RZ, 0x3c, !PT ;  /* 0x7f8000000505c812 */ /* 0x000fe200078e3cff */
[----:B------:R-:W-:-:S04]  /*0780*/  FADD R25, R24, -R3 ;  /* 0x8000000318197221 */ /* 0x000fc80000000000 */
[----:B------:R-:W-:-:S04]  /*0790*/  FADD R25, R25, R25 ;  /* 0x0000001919197221 */ /* 0x000fc80000000000 */
[-C--:B------:R-:W-:Y:S01]  /*07a0*/  FFMA R25, R24, -R3.reuse, R25 ;  /* 0x8000000318197223 */ /* 0x080fe20000000019 */
[----:B------:R-:W-:-:S03]  /*07b0*/  FMUL R24, R3, R3 ;  /* 0x0000000303187220 */ /* 0x000fc60000400000 */
[----:B------:R-:W-:Y:S01]  /*07c0*/  FMUL R23, R22, R25 ;  /* 0x0000001916177220 */ /* 0x000fe20000400000 */
[----:B------:R-:W-:Y:S01]  /*07d0*/  MOV R25, 0x3a2c32e4 ;  /* 0x3a2c32e400197802 */ /* 0x000fe20000000f00 */
[----:B------:R-:W-:-:S04]  /*07e0*/  FFMA R22, R3, 1.4426950216293334961, R26 ;  /* 0x3fb8aa3b03167823 */ /* 0x000fc8000000001a */
[----:B------:R-:W-:Y:S01]  /*07f0*/  FFMA R25, R24, R25, 0.0032181653659790754318 ;  /* 0x3b52e7db18197423 */ /* 0x000fe20000000019 */
[----:B------:R-:W-:-:S03]  /*0800*/  FADD R26, R26, -R22 ;  /* 0x800000161a1a7221 */ /* 0x000fc60000000000 */
[----:B------:R-:W-:Y:S01]  /*0810*/  FFMA R25, R24, R25, 0.018033718690276145935 ;  /* 0x3c93bb7318197423 */ /* 0x000fe20000000019 */
[----:B------:R-:W-:-:S03]  /*0820*/  FFMA R26, R3, 1.4426950216293334961, R26 ;  /* 0x3fb8aa3b031a7823 */ /* 0x000fc6000000001a */
[----:B------:R-:W-:Y:S01]  /*0830*/  FFMA R25, R24, R25, 0.12022458761930465698 ;  /* 0x3df6384f18197423 */ /* 0x000fe20000000019 */
[----:B------:R-:W-:-:S03]  /*0840*/  FFMA R26, R23, 1.4426950216293334961, R26 ;  /* 0x3fb8aa3b171a7823 */ /* 0x000fc6000000001a */
[----:B------:R-:W-:Y:S01]  /*0850*/  FMUL R24, R24, R25 ;  /* 0x0000001918187220 */ /* 0x000fe20000400000 */
[----:B------:R-:W-:-:S03]  /*0860*/  FFMA R25, R3, 1.9251366722983220825e-08, R26 ;  /* 0x32a55e3403197823 */ /* 0x000fc6000000001a */
        /* <DEDUP_REMOVED lines=9> */
[----:B------:R-:W-:Y:S01]  /*0900*/  HFMA2 R23, -RZ, RZ, 0.64013671875, -15.109375 ;  /* 0x391fcb8eff177431 */ /* 0x000fe200000001ff */
[C---:B------:R-:W-:Y:S02]  /*0910*/  FSETP.GT.AND P3, PT, |R24|.reuse, 152, PT ;  /* 0x431800001800780b */ /* 0x040fe40003f64200 */
[----:B------:R-:W-:Y:S01]  /*0920*/  FFMA R25, R25, R21, R22 ;  /* 0x0000001519197223 */ /* 0x000fe20000000016 */
[C---:B------:R-:W-:Y:S01]  /*0930*/  FSETP.GEU.AND P5, PT, R24.reuse, RZ, PT ;  /* 0x000000ff1800720b */ /* 0x040fe20003fae000 */
[----:B0-----:R-:W-:Y:S01]  /*0940*/  FADD R22, R24, -R3 ;  /* 0x8000000318167221 */ /* 0x001fe20000000000 */
[----:B------:R-:W-:-:S03]  /*0950*/  FSETP.GT.AND P6, PT, R3, RZ, PT ;  /* 0x000000ff0300720b */ /* 0x000fc60003fc4000 */
[----:B------:R-:W-:Y:S01]  /*0960*/  FADD R22, R22, R25 ;  /* 0x0000001916167221 */ /* 0x000fe20000000000 */
[----:B------:R-:W-:Y:S02]  /*0970*/  SEL R26, RZ, 0x83000000, P6 ;  /* 0x83000000ff1a7807 */ /* 0x000fe40003000000 */
[----:B------:R-:W-:Y:S01]  /*0980*/  FSETP.NEU.AND P6, PT, |R2|, 1, !P2 ;  /* 0x3f8000000200780b */ /* 0x000fe200057cd200 */
[----:B------:R-:W-:Y:S01]  /*0990*/  FFMA R23, R22, R23, 0.0013391353422775864601 ;  /* 0x3aaf85ed16177423 */ /* 0x000fe20000000017 */
[----:B------:R-:W-:-:S03]  /*09a0*/  IADD3 R3, PT, PT, R26, 0x7f000000, RZ ;  /* 0x7f0000001a037810 */ /* 0x000fc60007ffe0ff */
[----:B------:R-:W-:-:S04]  /*09b0*/  FFMA R23, R22, R23, 0.0096188392490148544312 ;  /* 0x3c1d985616177423 */ /* 0x000fc80000000017 */
[C---:B------:R-:W-:Y:S02]  /*09c0*/  FFMA R25, R22.reuse, R23, 0.055503588169813156128 ;  /* 0x3d6357bb16197423 */ /* 0x040fe40000000017 */
[----:B------:R-:W0:Y:S02]  /*09d0*/  F2I.NTZ R23, R24 ;  /* 0x0000001800177305 */ /* 0x000e240000203100 */
[----:B------:R-:W-:Y:S01]  /*09e0*/  FFMA R25, R22, R25, 0.24022644758224487305 ;  /* 0x3e75fdec16197423 */ /* 0x000fe20000000019 */
[----:B------:R-:W-:-:S03]  /*09f0*/  @P6 LOP3.LUT R5, R5, 0x7fffffff, RZ, 0xc0, !PT ;  /* 0x7fffffff05056812 */ /* 0x000fc600078ec0ff */
[----:B------:R-:W-:-:S04]  /*0a00*/  FFMA R25, R22, R25, 0.69314718246459960938 ;  /* 0x3f31721816197423 */ /* 0x000fc80000000019 */
[----:B------:R-:W-:-:S04]  /*0a10*/  FFMA R22, R22, R25, 1 ;  /* 0x3f80000016167423 */ /* 0x000fc80000000019 */
[----:B------:R-:W-:Y:S01]  /*0a20*/  FMUL R3, R3, R22 ;  /* 0x0000001603037220 */ /* 0x000fe20000400000 */
[----:B0-----:R-:W-:Y:S02]  /*0a30*/  LEA R26, R23, -R26, 0x17 ;  /* 0x8000001a171a7211 */ /* 0x001fe400078eb8ff */
[----:B------:R-:W-:-:S03]  /*0a40*/  FSEL R23, RZ, +INF , !P5 ;  /* 0x7f800000ff177808 */ /* 0x000fc60006800000 */
[----:B------:R-:W-:Y:S01]  /*0a50*/  @!P3 FMUL R23, R26, R3 ;  /* 0x000000031a17b220 */ /* 0x000fe20000400000 */
[----:B------:R-:W-:-:S07]  /*0a60*/  @!P2 MOV R23, R5 ;  /* 0x000000050017a202 */ /* 0x000fce0000000f00 */
.L_x_95:
[----:B------:R-:W-:Y:S05]  /*0a70*/  BSYNC.RECONVERGENT B0 ;  /* 0x0000000000007941 */ /* 0x000fea0003800200 */
.L_x_94:
[----:B------:R-:W-:Y:S01]  /*0a80*/  BSSY.RECONVERGENT B0, `(.L_x_96) ;  /* 0x0000049000007945 */ /* 0x000fe20003800200 */
[----:B------:R-:W-:-:S03]  /*0a90*/  HFMA2 R22, -RZ, RZ, 1.875, 0 ;  /* 0x3f800000ff167431 */ /* 0x000fc600000001ff */
[----:B------:R-:W-:Y:S05]  /*0aa0*/  @P1 BRA `(.L_x_97) ;  /* 0x0000000400181947 */ /* 0x000fea0003800000 */
        /* <DEDUP_REMOVED lines=9> */
[----:B------:R-:W-:-:S05]  /*0b40*/  IADD3 R3, PT, PT, R3, -R22, RZ ;  /* 0x8000001603037210 */ /* 0x000fca0007ffe0ff */
[C---:B------:R-:W-:Y:S01]  /*0b50*/  FADD R5, R3.reuse, 1 ;  /* 0x3f80000003057421 */ /* 0x040fe20000000000 */
[----:B------:R-:W-:-:S04]  /*0b60*/  FADD R24, R3, -1 ;  /* 0xbf80000003187421 */ /* 0x000fc80000000000 */
[----:B------:R-:W-:Y:S01]  /*0b70*/  FADD R26, R24, R24 ;  /* 0x00000018181a7221 */ /* 0x000fe20000000000 */
[----:B------:R-:W0:Y:S03]  /*0b80*/  MUFU.RCP R5, R5 ;  /* 0x0000000500057308 */ /* 0x000e260000001000 */
[----:B0-----:R-:W-:Y:S01]  /*0b90*/  FMUL R3, R5, R26 ;  /* 0x0000001a05037220 */ /* 0x001fe20000400000 */
[----:B------:R-:W-:-:S03]  /*0ba0*/  I2FP.F32.S32 R26, R22 ;  /* 0x00000016001a7245 */ /* 0x000fc60000201400 */
[----:B------:R-:W-:-:S04]  /*0bb0*/  FADD R25, R24, -R3 ;  /* 0x8000000318197221 */ /* 0x000fc80000000000 */
[----:B------:R-:W-:-:S04]  /*0bc0*/  FADD R25, R25, R25 ;  /* 0x0000001919197221 */ /* 0x000fc80000000000 */
[-C--:B------:R-:W-:Y:S01]  /*0bd0*/  FFMA R24, R24, -R3.reuse, R25 ;  /* 0x8000000318187223 */ /* 0x080fe20000000019 */
[----:B------:R-:W-:Y:S02]  /*0be0*/  FSEL R25, RZ, -24, P1 ;  /* 0xc1c00000ff197808 */ /* 0x000fe40000800000 */
[----:B------:R-:W-:Y:S01]  /*0bf0*/  FSETP.NEU.AND P1, PT, |R12|, +INF , PT ;  /* 0x7f8000000c00780b */ /* 0x000fe20003f2d200 */
[----:B------:R-:W-:Y:S01]  /*0c00*/  FMUL R22, R5, R24 ;  /* 0x0000001805167220 */ /* 0x000fe20000400000 */
[C---:B------:R-:W-:Y:S01]  /*0c10*/  FMUL R24, R3.reuse, R3 ;  /* 0x0000000303187220 */ /* 0x040fe20000400000 */
[----:B------:R-:W-:Y:S01]  /*0c20*/  FFMA R26, R26, 1.1920928955078125e-07, R25 ;  /* 0x340000001a1a7823 */ /* 0x000fe20000000019 */
[----:B------:R-:W-:Y:S02]  /*0c30*/  MOV R25, 0x3a2c32e4 ;  /* 0x3a2c32e400197802 */ /* 0x000fe40000000f00 */
[----:B------:R-:W-:Y:S01]  /*0c40*/  FSETP.NEU.AND P1, PT, R12, RZ, P1 ;  /* 0x000000ff0c00720b */ /* 0x000fe20000f2d000 */
[----:B------:R-:W-:-:S02]  /*0c50*/  FFMA R5, R3, 1.4426950216293334961, R26 ;  /* 0x3fb8aa3b03057823 */ /* 0x000fc4000000001a */
[----:B------:R-:W-:Y:S01]  /*0c60*/  FFMA R25, R24, R25, 0.0032181653659790754318 ;  /* 0x3b52e7db18197423 */ /* 0x000fe20000000019 */
[----:B------:R-:W-:Y:S01]  /*0c70*/  FSETP.GEU.OR P5, PT, R21, RZ, P1 ;  /* 0x000000ff1500720b */ /* 0x000fe20000fae400 */
[----:B------:R-:W-:Y:S02]  /*0c80*/  FADD R26, R26, -R5 ;  /* 0x800000051a1a7221 */ /* 0x000fe40000000000 */
[C---:B------:R-:W-:Y:S02]  /*0c90*/  FFMA R25, R24.reuse, R25, 0.018033718690276145935 ;  /* 0x3c93bb7318197423 */ /* 0x040fe40000000019 */
[----:B------:R-:W-:Y:S02]  /*0ca0*/  FFMA R27, R3, 1.4426950216293334961, R26 ;  /* 0x3fb8aa3b031b7823 */ /* 0x000fe4000000001a */
[----:B------:R-:W-:Y:S02]  /*0cb0*/  FFMA R25, R24, R25, 0.12022458761930465698 ;  /* 0x3df6384f18197423 */ /* 0x000fe40000000019 */
[----:B------:R-:W-:Y:S01]  /*0cc0*/  FFMA R26, R22, 1.4426950216293334961, R27 ;  /* 0x3fb8aa3b161a7823 */ /* 0x000fe2000000001b */
[----:B------:R-:W-:Y:S01]  /*0cd0*/  @!P1 FADD R12, R12, R12 ;  /* 0x0000000c0c0c9221 */ /* 0x000fe20000000000 */
[----:B------:R-:W-:-:S02]  /*0ce0*/  FMUL R24, R24, R25 ;  /* 0x0000001918187220 */ /* 0x000fc40000400000 */
[----:B------:R-:W-:Y:S02]  /*0cf0*/  FFMA R26, R3, 1.9251366722983220825e-08, R26 ;  /* 0x32a55e34031a7823 */ /* 0x000fe4000000001a */
[----:B------:R-:W-:Y:S01]  /*0d00*/  FMUL R25, R24, 3 ;  /* 0x4040000018197820 */ /* 0x000fe20000400000 */
[----:B------:R-:W-:-:S03]  /*0d10*/  @!P5 LOP3.LUT R12, R12, 0x7f800000, RZ, 0x3c, !PT ;  /* 0x7f8000000c0cd812 */ /* 0x000fc600078e3cff */
[----:B------:R-:W-:Y:S01]  /*0d20*/  FFMA R25, R22, R25, R26 ;  /* 0x0000001916197223 */ /* 0x000fe2000000001a */
[----:B------:R-:W-:-:S03]  /*0d30*/  HFMA2 R26, -RZ, RZ, 0.64013671875, -15.109375 ;  /* 0x391fcb8eff1a7431 */ /* 0x000fc600000001ff */
        /* <DEDUP_REMOVED lines=8> */
[C---:B------:R-:W-:Y:S01]  /*0dc0*/  FSETP.GEU.AND P4, PT, R22.reuse, RZ, PT ;  /* 0x000000ff1600720b */ /* 0x040fe20003f8e000 */
[----:B------:R-:W-:Y:S01]  /*0dd0*/  FFMA R24, R5, R21, R24 ;  /* 0x0000001505187223 */ /* 0x000fe20000000018 */
[----:B0-----:R-:W-:Y:S01]  /*0de0*/  FADD R5, R22, -R3 ;  /* 0x8000000316057221 */ /* 0x001fe20000000000 */
[----:B------:R-:W-:-:S03]  /*0df0*/  FSETP.GT.AND P2, PT, R3, RZ, PT ;  /* 0x000000ff0300720b */ /* 0x000fc60003f44000 */
[----:B------:R-:W-:Y:S01]  /*0e00*/  FADD R5, R5, R24 ;  /* 0x0000001805057221 */ /* 0x000fe20000000000 */
[----:B------:R-:W-:Y:S02]  /*0e10*/  SEL R3, RZ, 0x83000000, P2 ;  /* 0x83000000ff037807 */ /* 0x000fe40001000000 */
[----:B------:R-:W-:Y:S01]  /*0e20*/  FSETP.NEU.AND P2, PT, |R2|, 1, !P1 ;  /* 0x3f8000000200780b */ /* 0x000fe20004f4d200 */
[----:B------:R-:W-:-:S04]  /*0e30*/  FFMA R24, R5, R26, 0.0013391353422775864601 ;  /* 0x3aaf85ed05187423 */ /* 0x000fc8000000001a */
[----:B------:R-:W-:-:S04]  /*0e40*/  FFMA R24, R5, R24, 0.0096188392490148544312 ;  /* 0x3c1d985605187423 */ /* 0x000fc80000000018 */
[C---:B------:R-:W-:Y:S02]  /*0e50*/  FFMA R26, R5.reuse, R24, 0.055503588169813156128 ;  /* 0x3d6357bb051a7423 */ /* 0x040fe40000000018 */
[----:B------:R0:W1:Y:S02]  /*0e60*/  F2I.NTZ R24, R22 ;  /* 0x0000001600187305 */ /* 0x0000640000203100 */
[----:B------:R-:W-:Y:S01]  /*0e70*/  FFMA R26, R5, R26, 0.24022644758224487305 ;  /* 0x3e75fdec051a7423 */ /* 0x000fe2000000001a */
[----:B------:R-:W-:-:S03]  /*0e80*/  @P2 LOP3.LUT R12, R12, 0x7fffffff, RZ, 0xc0, !PT ;  /* 0x7fffffff0c0c2812 */ /* 0x000fc600078ec0ff */
[----:B------:R-:W-:Y:S01]  /*0e90*/  FFMA R26, R5, R26, 0.69314718246459960938 ;  /* 0x3f317218051a7423 */ /* 0x000fe2000000001a */
[----:B0-----:R-:W-:-:S03]  /*0ea0*/  FSEL R22, RZ, +INF , !P4 ;  /* 0x7f800000ff167808 */ /* 0x001fc60006000000 */
[----:B------:R-:W-:Y:S01]  /*0eb0*/  FFMA R26, R5, R26, 1 ;  /* 0x3f800000051a7423 */ /* 0x000fe2000000001a */
[----:B------:R-:W-:Y:S02]  /*0ec0*/  IADD3 R5, PT, PT, R3, 0x7f000000, RZ ;  /* 0x7f00000003057810 */ /* 0x000fe40007ffe0ff */
[----:B-1----:R-:W-:-:S03]  /*0ed0*/  LEA R24, R24, -R3, 0x17 ;  /* 0x8000000318187211 */ /* 0x002fc600078eb8ff */
[----:B------:R-:W-:-:S04]  /*0ee0*/  FMUL R5, R5, R26 ;  /* 0x0000001a05057220 */ /* 0x000fc80000400000 */
[----:B------:R-:W-:Y:S01]  /*0ef0*/  @!P3 FMUL R22, R24, R5 ;  /* 0x000000051816b220 */ /* 0x000fe20000400000 */
[----:B------:R-:W-:-:S07]  /*0f00*/  @!P1 MOV R22, R12 ;  /* 0x0000000c00169202 */ /* 0x000fce0000000f00 */
.L_x_97:
[----:B------:R-:W-:Y:S05]  /*0f10*/  BSYNC.RECONVERGENT B0 ;  /* 0x0000000000007941 */ /* 0x000fea0003800200 */
.L_x_96:
        /* <DEDUP_REMOVED lines=32> */
[----:B------:R-:W-:Y:S01]  /*1120*/  FADD R26, R26, -R5 ;  /* 0x800000051a1a7221 */ /* 0x000fe20000000000 */
[----:B------:R-:W-:Y:S01]  /*1130*/  FSETP.NEU.AND P4, PT, |R2|, 1, !P0 ;  /* 0x3f8000000200780b */ /* 0x000fe2000478d200 */
        /* <DEDUP_REMOVED lines=10> */
[----:B------:R-:W-:Y:S01]  /*11e0*/  HFMA2 R26, -RZ, RZ, 0.64013671875, -15.109375 ;  /* 0x391fcb8eff1a7431 */ /* 0x000fe200000001ff */
[----:B------:R-:W-:Y:S02]  /*11f0*/  @P4 LOP3.LUT R16, R16, 0x7fffffff, RZ, 0xc0, !PT ;  /* 0x7fffffff10104812 */ /* 0x000fe400078ec0ff */
[----:B------:R-:W-:-:S04]  /*1200*/  FFMA R24, R3, R24, R25 ;  /* 0x0000001803187223 */ /* 0x000fc80000000019 */
[----:B------:R-:W-:-:S04]  /*1210*/  FADD R25, R5, R24 ;  /* 0x0000001805197221 */ /* 0x000fc80000000000 */
[----:B------:R-:W-:Y:S01]  /*1220*/  FMUL R12, R25, R21 ;  /* 0x00000015190c7220 */ /* 0x000fe20000400000 */
[----:B------:R-:W-:-:S03]  /*1230*/  FADD R5, -R5, R25 ;  /* 0x0000001905057221 */ /* 0x000fc60000000100 */
[----:B------:R-:W0:Y:S01]  /*1240*/  FRND R3, R12 ;  /* 0x0000000c00037307 */ /* 0x000e220000201000 */
[----:B------:R-:W-:Y:S01]  /*1250*/  FADD R5, R24, -R5 ;  /* 0x8000000518057221 */ /* 0x000fe20000000000 */
[----:B------:R-:W-:Y:S01]  /*1260*/  FFMA R24, R25, R21, -R12 ;  /* 0x0000001519187223 */ /* 0x000fe2000000080c */
[----:B------:R-:W-:-:S03]  /*1270*/  FSETP.GT.AND P2, PT, |R12|, 152, PT ;  /* 0x431800000c00780b */ /* 0x000fc60003f44200 */
[----:B------:R-:W-:Y:S01]  /*1280*/  FFMA R24, R5, R21, R24 ;  /* 0x0000001505187223 */ /* 0x000fe20000000018 */
[----:B0-----:R-:W-:Y:S01]  /*1290*/  FADD R5, R12, -R3 ;  /* 0x800000030c057221 */ /* 0x001fe20000000000 */
[----:B------:R-:W-:-:S03]  /*12a0*/  FSETP.GT.AND P1, PT, R3, RZ, PT ;  /* 0x000000ff0300720b */ /* 0x000fc60003f24000 */
[----:B------:R-:W-:Y:S01]  /*12b0*/  FADD R5, R5, R24 ;  /* 0x0000001805057221 */ /* 0x000fe20000000000 */
[----:B------:R-:W-:Y:S02]  /*12c0*/  SEL R3, RZ, 0x83000000, P1 ;  /* 0x83000000ff037807 */ /* 0x000fe40000800000 */
[----:B------:R-:W-:Y:S01]  /*12d0*/  FSETP.GEU.AND P1, PT, R12, RZ, PT ;  /* 0x000000ff0c00720b */ /* 0x000fe20003f2e000 */
[----:B------:R-:W-:Y:S01]  /*12e0*/  FFMA R24, R5, R26, 0.0013391353422775864601 ;  /* 0x3aaf85ed05187423 */ /* 0x000fe2000000001a */
[----:B------:R-:W-:-:S03]  /*12f0*/  IADD3 R2, PT, PT, R3, 0x7f000000, RZ ;  /* 0x7f00000003027810 */ /* 0x000fc60007ffe0ff */
[----:B------:R-:W-:-:S04]  /*1300*/  FFMA R24, R5, R24, 0.0096188392490148544312 ;  /* 0x3c1d985605187423 */ /* 0x000fc80000000018 */
[C---:B------:R-:W-:Y:S02]  /*1310*/  FFMA R26, R5.reuse, R24, 0.055503588169813156128 ;  /* 0x3d6357bb051a7423 */ /* 0x040fe40000000018 */
[----:B------:R0:W1:Y:S02]  /*1320*/  F2I.NTZ R24, R12 ;  /* 0x0000000c00187305 */ /* 0x0000640000203100 */
[----:B------:R-:W-:-:S04]  /*1330*/  FFMA R26, R5, R26, 0.24022644758224487305 ;  /* 0x3e75fdec051a7423 */ /* 0x000fc8000000001a */
[----:B------:R-:W-:Y:S01]  /*1340*/  FFMA R26, R5, R26, 0.69314718246459960938 ;  /* 0x3f317218051a7423 */ /* 0x000fe2000000001a */
[----:B0-----:R-:W-:-:S03]  /*1350*/  FSEL R12, RZ, +INF , !P1 ;  /* 0x7f800000ff0c7808 */ /* 0x001fc60004800000 */
[----:B------:R-:W-:-:S04]  /*1360*/  FFMA R5, R5, R26, 1 ;  /* 0x3f80000005057423 */ /* 0x000fc8000000001a */
[----:B------:R-:W-:Y:S01]  /*1370*/  FMUL R5, R2, R5 ;  /* 0x0000000502057220 */ /* 0x000fe20000400000 */
[----:B-1----:R-:W-:-:S05]  /*1380*/  LEA R24, R24, -R3, 0x17 ;  /* 0x8000000318187211 */ /* 0x002fca00078eb8ff */
[----:B------:R-:W-:Y:S01]  /*1390*/  @!P2 FMUL R12, R24, R5 ;  /* 0x00000005180ca220 */ /* 0x000fe20000400000 */
[----:B------:R-:W-:-:S07]  /*13a0*/  @!P0 MOV R12, R16 ;  /* 0x00000010000c8202 */ /* 0x000fce0000000f00 */
.L_x_99:
[----:B------:R-:W-:Y:S05]  /*13b0*/  BSYNC.RECONVERGENT B0 ;  /* 0x0000000000007941 */ /* 0x000fea0003800200 */
.L_x_98:
[----:B------:R-:W0:Y:S01]  /*13c0*/  LDC R24, c[0x0][0x38c] ;  /* 0x0000e300ff187b82 */ /* 0x000e220000000800 */
[-C--:B-----5:R-:W-:Y:S01]  /*13d0*/  FMUL R17, R17, R22.reuse ;  /* 0x0000001611117220 */ /* 0x0a0fe20000400000 */
[----:B------:R-:W-:Y:S01]  /*13e0*/  FMUL R13, R13, R22 ;  /* 0x000000160d0d7220 */ /* 0x000fe20000400000 */
[----:B------:R-:W-:Y:S02]  /*13f0*/  BSSY.RECONVERGENT B2, `(.L_x_100) ;  /* 0x0000015000027945 */ /* 0x000fe40003800200 */
[-C--:B------:R-:W-:Y:S01]  /*1400*/  FFMA R18, R18, R23.reuse, R17 ;  /* 0x0000001712127223 */ /* 0x080fe20000000011 */
[----:B------:R-:W-:-:S03]  /*1410*/  FFMA R13, R14, R23, R13 ;  /* 0x000000170e0d7223 */ /* 0x000fc6000000000d */
[----:B------:R-:W-:Y:S01]  /*1420*/  FFMA R3, R19, R12, R18 ;  /* 0x0000000c13037223 */ /* 0x000fe20000000012 */
[----:B0-----:R-:W0:Y:S08]  /*1430*/  MUFU.RCP R5, R24 ;  /* 0x0000001800057308 */ /* 0x001e300000001000 */
[----:B------:R-:W1:Y:S01]  /*1440*/  FCHK P0, R3, R24 ;  /* 0x0000001803007302 */ /* 0x000e620000000000 */
[----:B0-----:R-:W-:-:S04]  /*1450*/  FFMA R2, R5, -R24, 1 ;  /* 0x3f80000005027423 */ /* 0x001fc80000000818 */
[----:B------:R-:W-:Y:S01]  /*1460*/  FFMA R16, R5, R2, R5 ;  /* 0x0000000205107223 */ /* 0x000fe20000000005 */
[----:B------:R-:W-:Y:S01]  /*1470*/  FMUL R5, R0, R22 ;  /* 0x0000001600057220 */ /* 0x000fe20000400000 */
[----:B------:R-:W-:Y:S02]  /*1480*/  FFMA R2, R20, R12, R13 ;  /* 0x0000000c14027223 */ /* 0x000fe4000000000d */
[----:B------:R-:W-:Y:S01]  /*1490*/  FFMA R17, R3, R16, RZ ;  /* 0x0000001003117223 */ /* 0x000fe200000000ff */
[----:B------:R-:W-:-:S03]  /*14a0*/  FFMA R0, R4, R23, R5 ;  /* 0x0000001704007223 */ /* 0x000fc60000000005 */
[----:B------:R-:W-:Y:S01]  /*14b0*/  FFMA R4, R17, -R24, R3 ;  /* 0x8000001811047223 */ /* 0x000fe20000000003 */
[----:B------:R-:W-:-:S03]  /*14c0*/  FFMA R0, R15, R12, R0 ;  /* 0x0000000c0f007223 */ /* 0x000fc60000000000 */
[----:B------:R-:W-:Y:S01]  /*14d0*/  FFMA R16, R16, R4, R17 ;  /* 0x0000000410107223 */ /* 0x000fe20000000011 */
[----:B-1----:R-:W-:Y:S06]  /*14e0*/  @!P0 BRA `(.L_x_101) ;  /* 0x0000000000148947 */ /* 0x002fec0003800000 */
[----:B------:R-:W0:Y:S01]  /*14f0*/  LDCU UR6, c[0x0][0x38c] ;  /* 0x00007180ff0677ac */ /* 0x000e220008000800 */
[----:B------:R-:W-:Y:S02]  /*1500*/  MOV R17, 0x1530 ;  /* 0x0000153000117802 */ /* 0x000fe40000000f00 */
[----:B0-----:R-:W-:-:S07]  /*1510*/  MOV R4, UR6 ;  /* 0x0000000600047c02 */ /* 0x001fce0008000f00 */
[----:B------:R-:W-:Y:S05]  /*1520*/  CALL.REL.NOINC `($__internal_4_$__cuda_sm3x_div_rn_noftz_f32_slowpath) ;  /* 0x0000001000f87944 */ /* 0x000fea0003c00000 */
[----:B------:R-:W-:-:S07]  /*1530*/  MOV R16, R3 ;  /* 0x0000000300107202 */ /* 0x000fce0000000f00 */
.L_x_101:
[----:B------:R-:W-:Y:S05]  /*1540*/  BSYNC.RECONVERGENT B2 ;  /* 0x0000000000027941 */ /* 0x000fea0003800200 */
.L_x_100:
[----:B------:R-:W0:Y:S01]  /*1550*/  LDC R5, c[0x0][0x390] ;  /* 0x0000e400ff057b82 */ /* 0x000e220000000800 */
[----:B------:R-:W-:Y:S01]  /*1560*/  BSSY.RECONVERGENT B2, `(.L_x_102) ;  /* 0x000000f000027945 */ /* 0x000fe20003800200 */
[----:B0-----:R-:W0:Y:S08]  /*1570*/  MUFU.RCP R3, R5 ;  /* 0x0000000500037308 */ /* 0x001e300000001000 */
[----:B------:R-:W1:Y:S01]  /*1580*/  FCHK P0, R0, R5 ;  /* 0x0000000500007302 */ /* 0x000e620000000000 */
[----:B0-----:R-:W-:-:S04]  /*1590*/  FFMA R4, R3, -R5, 1 ;  /* 0x3f80000003047423 */ /* 0x001fc80000000805 */
[----:B------:R-:W-:-:S04]  /*15a0*/  FFMA R3, R3, R4, R3 ;  /* 0x0000000403037223 */ /* 0x000fc80000000003 */
[----:B------:R-:W-:-:S04]  /*15b0*/  FFMA R12, R0, R3, RZ ;  /* 0x00000003000c7223 */ /* 0x000fc800000000ff */
[----:B------:R-:W-:-:S04]  /*15c0*/  FFMA R4, R12, -R5, R0 ;  /* 0x800000050c047223 */ /* 0x000fc80000000000 */
[----:B------:R-:W-:Y:S01]  /*15d0*/  FFMA R12, R3, R4, R12 ;  /* 0x00000004030c7223 */ /* 0x000fe2000000000c */
[----:B-1----:R-:W-:Y:S06]  /*15e0*/  @!P0 BRA `(.L_x_103) ;  /* 0x0000000000188947 */ /* 0x002fec0003800000 */
[----:B------:R-:W0:Y:S01]  /*15f0*/  LDCU UR6, c[0x0][0x390] ;  /* 0x00007200ff0677ac */ /* 0x000e220008000800 */
[----:B------:R-:W-:Y:S02]  /*1600*/  MOV R3, R0 ;  /* 0x0000000000037202 */ /* 0x000fe40000000f00 */
[----:B------:R-:W-:Y:S02]  /*1610*/  MOV R17, 0x1640 ;  /* 0x0000164000117802 */ /* 0x000fe40000000f00 */
[----:B0-----:R-:W-:-:S07]  /*1620*/  MOV R4, UR6 ;  /* 0x0000000600047c02 */ /* 0x001fce0008000f00 */
[----:B------:R-:W-:Y:S05]  /*1630*/  CALL.REL.NOINC `($__internal_4_$__cuda_sm3x_div_rn_noftz_f32_slowpath) ;  /* 0x0000001000b47944 */ /* 0x000fea0003c00000 */
[----:B------:R-:W-:-:S07]  /*1640*/  MOV R12, R3 ;  /* 0x00000003000c7202 */ /* 0x000fce0000000f00 */
.L_x_103:
[----:B------:R-:W-:Y:S05]  /*1650*/  BSYNC.RECONVERGENT B2 ;  /* 0x0000000000027941 */ /* 0x000fea0003800200 */
.L_x_102:
        /* <DEDUP_REMOVED lines=16> */
.L_x_105:
[----:B------:R-:W-:Y:S05]  /*1760*/  BSYNC.RECONVERGENT B2 ;  /* 0x0000000000027941 */ /* 0x000fea0003800200 */
.L_x_104:
[----:B------:R-:W-:Y:S01]  /*1770*/  FSETP.GT.AND P0, PT, R16, 0.0088560003787279129028, PT ;  /* 0x3c1118c21000780b */ /* 0x000fe20003f04000 */
[----:B------:R-:W-:-:S12]  /*1780*/  BSSY.RECONVERGENT B2, `(.L_x_106) ;  /* 0x0000058000027945 */ /* 0x000fd80003800200 */
[----:B------:R-:W-:Y:S05]  /*1790*/  @!P0 BRA `(.L_x_107) ;  /* 0x0000000400148947 */ /* 0x000fea0003800000 */
[----:B------:R-:W-:Y:S01]  /*17a0*/  FSETP.NEU.AND P0, PT, R16, 1, PT ;  /* 0x3f8000001000780b */ /* 0x000fe20003f0d000 */
[----:B------:R-:W-:-:S12]  /*17b0*/  HFMA2 R2, -RZ, RZ, 1.875, 0 ;  /* 0x3f800000ff027431 */ /* 0x000fd800000001ff */
[----:B------:R-:W-:Y:S05]  /*17c0*/  @!P0 BRA `(.L_x_108) ;  /* 0x00000004004c8947 */ /* 0x000fea0003800000 */
[----:B------:R-:W-:-:S13]  /*17d0*/  FSETP.NAN.AND P0, PT, |R16|, |R16|, PT ;  /* 0x400000101000720b */ /* 0x000fda0003f08200 */
[----:B------:R-:W-:Y:S01]  /*17e0*/  @P0 FADD R2, R16, 0.3333333432674407959 ;  /* 0x3eaaaaab10020421 */ /* 0x000fe20000000000 */
[----:B------:R-:W-:Y:S06]  /*17f0*/  @P0 BRA `(.L_x_108) ;  /* 0x0000000400400947 */ /* 0x000fec0003800000 */
[C---:B------:R-:W-:Y:S01]  /*1800*/  FMUL R3, |R16|.reuse, 16777216 ;  /* 0x4b80000010037820 */ /* 0x040fe20000400200 */
[C---:B------:R-:W-:Y:S02]  /*1810*/  FSETP.GEU.AND P0, PT, |R16|.reuse, 1.175494350822287508e-38, PT ;  /* 0x008000001000780b */ /* 0x040fe40003f0e200 */
[----:B------:R-:W-:Y:S02]  /*1820*/  MOV R17, 0x3a2c32e4 ;  /* 0x3a2c32e400117802 */ /* 0x000fe40000000f00 */
[----:B------:R-:W-:Y:S02]  /*1830*/  FSEL R3, R3, |R16|, !P0 ;  /* 0x4000001003037208 */ /* 0x000fe40004000000 */
[----:B------:R-:W-:Y:S02]  /*1840*/  FSETP.NEU.AND P2, PT, |R16|, +INF , PT ;  /* 0x7f8000001000780b */ /* 0x000fe40003f4d200 */
        /* <DEDUP_REMOVED lines=29> */
[----:B------:R-:W-:Y:S01]  /*1a20*/  FMUL R0, R3, 0.3333333432674407959 ;  /* 0x3eaaaaab03007820 */ /* 0x000fe20000400000 */
[----:B------:R-:W-:-:S03]  /*1a30*/  FADD R2, -R2, R3 ;  /* 0x0000000302027221 */ /* 0x000fc60000000100 */
[----:B------:R-:W0:Y:S01]  /*1a40*/  FRND R13, R0 ;  /* 0x00000000000d7307 */ /* 0x000e220000201000 */
[----:B------:R-:W-:Y:S01]  /*1a50*/  FADD R2, R15, -R2 ;  /* 0x800000020f027221 */ /* 0x000fe20000000000 */
[----:B------:R-:W-:Y:S01]  /*1a60*/  FFMA R3, R3, 0.3333333432674407959, -R0 ;  /* 0x3eaaaaab03037823 */ /* 0x000fe20000000800 */
[----:B------:R-:W-:Y:S01]  /*1a70*/  HFMA2 R15, -RZ, RZ, 0.64013671875, -15.109375 ;  /* 0x391fcb8eff0f7431 */ /* 0x000fe200000001ff */
[----:B------:R-:W-:Y:S02]  /*1a80*/  FSETP.GT.AND P1, PT, |R0|, 152, PT ;  /* 0x431800000000780b */ /* 0x000fe40003f24200 */
[----:B------:R-:W-:Y:S02]  /*1a90*/  FFMA R3, R2, 0.3333333432674407959, R3 ;  /* 0x3eaaaaab02037823 */ /* 0x000fe40000000003 */
        /* <DEDUP_REMOVED lines=9> */
[----:B------:R-:W-:Y:S01]  /*1b30*/  FSETP.GEU.AND P0, PT, R0, RZ, PT ;  /* 0x000000ff0000720b */ /* 0x000fe20003f0e000 */
[----:B------:R-:W-:Y:S01]  /*1b40*/  FFMA R15, R2, R13, 0.69314718246459960938 ;  /* 0x3f317218020f7423 */ /* 0x000fe2000000000d */
[----:B------:R-:W-:Y:S02]  /*1b50*/  IADD3 R13, PT, PT, R3, 0x7f000000, RZ ;  /* 0x7f000000030d7810 */ /* 0x000fe40007ffe0ff */
[----:B-1----:R-:W-:Y:S01]  /*1b60*/  LEA R4, R4, -R3, 0x17 ;  /* 0x8000000304047211 */ /* 0x002fe200078eb8ff */
[----:B------:R-:W-:Y:S01]  /*1b70*/  FFMA R14, R2, R15, 1 ;  /* 0x3f800000020e7423 */ /* 0x000fe2000000000f */
[----:B------:R-:W-:-:S03]  /*1b80*/  FSEL R2, RZ, +INF , !P0 ;  /* 0x7f800000ff027808 */ /* 0x000fc60004000000 */
[----:B------:R-:W-:-:S04]  /*1b90*/  FMUL R13, R13, R14 ;  /* 0x0000000e0d0d7220 */ /* 0x000fc80000400000 */
[----:B------:R-:W-:Y:S01]  /*1ba0*/  @!P1 FMUL R2, R4, R13 ;  /* 0x0000000d04029220 */ /* 0x000fe20000400000 */
[----:B------:R-:W-:Y:S06]  /*1bb0*/  @P2 BRA `(.L_x_108) ;  /* 0x0000000000502947 */ /* 0x000fec0003800000 */
[----:B------:R-:W-:-:S05]  /*1bc0*/  FADD R2, R16, R16 ;  /* 0x0000001010027221 */ /* 0x000fca0000000000 */
[----:B------:R-:W-:Y:S01]  /*1bd0*/  LOP3.LUT R2, R2, 0x7fffffff, RZ, 0xc0, !PT ;  /* 0x7fffffff02027812 */ /* 0x000fe200078ec0ff */
[----:B------:R-:W-:Y:S06]  /*1be0*/  BRA `(.L_x_108) ;  /* 0x0000000000447947 */ /* 0x000fec0003800000 */
.L_x_107:
[----:B------:R-:W-:Y:S01]  /*1bf0*/  HFMA2 R0, -RZ, RZ, 1.875, 0 ;  /* 0x3f800000ff007431 */ /* 0x000fe200000001ff */
[----:B------:R-:W-:Y:S01]  /*1c00*/  MOV R3, 0x4461d333 ;  /* 0x4461d33300037802 */ /* 0x000fe20000000f00 */
[----:B------:R-:W-:Y:S01]  /*1c10*/  BSSY.RECONVERGENT B3, `(.L_x_108) ;  /* 0x000000e000037945 */ /* 0x000fe20003800200 */
[----:B------:R-:W-:-:S03]  /*1c20*/  MOV R13, 0x3c0d3dcb ;  /* 0x3c0d3dcb000d7802 */ /* 0x000fc60000000f00 */
[----:B------:R-:W-:-:S04]  /*1c30*/  FFMA R3, R16, R3, 16 ;  /* 0x4180000010037423 */ /* 0x000fc80000000003 */
[----:B------:R-:W0:Y:S01]  /*1c40*/  FCHK P0, R3, 116 ;  /* 0x42e8000003007902 */ /* 0x000e220000000000 */
[----:B------:R-:W-:-:S04]  /*1c50*/  FFMA R0, R13, -116, R0 ;  /* 0xc2e800000d007823 */ /* 0x000fc80000000000 */
[----:B------:R-:W-:-:S04]  /*1c60*/  FFMA R0, R0, R13, 0.0086206896230578422546 ;  /* 0x3c0d3dcb00007423 */ /* 0x000fc8000000000d */
        /* <DEDUP_REMOVED lines=8> */
.L_x_109:
[----:B------:R-:W-:Y:S05]  /*1cf0*/  BSYNC.RECONVERGENT B3 ;  /* 0x0000000000037941 */ /* 0x000fea0003800200 */
.L_x_108:
[----:B------:R-:W-:Y:S05]  /*1d00*/  BSYNC.RECONVERGENT B2 ;  /* 0x0000000000027941 */ /* 0x000fea0003800200 */
.L_x_106:
        /* <DEDUP_REMOVED lines=13> */
[----:B------:R-:W-:Y:S02]  /*1de0*/  FSEL R4, RZ, -24, P0 ;  /* 0xc1c00000ff047808 */ /* 0x000fe40000000000 */
[----:B------:R-:W-:Y:S02]  /*1df0*/  IADD3 R0, PT, PT, R3, -0x3f3504f3, RZ ;  /* 0xc0cafb0d03007810 */ /* 0x000fe40007ffe0ff */
[----:B------:R-:W-:-:S02]  /*1e00*/  FSETP.NEU.AND P2, PT, |R12|, +INF , PT ;  /* 0x7f8000000c00780b */ /* 0x000fc40003f4d200 */
[----:B------:R-:W-:-:S04]  /*1e10*/  LOP3.LUT R0, R0, 0xff800000, RZ, 0xc0, !PT ;  /* 0xff80000000007812 */ /* 0x000fc800078ec0ff */
[----:B------:R-:W-:-:S05]  /*1e20*/  IADD3 R3, PT, PT, R3, -R0, RZ ;  /* 0x8000000003037210 */ /* 0x000fca0007ffe0ff */
[C---:B------:R-:W-:Y:S01]  /*1e30*/  FADD R14, R3.reuse, 1 ;  /* 0x3f800000030e7421 */ /* 0x040fe20000000000 */
[----:B------:R-:W-:Y:S01]  /*1e40*/  FADD R15, R3, -1 ;  /* 0xbf800000030f7421 */ /* 0x000fe20000000000 */
[----:B------:R-:W-:-:S03]  /*1e50*/  I2FP.F32.S32 R3, R0 ;  /* 0x0000000000037245 */ /* 0x000fc60000201400 */
[----:B------:R-:W-:Y:S01]  /*1e60*/  FADD R13, R15, R15 ;  /* 0x0000000f0f0d7221 */ /* 0x000fe20000000000 */
[----:B------:R-:W0:Y:S03]  /*1e70*/  MUFU.RCP R14, R14 ;  /* 0x0000000e000e7308 */ /* 0x000e260000001000 */
[----:B0-----:R-:W-:Y:S01]  /*1e80*/  FMUL R0, R14, R13 ;  /* 0x0000000d0e007220 */ /* 0x001fe20000400000 */
[----:B------:R-:W-:-:S03]  /*1e90*/  FFMA R13, R3, 1.1920928955078125e-07, R4 ;  /* 0x34000000030d7823 */ /* 0x000fc60000000004 */
        /* <DEDUP_REMOVED lines=15> */
[----:B------:R-:W-:Y:S01]  /*1f90*/  FFMA R4, R15, R4, R14 ;  /* 0x000000040f047223 */ /* 0x000fe2000000000e */
[----:B------:R-:W-:-:S03]  /*1fa0*/  HFMA2 R15, -RZ, RZ, 0.64013671875, -15.109375 ;  /* 0x391fcb8eff0f7431 */ /* 0x000fc600000001ff */
[----:B------:R-:W-:-:S04]  /*1fb0*/  FFMA R4, R0, R17, R4 ;  /* 0x0000001100047223 */ /* 0x000fc80000000004 */
[----:B------:R-:W-:-:S04]  /*1fc0*/  FADD R0, R3, R4 ;  /* 0x0000000403007221 */ /* 0x000fc80000000000 */
[----:B------:R-:W-:Y:S01]  /*1fd0*/  FMUL R13, R0, 0.3333333432674407959 ;  /* 0x3eaaaaab000d7820 */ /* 0x000fe20000400000 */
[----:B------:R-:W-:-:S03]  /*1fe0*/  FADD R3, -R3, R0 ;  /* 0x0000000003037221 */ /* 0x000fc60000000100 */
[----:B------:R-:W0:Y:S01]  /*1ff0*/  FRND R14, R13 ;  /* 0x0000000d000e7307 */ /* 0x000e220000201000 */
[----:B------:R-:W-:Y:S01]  /*2000*/  FADD R3, R4, -R3 ;  /* 0x8000000304037221 */ /* 0x000fe20000000000 */
[----:B------:R-:W-:Y:S01]  /*2010*/  FFMA R0, R0, 0.3333333432674407959, -R13 ;  /* 0x3eaaaaab00007823 */ /* 0x000fe2000000080d */
[----:B------:R-:W-:-:S03]  /*2020*/  FSETP.GT.AND P1, PT, |R13|, 152, PT ;  /* 0x431800000d00780b */ /* 0x000fc60003f24200 */
        /* <DEDUP_REMOVED lines=8> */
[C---:B------:R-:W-:Y:S01]  /*20b0*/  FFMA R15, R0.reuse, R3, 0.24022644758224487305 ;  /* 0x3e75fdec000f7423 */ /* 0x040fe20000000003 */
        /* <DEDUP_REMOVED lines=13> */
.L_x_111:
        /* <DEDUP_REMOVED lines=17> */
.L_x_113:
[----:B------:R-:W-:Y:S05]  /*22a0*/  BSYNC.RECONVERGENT B3 ;  /* 0x0000000000037941 */ /* 0x000fea0003800200 */
.L_x_112:
[----:B------:R-:W-:Y:S05]  /*22b0*/  BSYNC.RECONVERGENT B2 ;  /* 0x0000000000027941 */ /* 0x000fea0003800200 */
.L_x_110:
        /* <DEDUP_REMOVED lines=17> */
[-C--:B------:R-:W-:Y:S02]  /*23d0*/  IADD3 R0, PT, PT, R0, -R3.reuse, RZ ;  /* 0x8000000300007210 */ /* 0x080fe40007ffe0ff */
[----:B------:R-:W-:-:S03]  /*23e0*/  I2FP.F32.S32 R3, R3 ;  /* 0x0000000300037245 */ /* 0x000fc60000201400 */
[C---:B------:R-:W-:Y:S01]  /*23f0*/  FADD R12, R0.reuse, 1 ;  /* 0x3f800000000c7421 */ /* 0x040fe20000000000 */
[----:B------:R-:W-:-:S04]  /*2400*/  FADD R15, R0, -1 ;  /* 0xbf800000000f7421 */ /* 0x000fc80000000000 */
        /* <DEDUP_REMOVED lines=51> */
.L_x_115:
        /* <DEDUP_REMOVED lines=17> */
.L_x_117:
[----:B------:R-:W-:Y:S05]  /*2850*/  BSYNC.RECONVERGENT B3 ;  /* 0x0000000000037941 */ /* 0x000fea0003800200 */
.L_x_116:
[----:B------:R-:W-:Y:S05]  /*2860*/  BSYNC.RECONVERGENT B2 ;  /* 0x0000000000027941 */ /* 0x000fea0003800200 */
.L_x_114:
[----:B------:R-:W-:Y:S02]  /*2870*/  HFMA2 R4, -RZ, RZ, 3.453125, 0 ;  /* 0x42e80000ff047431 */ /* 0x000fe400000001ff */
[----:B------:R-:W-:Y:S01]  /*2880*/  FADD R2, -R19, R2 ;  /* 0x0000000213027221 */ /* 0x000fe20000000100 */
[----:B------:R-:W-:-:S03]  /*2890*/  FADD R0, -R0, R19 ;  /* 0x0000001300007221 */ /* 0x000fc60000000100 */
[----:B------:R-:W-:Y:S01]  /*28a0*/  FMUL R3, R2, 500 ;  /* 0x43fa000002037820 */ /* 0x000fe20000400000 */
[----:B------:R-:W-:Y:S01]  /*28b0*/  FMUL R5, R0, 200 ;  /* 0x4348000000057820 */ /* 0x000fe20000400000 */
[----:B------:R-:W-:-:S05]  /*28c0*/  FFMA R19, R19, R4, -16 ;  /* 0xc180000013137423 */ /* 0x000fca0000000004 */
[----:B------:R-:W-:Y:S04]  /*28d0*/  STG.E desc[UR4][R6.64], R19 ;  /* 0x0000001306007986 */ /* 0x000fe8000c101904 */
[----:B------:R-:W-:Y:S04]  /*28e0*/  STG.E desc[UR4][R8.64], R3 ;  /* 0x0000000308007986 */ /* 0x000fe8000c101904 */
[----:B------:R-:W-:Y:S01]  /*28f0*/  STG.E desc[UR4][R10.64], R5 ;  /* 0x000000050a007986 */ /* 0x000fe2000c101904 */
[----:B------:R-:W-:Y:S05]  /*2900*/  EXIT ;  /* 0x000000000000794d */ /* 0x000fea0003800000 */
        .weak           $__internal_4_$__cuda_sm3x_div_rn_noftz_f32_slowpath
        .type           $__internal_4_$__cuda_sm3x_div_rn_noftz_f32_slowpath,@function
        .size           $__internal_4_$__cuda_sm3x_div_rn_noftz_f32_slowpath,(.L_x_165 - $__internal_4_$__cuda_sm3x_div_rn_noftz_f32_slowpath)
$__internal_4_$__cuda_sm3x_div_rn_noftz_f32_slowpath:
        /* <DEDUP_REMOVED lines=34> */
.L_x_119:
        /* <DEDUP_REMOVED lines=51> */
.L_x_126:
[----:B------:R-:W-:-:S04]  /*2e60*/  LOP3.LUT R3, R3, 0x80000000, RZ, 0xc0, !PT ;  /* 0x8000000003037812 */ /* 0x000fc800078ec0ff */
[----:B------:R-:W-:Y:S01]  /*2e70*/  LOP3.LUT R3, R3, 0x7f800000, RZ, 0xfc, !PT ;  /* 0x7f80000003037812 */ /* 0x000fe200078efcff */
[----:B------:R-:W-:Y:S06]  /*2e80*/  BRA `(.L_x_127) ;  /* 0x0000000000047947 */ /* 0x000fec0003800000 */
.L_x_125:
[----:B------:R-:W-:-:S07]  /*2e90*/  LEA R3, R20, R3, 0x17 ;  /* 0x0000000314037211 */ /* 0x000fce00078eb8ff */
.L_x_127:
[----:B------:R-:W-:Y:S05]  /*2ea0*/  BSYNC.RECONVERGENT B1 ;  /* 0x0000000000017941 */ /* 0x000fea0003800200 */
.L_x_124:
[----:B------:R-:W-:Y:S05]  /*2eb0*/  BRA `(.L_x_128) ;  /* 0x0000000000207947 */ /* 0x000fea0003800000 */
.L_x_123:
[----:B------:R-:W-:-:S04]  /*2ec0*/  LOP3.LUT R3, R4, 0x80000000, R3, 0x48, !PT ;  /* 0x8000000004037812 */ /* 0x000fc800078e4803 */
[----:B------:R-:W-:Y:S01]  /*2ed0*/  LOP3.LUT R3, R3, 0x7f800000, RZ, 0xfc, !PT ;  /* 0x7f80000003037812 */ /* 0x000fe200078efcff */
[----:B------:R-:W-:Y:S06]  /*2ee0*/  BRA `(.L_x_128) ;  /* 0x0000000000147947 */ /* 0x000fec0003800000 */
.L_x_122:
[----:B------:R-:W-:Y:S01]  /*2ef0*/  LOP3.LUT R3, R4, 0x80000000, R3, 0x48, !PT ;  /* 0x8000000004037812 */ /* 0x000fe200078e4803 */
[----:B------:R-:W-:Y:S06]  /*2f00*/  BRA `(.L_x_128) ;  /* 0x00000000000c7947 */ /* 0x000fec0003800000 */
.L_x_121:
[----:B------:R-:W0:Y:S01]  /*2f10*/  MUFU.RSQ R3, -QNAN ;  /* 0xffc0000000037908 */ /* 0x000e220000001400 */
[----:B------:R-:W-:Y:S05]  /*2f20*/  BRA `(.L_x_128) ;  /* 0x0000000000047947 */ /* 0x000fea0003800000 */
.L_x_120:
[----:B------:R-:W-:-:S07]  /*2f30*/  FADD.FTZ R3, R3, R4 ;  /* 0x0000000403037221 */ /* 0x000fce0000010000 */
.L_x_128:
[----:B------:R-:W-:Y:S05]  /*2f40*/  BSYNC.RECONVERGENT B0 ;  /* 0x0000000000007941 */ /* 0x000fea0003800200 */
.L_x_118:
[----:B------:R-:W-:Y:S01]  /*2f50*/  HFMA2 R15, -RZ, RZ, 0, 0 ;  /* 0x00000000ff0f7431 */ /* 0x000fe200000001ff */
[----:B------:R-:W-:-:S04]  /*2f60*/  MOV R14, R17 ;  /* 0x00000011000e7202 */ /* 0x000fc80000000f00 */
[----:B0-----:R-:W-:Y:S05]  /*2f70*/  RET.REL.NODEC R14 `(_Z19ConvertToLAB_kernelPiiffffPfS0_S0_S0_) ;  /* 0xffffffd00e207950 */ /* 0x001fea0003c3ffff */
.L_x_129:
        /* <DEDUP_REMOVED lines=16> */
.L_x_165:


//--------------------- .text._Z26CalculateNewVectors_kernelPfS_S_iiPiS_S_S_ --------------------------
	.section	.text._Z26CalculateNewVectors_kernelPfS_S_iiPiS_S_S_,"ax",@progbits
	.align	128
        .global         _Z26CalculateNewVectors_kernelPfS_S_iiPiS_S_S_
        .type           _Z26CalculateNewVectors_kernelPfS_S_iiPiS_S_S_,@function
        .size           _Z26CalculateNewVectors_kernelPfS_S_iiPiS_S_S_,(.L_x_173 - _Z26CalculateNewVectors_kernelPfS_S_iiPiS_S_S_)
        .other          _Z26CalculateNewVectors_kernelPfS_S_iiPiS_S_S_,@"STO_CUDA_ENTRY STV_DEFAULT"
_Z26CalculateNewVectors_kernelPfS_S_iiPiS_S_S_:
.text._Z26CalculateNewVectors_kernelPfS_S_iiPiS_S_S_:
        /* <DEDUP_REMOVED lines=12> */
[----:B0-----:R-:W-:-:S05]  /*00c0*/  IMAD.WIDE.U32 R2, R0, 0x4, R2 ;  /* 0x0000000400027825 */ /* 0x001fca00078e0002 */
[----:B-1----:R-:W2:Y:S02]  /*00d0*/  LDG.E R7, desc[UR4][R2.64] ;  /* 0x0000000402077981 */ /* 0x002ea4000c1e1900 */
[----:B--2---:R-:W-:Y:S02]  /*00e0*/  IMAD.WIDE R4, R7, 0x4, R4 ;  /* 0x0000000407047825 */ /* 0x004fe400078e0204 */
[----:B------:R-:W0:Y:S03]  /*00f0*/  LDC.64 R6, c[0x0][0x380] ;  /* 0x0000e000ff067b82 */ /* 0x000e260000000a00 */
[----:B------:R1:W2:Y:S05]  /*0100*/  LDG.E R13, desc[UR4][R4.64] ;  /* 0x00000004040d7981 */ /* 0x0002aa000c1e1900 */
[----:B-1----:R-:W1:Y:S01]  /*0110*/  LDC.64 R4, c[0x0][0x3b8] ;  /* 0x0000ee00ff047b82 */ /* 0x002e620000000a00 */
[----:B0-----:R-:W-:-:S05]  /*0120*/  IMAD.WIDE.U32 R6, R0, 0x4, R6 ;  /* 0x0000000400067825 */ /* 0x001fca00078e0006 */
[----:B--2---:R0:W-:Y:S04]  /*0130*/  STG.E desc[UR4][R6.64], R13 ;  /* 0x0000000d06007986 */ /* 0x0041e8000c101904 */
[----:B------:R-:W3:Y:S01]  /*0140*/  LDG.E R11, desc[UR4][R2.64] ;  /* 0x00000004020b7981 */ /* 0x000ee2000c1e1900 */
[----:B0-----:R-:W0:Y:S01]  /*0150*/  LDC.64 R6, c[0x0][0x390] ;  /* 0x0000e400ff067b82 */ /* 0x001e220000000a00 */
[----:B---3--:R-:W-:-:S07]  /*0160*/  IMAD.WIDE R8, R11, 0x4, R8 ;  /* 0x000000040b087825 */ /* 0x008fce00078e0208 */
[----:B------:R-:W2:Y:S01]  /*0170*/  LDC.64 R10, c[0x0][0x388] ;  /* 0x0000e200ff0a7b82 */ /* 0x000ea20000000a00 */
[----:B------:R-:W3:Y:S01]  /*0180*/  LDG.E R9, desc[UR4][R8.64] ;  /* 0x0000000408097981 */ /* 0x000ee2000c1e1900 */
[----:B--2---:R-:W-:-:S05]  /*0190*/  IMAD.WIDE.U32 R10, R0, 0x4, R10 ;  /* 0x00000004000a7825 */ /* 0x004fca00078e000a */
[----:B---3--:R-:W-:Y:S04]  /*01a0*/  STG.E desc[UR4][R10.64], R9 ;  /* 0x000000090a007986 */ /* 0x008fe8000c101904 */
[----:B------:R-:W1:Y:S02]  /*01b0*/  LDG.E R15, desc[UR4][R2.64] ;  /* 0x00000004020f7981 */ /* 0x000e64000c1e1900 */
[----:B-1----:R-:W-:-:S06]  /*01c0*/  IMAD.WIDE R4, R15, 0x4, R4 ;  /* 0x000000040f047825 */ /* 0x002fcc00078e0204 */
[----:B------:R-:W2:Y:S01]  /*01d0*/  LDG.E R5, desc[UR4][R4.64] ;  /* 0x0000000404057981 */ /* 0x000ea2000c1e1900 */
[----:B0-----:R-:W-:-:S05]  /*01e0*/  IMAD.WIDE.U32 R6, R0, 0x4, R6 ;  /* 0x0000000400067825 */ /* 0x001fca00078e0006 */
[----:B--2---:R-:W-:Y:S01]  /*01f0*/  STG.E desc[UR4][R6.64], R5 ;  /* 0x0000000506007986 */ /* 0x004fe2000c101904 */
[----:B------:R-:W-:Y:S05]  /*0200*/  EXIT ;  /* 0x000000000000794d */ /* 0x000fea0003800000 */
.L_x_130:
        /* <DEDUP_REMOVED lines=15> */
.L_x_173:


//--------------------- .text._Z34CalculateNewCentroidsGather_kernelPfS_S_iiPiS_S_S_Pb --------------------------
	.section	.text._Z34CalculateNewCentroidsGather_kernelPfS_S_iiPiS_S_S_Pb,"ax",@progbits
	.align	128
        .global         _Z34CalculateNewCentroidsGather_kernelPfS_S_iiPiS_S_S_Pb
        .type           _Z34CalculateNewCentroidsGather_kernelPfS_S_iiPiS_S_S_Pb,@function
        .size           _Z34CalculateNewCentroidsGather_kernelPfS_S_iiPiS_S_S_Pb,(.L_x_166 - _Z34CalculateNewCentroidsGather_kernelPfS_S_iiPiS_S_S_Pb)
        .other          _Z34CalculateNewCentroidsGather_kernelPfS_S_iiPiS_S_S_Pb,@"STO_CUDA_ENTRY STV_DEFAULT"
_Z34CalculateNewCentroidsGather_kernelPfS_S_iiPiS_S_S_Pb:
.text._Z34CalculateNewCentroidsGather_kernelPfS_S_iiPiS_S_S_Pb:
        /* <DEDUP_REMOVED lines=9> */
[----:B------:R-:W-:Y:S02]  /*0090*/  CS2R R12, SRZ ;  /* 0x00000000000c7805 */ /* 0x000fe4000001ff00 */
[----:B------:R-:W-:Y:S01]  /*00a0*/  CS2R R10, SRZ ;  /* 0x00000000000a7805 */ /* 0x000fe2000001ff00 */
[----:B------:R-:W-:Y:S01]  /*00b0*/  IMAD.MOV.U32 R0, RZ, RZ, RZ ;  /* 0x000000ffff007224 */ /* 0x000fe200078e00ff */
[----:B------:R-:W1:Y:S01]  /*00c0*/  LDCU.64 UR16, c[0x0][0x358] ;  /* 0x00006b00ff1077ac */ /* 0x000e620008000a00 */
[----:B0-----:R-:W-:-:S09]  /*00d0*/  UISETP.GE.AND UP0, UPT, UR14, 0x1, UPT ;  /* 0x000000010e00788c */ /* 0x001fd2000bf06270 */
[----:B-1----:R-:W-:Y:S05]  /*00e0*/  BRA.U !UP0, `(.L_x_131) ;  /* 0x0000001108647547 */ /* 0x002fea000b800000 */
[----:B------:R-:W0:Y:S01]  /*00f0*/  LDCU UR15, c[0x0][0x398] ;  /* 0x00007300ff0f77ac */ /* 0x000e220008000800 */
[----:B------:R-:W-:Y:S01]  /*0100*/  IMAD.MOV.U32 R0, RZ, RZ, RZ ;  /* 0x000000ffff007224 */ /* 0x000fe200078e00ff */
[----:B------:R-:W-:Y:S02]  /*0110*/  CS2R R12, SRZ ;  /* 0x00000000000c7805 */ /* 0x000fe4000001ff00 */
[----:B------:R-:W-:Y:S01]  /*0120*/  CS2R R10, SRZ ;  /* 0x00000000000a7805 */ /* 0x000fe2000001ff00 */
[----:B------:R-:W-:Y:S01]  /*0130*/  UISETP.GE.U32.AND UP0, UPT, UR14, 0x8, UPT ;  /* 0x000000080e00788c */ /* 0x000fe2000bf06070 */
[----:B------:R-:W-:Y:S01]  /*0140*/  UMOV UR5, URZ ;  /* 0x000000ff00057c82 */ /* 0x000fe20008000000 */
[----:B------:R-:W-:Y:S01]  /*0150*/  UMOV UR6, URZ ;  /* 0x000000ff00067c82 */ /* 0x000fe20008000000 */
[----:B0-----:R-:W-:-:S06]  /*0160*/  ULOP3.LUT UP1, URZ, UR15, 0x7, URZ, 0xc0, !UPT ;  /* 0x000000070fff7892 */ /* 0x001fcc000f82c0ff */
[----:B------:R-:W-:Y:S05]  /*0170*/  BRA.U !UP0, `(.L_x_132) ;  /* 0x0000000508d87547 */ /* 0x000fea000b800000 */
[----:B------:R-:W0:Y:S01]  /*0180*/  LDCU.64 UR12, c[0x0][0x3a0] ;  /* 0x00007400ff0c77ac */ /* 0x000e220008000a00 */
[----:B------:R-:W-:Y:S01]  /*0190*/  HFMA2 R0, -RZ, RZ, 0, 0 ;  /* 0x00000000ff007431 */ /* 0x000fe200000001ff */
[----:B------:R-:W-:Y:S01]  /*01a0*/  CS2R R12, SRZ ;  /* 0x00000000000c7805 */ /* 0x000fe2000001ff00 */
[----:B------:R-:W1:Y:S01]  /*01b0*/  LDCU.128 UR4, c[0x0][0x380] ;  /* 0x00007000ff0477ac */ /* 0x000e620008000c00 */
[----:B------:R-:W2:Y:S01]  /*01c0*/  LDCU.64 UR18, c[0x0][0x390] ;  /* 0x00007200ff1277ac */ /* 0x000ea20008000a00 */
[----:B0-----:R-:W-:Y:S02]  /*01d0*/  UIADD3 UR12, UP0, UPT, UR12, 0x10, URZ ;  /* 0x000000100c0c7890 */ /* 0x001fe4000ff1e0ff */
[----:B-1----:R-:W-:Y:S02]  /*01e0*/  UIADD3 UR10, UP2, UPT, UR4, 0x10, URZ ;  /* 0x00000010040a7890 */ /* 0x002fe4000ff5e0ff */
[----:B------:R-:W-:Y:S02]  /*01f0*/  UIADD3 UR8, UP3, UPT, UR6, 0x10, URZ ;  /* 0x0000001006087890 */ /* 0x000fe4000ff7e0ff */
[----:B------:R-:W-:Y:S01]  /*0200*/  IMAD.U32 R8, RZ, RZ, UR12 ;  /* 0x0000000cff087e24 */ /* 0x000fe2000f8e00ff */
[----:B--2---:R-:W-:-:S02]  /*0210*/  UIADD3 UR4, UP4, UPT, UR18, 0x10, URZ ;  /* 0x0000001012047890 */ /* 0x004fc4000ff9e0ff */
[----:B------:R-:W-:Y:S01]  /*0220*/  UIADD3.X UR11, UPT, UPT, URZ, UR5, URZ, UP2, !UPT ;  /* 0x00000005ff0b7290 */ /* 0x000fe200097fe4ff */
[----:B------:R-:W-:Y:S01]  /*0230*/  IMAD.U32 R4, RZ, RZ, UR10 ;  /* 0x0000000aff047e24 */ /* 0x000fe2000f8e00ff */
[----:B------:R-:W-:Y:S01]  /*0240*/  UIADD3.X UR9, UPT, UPT, URZ, UR7, URZ, UP3, !UPT ;  /* 0x00000007ff097290 */ /* 0x000fe20009ffe4ff */
[----:B------:R-:W-:Y:S01]  /*0250*/  MOV R6, UR8 ;  /* 0x0000000800067c02 */ /* 0x000fe20008000f00 */
[----:B------:R-:W-:Y:S01]  /*0260*/  UIADD3.X UR13, UPT, UPT, URZ, UR13, URZ, UP0, !UPT ;  /* 0x0000000dff0d7290 */ /* 0x000fe200087fe4ff */
[----:B------:R-:W-:Y:S01]  /*0270*/  IMAD.U32 R2, RZ, RZ, UR4 ;  /* 0x00000004ff027e24 */ /* 0x000fe2000f8e00ff */
[----:B------:R-:W-:Y:S01]  /*0280*/  UIADD3.X UR7, UPT, UPT, URZ, UR19, URZ, UP4, !UPT ;  /* 0x00000013ff077290 */ /* 0x000fe2000a7fe4ff */
[----:B------:R-:W-:Y:S01]  /*0290*/  MOV R5, UR11 ;  /* 0x0000000b00057c02 */ /* 0x000fe20008000f00 */
[----:B------:R-:W-:Y:S01]  /*02a0*/  ULOP3.LUT UR5, UR14, 0x7ffffff8, URZ, 0xc0, !UPT ;  /* 0x7ffffff80e057892 */ /* 0x000fe2000f8ec0ff */
[----:B------:R-:W-:Y:S01]  /*02b0*/  IMAD.U32 R7, RZ, RZ, UR9 ;  /* 0x00000009ff077e24 */ /* 0x000fe2000f8e00ff */
[----:B------:R-:W-:Y:S01]  /*02c0*/  UMOV UR6, URZ ;  /* 0x000000ff00067c82 */ /* 0x000fe20008000000 */
[----:B------:R-:W-:Y:S01]  /*02d0*/  IMAD.U32 R9, RZ, RZ, UR13 ;  /* 0x0000000dff097e24 */ /* 0x000fe2000f8e00ff */
[----:B------:R-:W-:Y:S01]  /*02e0*/  UMOV UR4, URZ ;  /* 0x000000ff00047c82 */ /* 0x000fe20008000000 */
[----:B------:R-:W-:-:S02]  /*02f0*/  IMAD.U32 R3, RZ, RZ, UR7 ;  /* 0x00000007ff037e24 */ /* 0x000fc4000f8e00ff */
[----:B------:R-:W-:-:S05]  /*0300*/  UMOV UR7, UR5 ;  /* 0x0000000500077c82 */ /* 0x000fca0008000000 */
.L_x_133:
[----:B------:R-:W2:Y:S04]  /*0310*/  LDG.E R15, desc[UR16][R8.64+-0x10] ;  /* 0xfffff010080f7981 */ /* 0x000ea8000c1e1900 */
[----:B------:R-:W3:Y:S04]  /*0320*/  LDG.E R17, desc[UR16][R8.64+-0xc] ;  /* 0xfffff41008117981 */ /* 0x000ee8000c1e1900 */
[----:B------:R-:W4:Y:S04]  /*0330*/  LDG.E R21, desc[UR16][R8.64+-0x8] ;  /* 0xfffff81008157981 */ /* 0x000f28000c1e1900 */
[----:B------:R-:W5:Y:S04]  /*0340*/  LDG.E R19, desc[UR16][R8.64+-0x4] ;  /* 0xfffffc1008137981 */ /* 0x000f68000c1e1900 */
[----:B------:R-:W5:Y:S04]  /*0350*/  LDG.E R27, desc[UR16][R8.64] ;  /* 0x00000010081b7981 */ /* 0x000f68000c1e1900 */
[----:B------:R-:W5:Y:S04]  /*0360*/  LDG.E R22, desc[UR16][R8.64+0x4] ;  /* 0x0000041008167981 */ /* 0x000f68000c1e1900 */
[----:B------:R-:W5:Y:S01]  /*0370*/  LDG.E R25, desc[UR16][R8.64+0xc] ;  /* 0x00000c1008197981 */ /* 0x000f62000c1e1900 */
[----:B--2---:R-:W-:-:S03]  /*0380*/  ISETP.NE.AND P0, PT, R15, R14, PT ;  /* 0x0000000e0f00720c */ /* 0x004fc60003f05270 */
[----:B------:R-:W2:Y:S10]  /*0390*/  LDG.E R15, desc[UR16][R8.64+0x8] ;  /* 0x00000810080f7981 */ /* 0x000eb4000c1e1900 */
[----:B------:R-:W2:Y:S04]  /*03a0*/  @!P0 LDG.E R20, desc[UR16][R4.64+-0x10] ;  /* 0xfffff01004148981 */ /* 0x000ea8000c1e1900 */
[----:B------:R-:W2:Y:S01]  /*03b0*/  @!P0 LDG.E R29, desc[UR16][R6.64+-0x10] ;  /* 0xfffff010061d8981 */ /* 0x000ea2000c1e1900 */
[----:B---3--:R-:W-:-:S02]  /*03c0*/  ISETP.NE.AND P5, PT, R17, R14, PT ;  /* 0x0000000e1100720c */ /* 0x008fc40003fa5270 */
[-C--:B----4-:R-:W-:Y:S01]  /*03d0*/  ISETP.NE.AND P4, PT, R21, R14.reuse, PT ;  /* 0x0000000e1500720c */ /* 0x090fe20003f85270 */
[----:B------:R-:W3:Y:S01]  /*03e0*/  @!P0 LDG.E R24, desc[UR16][R2.64+-0x10] ;  /* 0xfffff01002188981 */ /* 0x000ee2000c1e1900 */
[----:B-----5:R-:W-:-:S09]  /*03f0*/  ISETP.NE.AND P3, PT, R19, R14, PT ;  /* 0x0000000e1300720c */ /* 0x020fd20003f65270 */
[----:B------:R-:W4:Y:S04]  /*0400*/  @!P5 LDG.E R16, desc[UR16][R4.64+-0xc] ;  /* 0xfffff4100410d981 */ /* 0x000f28000c1e1900 */
[----:B------:R-:W5:Y:S04]  /*0410*/  @!P5 LDG.E R17, desc[UR16][R6.64+-0xc] ;  /* 0xfffff4100611d981 */ /* 0x000f68000c1e1900 */
[----:B------:R-:W5:Y:S04]  /*0420*/  @!P5 LDG.E R21, desc[UR16][R2.64+-0xc] ;  /* 0xfffff4100215d981 */ /* 0x000f68000c1e1900 */
[----:B------:R-:W5:Y:S01]  /*0430*/  @!P4 LDG.E R19, desc[UR16][R6.64+-0x8] ;  /* 0xfffff8100613c981 */ /* 0x000f62000c1e1900 */
[----:B------:R-:W-:-:S03]  /*0440*/  ISETP.NE.AND P2, PT, R27, R14, PT ;  /* 0x0000000e1b00720c */ /* 0x000fc60003f45270 */
[----:B------:R-:W5:Y:S04]  /*0450*/  @!P4 LDG.E R18, desc[UR16][R4.64+-0x8] ;  /* 0xfffff8100412c981 */ /* 0x000f68000c1e1900 */
[----:B------:R-:W5:Y:S04]  /*0460*/  @!P4 LDG.E R23, desc[UR16][R2.64+-0x8] ;  /* 0xfffff8100217c981 */ /* 0x000f68000c1e1900 */
[----:B------:R-:W5:Y:S01]  /*0470*/  @!P3 LDG.E R27, desc[UR16][R6.64+-0x4] ;  /* 0xfffffc10061bb981 */ /* 0x000f62000c1e1900 */
[----:B--2---:R-:W-:-:S03]  /*0480*/  @!P0 FADD R11, R11, R20 ;  /* 0x000000140b0b8221 */ /* 0x004fc60000000000 */
[----:B------:R-:W2:Y:S01]  /*0490*/  @!P3 LDG.E R20, desc[UR16][R4.64+-0x4] ;  /* 0xfffffc100414b981 */ /* 0x000ea2000c1e1900 */
[----:B------:R-:W-:-:S03]  /*04a0*/  @!P0 FADD R10, R10, R29 ;  /* 0x0000001d0a0a8221 */ /* 0x000fc60000000000 */
[----:B------:R-:W2:Y:S01]  /*04b0*/  @!P3 LDG.E R29, desc[UR16][R2.64+-0x4] ;  /* 0xfffffc10021db981 */ /* 0x000ea2000c1e1900 */
[----:B------:R-:W-:Y:S02]  /*04c0*/  @!P0 IADD3 R12, P6, PT, R12, 0x1, RZ ;  /* 0x000000010c0c8810 */ /* 0x000fe40007fde0ff */
[-C--:B------:R-:W-:Y:S02]  /*04d0*/  ISETP.NE.AND P1, PT, R22, R14.reuse, PT ;  /* 0x0000000e1600720c */ /* 0x080fe40003f25270 */
[----:B------:R-:W-:Y:S01]  /*04e0*/  @!P0 IADD3.X R13, PT, PT, RZ, R13, RZ, P6, !PT ;  /* 0x0000000dff0d8210 */ /* 0x000fe200037fe4ff */
[----:B---3--:R-:W-:Y:S01]  /*04f0*/  @!P0 FADD R0, R0, R24 ;  /* 0x0000001800008221 */ /* 0x008fe20000000000 */
[----:B------:R-:W-:Y:S01]  /*0500*/  @!P5 IADD3 R12, P6, PT, R12, 0x1, RZ ;  /* 0x000000010c0cd810 */ /* 0x000fe20007fde0ff */
[----:B------:R-:W3:Y:S01]  /*0510*/  @!P2 LDG.E R22, desc[UR16][R4.64] ;  /* 0x000000100416a981 */ /* 0x000ee2000c1e1900 */
[----:B------:R-:W-:Y:S01]  /*0520*/  ISETP.NE.AND P0, PT, R15, R14, PT ;  /* 0x0000000e0f00720c */ /* 0x000fe20003f05270 */
[----:B----4-:R-:W-:-:S02]  /*0530*/  @!P5 FADD R11, R11, R16 ;  /* 0x000000100b0bd221 */ /* 0x010fc40000000000 */
[----:B------:R-:W-:Y:S01]  /*0540*/  @!P5 IMAD.X R13, RZ, RZ, R13, P6 ;  /* 0x000000ffff0dd224 */ /* 0x000fe200030e060d */
[----:B------:R-:W4:Y:S01]  /*0550*/  @!P2 LDG.E R15, desc[UR16][R6.64] ;  /* 0x00000010060fa981 */ /* 0x000f22000c1e1900 */
[----:B-----5:R-:W-:-:S03]  /*0560*/  @!P5 FADD R10, R10, R17 ;  /* 0x000000110a0ad221 */ /* 0x020fc60000000000 */
[----:B------:R-:W5:Y:S01]  /*0570*/  @!P2 LDG.E R17, desc[UR16][R2.64] ;  /* 0x000000100211a981 */ /* 0x000f62000c1e1900 */
[----:B------:R-:W-:Y:S01]  /*0580*/  @!P5 FADD R0, R0, R21 ;  /* 0x000000150000d221 */ /* 0x000fe20000000000 */
[----:B------:R-:W-:Y:S02]  /*0590*/  ISETP.NE.AND P5, PT, R25, R14, PT ;  /* 0x0000000e1900720c */ /* 0x000fe40003fa5270 */
[----:B------:R-:W5:Y:S01]  /*05a0*/  @!P1 LDG.E R16, desc[UR16][R4.64+0x4] ;  /* 0x0000041004109981 */ /* 0x000f62000c1e1900 */
[----:B------:R-:W-:-:S03]  /*05b0*/  @!P4 FADD R10, R10, R19 ;  /* 0x000000130a0ac221 */ /* 0x000fc60000000000 */
[----:B------:R-:W5:Y:S04]  /*05c0*/  @!P1 LDG.E R19, desc[UR16][R6.64+0x4] ;  /* 0x0000041006139981 */ /* 0x000f68000c1e1900 */
[----:B------:R-:W5:Y:S01]  /*05d0*/  @!P1 LDG.E R21, desc[UR16][R2.64+0x4] ;  /* 0x0000041002159981 */ /* 0x000f62000c1e1900 */
[----:B------:R-:W-:Y:S01]  /*05e0*/  @!P4 FADD R11, R11, R18 ;  /* 0x000000120b0bc221 */ /* 0x000fe20000000000 */
[----:B------:R-:W-:Y:S02]  /*05f0*/  @!P4 FADD R0, R0, R23 ;  /* 0x000000170000c221 */ /* 0x000fe40000000000 */
[----:B------:R-:W5:Y:S04]  /*0600*/  @!P0 LDG.E R18, desc[UR16][R4.64+0x8] ;  /* 0x0000081004128981 */ /* 0x000f68000c1e1900 */
[----:B------:R-:W5:Y:S01]  /*0610*/  @!P0 LDG.E R23, desc[UR16][R6.64+0x8] ;  /* 0x0000081006178981 */ /* 0x000f62000c1e1900 */
[----:B------:R-:W-:-:S03]  /*0620*/  @!P3 FADD R10, R10, R27 ;  /* 0x0000001b0a0ab221 */ /* 0x000fc60000000000 */
[----:B------:R-:W5:Y:S04]  /*0630*/  @!P0 LDG.E R25, desc[UR16][R2.64+0x8] ;  /* 0x0000081002198981 */ /* 0x000f68000c1e1900 */
[----:B------:R-:W5:Y:S01]  /*0640*/  @!P5 LDG.E R27, desc[UR16][R6.64+0xc] ;  /* 0x00000c10061bd981 */ /* 0x000f62000c1e1900 */
[----:B------:R-:W-:Y:S01]  /*0650*/  IADD3 R8, P6, PT, R8, 0x20, RZ ;  /* 0x0000002008087810 */ /* 0x000fe20007fde0ff */
[----:B--2---:R-:W-:Y:S02]  /*0660*/  @!P3 FADD R11, R11, R20 ;  /* 0x000000140b0bb221 */ /* 0x004fe40000000000 */
[----:B------:R0:W2:Y:S01]  /*0670*/  @!P5 LDG.E R20, desc[UR16][R4.64+0xc] ;  /* 0x00000c100414d981 */ /* 0x0000a2000c1e1900 */
[----:B------:R-:W-:-:S03]  /*0680*/  @!P3 FADD R0, R0, R29 ;  /* 0x0000001d0000b221 */ /* 0x000fc60000000000 */
[----:B------:R1:W2:Y:S01]  /*0690*/  @!P5 LDG.E R29, desc[UR16][R2.64+0xc] ;  /* 0x00000c10021dd981 */ /* 0x0002a2000c1e1900 */
[----:B------:R-:W-:Y:S01]  /*06a0*/  IMAD.X R9, RZ, RZ, R9, P6 ;  /* 0x000000ffff097224 */ /* 0x000fe200030e0609 */
[----:B0-----:R-:W-:-:S04]  /*06b0*/  IADD3 R4, P6, PT, R4, 0x20, RZ ;  /* 0x0000002004047810 */ /* 0x001fc80007fde0ff */
[----:B------:R-:W-:Y:S02]  /*06c0*/  IADD3.X R5, PT, PT, RZ, R5, RZ, P6, !PT ;  /* 0x00000005ff057210 */ /* 0x000fe400037fe4ff */
[----:B------:R-:W-:-:S05]  /*06d0*/  IADD3 R6, P6, PT, R6, 0x20, RZ ;  /* 0x0000002006067810 */ /* 0x000fca0007fde0ff */
[----:B------:R-:W-:Y:S01]  /*06e0*/  IMAD.X R7, RZ, RZ, R7, P6 ;  /* 0x000000ffff077224 */ /* 0x000fe200030e0607 */
[----:B-1----:R-:W-:-:S05]  /*06f0*/  IADD3 R2, P6, PT, R2, 0x20, RZ ;  /* 0x0000002002027810 */ /* 0x002fca0007fde0ff */
[----:B------:R-:W-:Y:S01]  /*0700*/  IMAD.X R3, RZ, RZ, R3, P6 ;  /* 0x000000ffff037224 */ /* 0x000fe200030e0603 */
[----:B------:R-:W-:-:S04]  /*0710*/  @!P4 IADD3 R12, P6, PT, R12, 0x1, RZ ;  /* 0x000000010c0cc810 */ /* 0x000fc80007fde0ff */
[----:B------:R-:W-:Y:S02]  /*0720*/  @!P4 IADD3.X R13, PT, PT, RZ, R13, RZ, P6, !PT ;  /* 0x0000000dff0dc210 */ /* 0x000fe400037fe4ff */
[----:B------:R-:W-:Y:S01]  /*0730*/  @!P3 IADD3 R12, P6, PT, R12, 0x1, RZ ;  /* 0x000000010c0cb810 */ /* 0x000fe20007fde0ff */
[----:B------:R-:W-:-:S03]  /*0740*/  UIADD3 UR7, UP0, UPT, UR7, -0x8, URZ ;  /* 0xfffffff807077890 */ /* 0x000fc6000ff1e0ff */
[----:B------:R-:W-:Y:S01]  /*0750*/  @!P2 IADD3 R12, P4, PT, R12, 0x1, RZ ;  /* 0x000000010c0ca810 */ /* 0x000fe20007f9e0ff */
[----:B------:R-:W-:Y:S01]  /*0760*/  @!P3 IMAD.X R13, RZ, RZ, R13, P6 ;  /* 0x000000ffff0db224 */ /* 0x000fe200030e060d */
[----:B------:R-:W-:Y:S02]  /*0770*/  UIADD3.X UR4, UPT, UPT, UR4, -0x1, URZ, UP0, !UPT ;  /* 0xffffffff04047890 */ /* 0x000fe400087fe4ff */
[----:B------:R-:W-:Y:S01]  /*0780*/  @!P1 IADD3 R12, P3, PT, R12, 0x1, RZ ;  /* 0x000000010c0c9810 */ /* 0x000fe20007f7e0ff */
[----:B------:R-:W-:Y:S01]  /*0790*/  UISETP.NE.U32.AND UP0, UPT, UR7, URZ, UPT ;  /* 0x000000ff0700728c */ /* 0x000fe2000bf05070 */
[----:B------:R-:W-:Y:S01]  /*07a0*/  @!P2 IADD3.X R13, PT, PT, RZ, R13, RZ, P4, !PT ;  /* 0x0000000dff0da210 */ /* 0x000fe200027fe4ff */
[----:B---3--:R-:W-:Y:S01]  /*07b0*/  @!P2 FADD R11, R11, R22 ;  /* 0x000000160b0ba221 */ /* 0x008fe20000000000 */
[----:B----4-:R-:W-:Y:S01]  /*07c0*/  @!P2 FADD R10, R10, R15 ;  /* 0x0000000f0a0aa221 */ /* 0x010fe20000000000 */
[----:B-----5:R-:W-:Y:S01]  /*07d0*/  @!P2 FADD R0, R0, R17 ;  /* 0x000000110000a221 */ /* 0x020fe20000000000 */
[----:B------:R-:W-:Y:S01]  /*07e0*/  UISETP.NE.AND.EX UP0, UPT, UR4, URZ, UPT, UP0 ;  /* 0x000000ff0400728c */ /* 0x000fe2000bf05300 */
[----:B------:R-:W-:Y:S01]  /*07f0*/  @!P1 IMAD.X R13, RZ, RZ, R13, P3 ;  /* 0x000000ffff0d9224 */ /* 0x000fe200018e060d */
[----:B------:R-:W-:Y:S01]  /*0800*/  @!P0 IADD3 R12, P2, PT, R12, 0x1, RZ ;  /* 0x000000010c0c8810 */ /* 0x000fe20007f5e0ff */
[----:B------:R-:W-:Y:S01]  /*0810*/  @!P1 FADD R11, R11, R16 ;  /* 0x000000100b0b9221 */ /* 0x000fe20000000000 */
[----:B------:R-:W-:Y:S01]  /*0820*/  @!P1 FADD R10, R10, R19 ;  /* 0x000000130a0a9221 */ /* 0x000fe20000000000 */
[----:B------:R-:W-:Y:S01]  /*0830*/  @!P1 FADD R0, R0, R21 ;  /* 0x0000001500009221 */ /* 0x000fe20000000000 */
[----:B------:R-:W-:Y:S01]  /*0840*/  @!P5 IADD3 R12, P1, PT, R12, 0x1, RZ ;  /* 0x000000010c0cd810 */ /* 0x000fe20007f3e0ff */
[----:B------:R-:W-:Y:S01]  /*0850*/  @!P0 FADD R11, R11, R18 ;  /* 0x000000120b0b8221 */ /* 0x000fe20000000000 */
[----:B------:R-:W-:Y:S01]  /*0860*/  @!P0 IADD3.X R13, PT, PT, RZ, R13, RZ, P2, !PT ;  /* 0x0000000dff0d8210 */ /* 0x000fe200017fe4ff */
[----:B------:R-:W-:Y:S01]  /*0870*/  @!P0 FADD R10, R10, R23 ;  /* 0x000000170a0a8221 */ /* 0x000fe20000000000 */
[----:B------:R-:W-:-:S03]  /*0880*/  @!P0 FADD R0, R0, R25 ;  /* 0x0000001900008221 */ /* 0x000fc60000000000 */
[----:B------:R-:W-:Y:S01]  /*0890*/  @!P5 FADD R10, R10, R27 ;  /* 0x0000001b0a0ad221 */ /* 0x000fe20000000000 */
[----:B------:R-:W-:Y:S02]  /*08a0*/  @!P5 IMAD.X R13, RZ, RZ, R13, P1 ;  /* 0x000000ffff0dd224 */ /* 0x000fe400008e060d */
[----:B--2---:R-:W-:Y:S01]  /*08b0*/  @!P5 FADD R11, R11, R20 ;  /* 0x000000140b0bd221 */ /* 0x004fe20000000000 */
[----:B------:R-:W-:Y:S01]  /*08c0*/  @!P5 FADD R0, R0, R29 ;  /* 0x0000001d0000d221 */ /* 0x000fe20000000000 */
[----:B------:R-:W-:Y:S06]  /*08d0*/  BRA.U UP0, `(.L_x_133) ;  /* 0xfffffff9008c7547 */ /* 0x000fec000b83ffff */
.L_x_132:
        /* <DEDUP_REMOVED lines=9> */
[----:B------:R-:W-:Y:S02]  /*0970*/  USHF.L.U32 UR4, UR5, 0x2, URZ ;  /* 0x0000000205047899 */ /* 0x000fe400080006ff */
[----:B------:R-:W-:Y:S01]  /*0980*/  USHF.L.U64.HI UR7, UR5, 0x2, UR6 ;  /* 0x0000000205077899 */ /* 0x000fe20008010206 */
[----:B------:R-:W1:Y:S01]  /*0990*/  LDCU.64 UR12, c[0x0][0x390] ;  /* 0x00007200ff0c77ac */ /* 0x000e620008000a00 */
[----:B0-----:R-:W-:-:S04]  /*09a0*/  UIADD3 UR8, UP0, UPT, UR4, UR8, URZ ;  /* 0x0000000804087290 */ /* 0x001fc8000ff1e0ff */
[----:B------:R-:W-:Y:S02]  /*09b0*/  UIADD3.X UR9, UPT, UPT, UR7, UR9, URZ, UP0, !UPT ;  /* 0x0000000907097290 */ /* 0x000fe400087fe4ff */
[----:B------:R-:W-:-:S04]  /*09c0*/  MOV R2, UR8 ;  /* 0x0000000800027c02 */ /* 0x000fc80008000f00 */
[----:B------:R-:W-:-:S05]  /*09d0*/  IMAD.U32 R3, RZ, RZ, UR9 ;  /* 0x00000009ff037e24 */ /* 0x000fca000f8e00ff */
[----:B------:R-:W2:Y:S01]  /*09e0*/  LDG.E R5, desc[UR16][R2.64] ;  /* 0x0000001002057981 */ /* 0x000ea2000c1e1900 */
[----:B------:R-:W0:Y:S03]  /*09f0*/  LDCU.128 UR8, c[0x0][0x380] ;  /* 0x00007000ff0877ac */ /* 0x000e260008000c00 */
[----:B------:R-:W3:Y:S04]  /*0a00*/  LDG.E R7, desc[UR16][R2.64+0x4] ;  /* 0x0000041002077981 */ /* 0x000ee8000c1e1900 */
[----:B------:R-:W4:Y:S04]  /*0a10*/  LDG.E R9, desc[UR16][R2.64+0x8] ;  /* 0x0000081002097981 */ /* 0x000f28000c1e1900 */
[----:B------:R5:W4:Y:S01]  /*0a20*/  LDG.E R15, desc[UR16][R2.64+0xc] ;  /* 0x00000c10020f7981 */ /* 0x000b22000c1e1900 */
[----:B0-----:R-:W-:-:S02]  /*0a30*/  UIADD3 UR8, UP0, UPT, UR4, UR8, URZ ;  /* 0x0000000804087290 */ /* 0x001fc4000ff1e0ff */
[----:B------:R-:W-:Y:S02]  /*0a40*/  UIADD3 UR10, UP2, UPT, UR4, UR10, URZ ;  /* 0x0000000a040a7290 */ /* 0x000fe4000ff5e0ff */
[----:B------:R-:W-:Y:S02]  /*0a50*/  UIADD3.X UR9, UPT, UPT, UR7, UR9, URZ, UP0, !UPT ;  /* 0x0000000907097290 */ /* 0x000fe400087fe4ff */
[----:B-1----:R-:W-:Y:S01]  /*0a60*/  UIADD3 UR4, UP0, UPT, UR4, UR12, URZ ;  /* 0x0000000c04047290 */ /* 0x002fe2000ff1e0ff */
[----:B------:R-:W-:Y:S01]  /*0a70*/  MOV R6, UR8 ;  /* 0x0000000800067c02 */ /* 0x000fe20008000f00 */
[----:B------:R-:W-:Y:S01]  /*0a80*/  UIADD3.X UR11, UPT, UPT, UR7, UR11, URZ, UP2, !UPT ;  /* 0x0000000b070b7290 */ /* 0x000fe200097fe4ff */
[----:B------:R-:W-:Y:S01]  /*0a90*/  MOV R4, UR10 ;  /* 0x0000000a00047c02 */ /* 0x000fe20008000f00 */
[----:B------:R-:W-:Y:S02]  /*0aa0*/  UIADD3.X UR7, UPT, UPT, UR7, UR13, URZ, UP0, !UPT ;  /* 0x0000000d07077290 */ /* 0x000fe400087fe4ff */
[----:B-----5:R-:W-:-:S04]  /*0ab0*/  IMAD.U32 R2, RZ, RZ, UR4 ;  /* 0x00000004ff027e24 */ /* 0x020fc8000f8e00ff */
[----:B------:R-:W-:Y:S01]  /*0ac0*/  IMAD.U32 R3, RZ, RZ, UR7 ;  /* 0x00000007ff037e24 */ /* 0x000fe2000f8e00ff */
[-C--:B--2---:R-:W-:Y:S02]  /*0ad0*/  ISETP.NE.AND P2, PT, R5, R14.reuse, PT ;  /* 0x0000000e0500720c */ /* 0x084fe40003f45270 */
[----:B------:R-:W-:Y:S02]  /*0ae0*/  MOV R5, UR11 ;  /* 0x0000000b00057c02 */ /* 0x000fe40008000f00 */
[-C--:B---3--:R-:W-:Y:S01]  /*0af0*/  ISETP.NE.AND P3, PT, R7, R14.reuse, PT ;  /* 0x0000000e0700720c */ /* 0x088fe20003f65270 */
[----:B------:R-:W-:Y:S01]  /*0b00*/  IMAD.U32 R7, RZ, RZ, UR9 ;  /* 0x00000009ff077e24 */ /* 0x000fe2000f8e00ff */
[-C--:B----4-:R-:W-:Y:S02]  /*0b10*/  ISETP.NE.AND P1, PT, R9, R14.reuse, PT ;  /* 0x0000000e0900720c */ /* 0x090fe40003f25270 */
[----:B------:R-:W-:-:S05]  /*0b20*/  ISETP.NE.AND P0, PT, R15, R14, PT ;  /* 0x0000000e0f00720c */ /* 0x000fca0003f05270 */
[----:B------:R-:W2:Y:S04]  /*0b30*/  @!P2 LDG.E R8, desc[UR16][R6.64] ;  /* 0x000000100608a981 */ /* 0x000ea8000c1e1900 */
[----:B------:R-:W3:Y:S04]  /*0b40*/  @!P2 LDG.E R9, desc[UR16][R4.64] ;  /* 0x000000100409a981 */ /* 0x000ee8000c1e1900 */
[----:B------:R-:W4:Y:S04]  /*0b50*/  @!P2 LDG.E R15, desc[UR16][R2.64] ;  /* 0x00000010020fa981 */ /* 0x000f28000c1e1900 */
[----:B------:R-:W5:Y:S04]  /*0b60*/  @!P3 LDG.E R16, desc[UR16][R6.64+0x4] ;  /* 0x000004100610b981 */ /* 0x000f68000c1e1900 */
[----:B------:R-:W5:Y:S04]  /*0b70*/  @!P3 LDG.E R17, desc[UR16][R4.64+0x4] ;  /* 0x000004100411b981 */ /* 0x000f68000c1e1900 */
[----:B------:R-:W5:Y:S04]  /*0b80*/  @!P3 LDG.E R19, desc[UR16][R2.64+0x4] ;  /* 0x000004100213b981 */ /* 0x000f68000c1e1900 */
[----:B------:R-:W5:Y:S04]  /*0b90*/  @!P1 LDG.E R18, desc[UR16][R6.64+0x8] ;  /* 0x0000081006129981 */ /* 0x000f68000c1e1900 */
[----:B------:R-:W5:Y:S04]  /*0ba0*/  @!P1 LDG.E R21, desc[UR16][R4.64+0x8] ;  /* 0x0000081004159981 */ /* 0x000f68000c1e1900 */
[----:B------:R-:W5:Y:S04]  /*0bb0*/  @!P1 LDG.E R23, desc[UR16][R2.64+0x8] ;  /* 0x0000081002179981 */ /* 0x000f68000c1e1900 */
[----:B------:R-:W5:Y:S04]  /*0bc0*/  @!P0 LDG.E R20, desc[UR16][R6.64+0xc] ;  /* 0x00000c1006148981 */ /* 0x000f68000c1e1900 */
[----:B------:R-:W5:Y:S04]  /*0bd0*/  @!P0 LDG.E R25, desc[UR16][R4.64+0xc] ;  /* 0x00000c1004198981 */ /* 0x000f68000c1e1900 */
[----:B------:R-:W5:Y:S01]  /*0be0*/  @!P0 LDG.E R27, desc[UR16][R2.64+0xc] ;  /* 0x00000c10021b8981 */ /* 0x000f62000c1e1900 */
[----:B------:R-:W-:-:S04]  /*0bf0*/  @!P2 IADD3 R12, P4, PT, R12, 0x1, RZ ;  /* 0x000000010c0ca810 */ /* 0x000fc80007f9e0ff */
[----:B------:R-:W-:Y:S02]  /*0c00*/  @!P3 IADD3 R12, P5, PT, R12, 0x1, RZ ;  /* 0x000000010c0cb810 */ /* 0x000fe40007fbe0ff */
[----:B------:R-:W-:-:S05]  /*0c10*/  @!P2 IADD3.X R13, PT, PT, RZ, R13, RZ, P4, !PT ;  /* 0x0000000dff0da210 */ /* 0x000fca00027fe4ff */
[----:B------:R-:W-:Y:S01]  /*0c20*/  @!P3 IMAD.X R13, RZ, RZ, R13, P5 ;  /* 0x000000ffff0db224 */ /* 0x000fe200028e060d */
[----:B------:R-:W-:-:S04]  /*0c30*/  UIADD3 UR5, UP0, UPT, UR5, 0x4, URZ ;  /* 0x0000000405057890 */ /* 0x000fc8000ff1e0ff */
[----:B------:R-:W-:Y:S01]  /*0c40*/  UIADD3.X UR6, UPT, UPT, URZ, UR6, URZ, UP0, !UPT ;  /* 0x00000006ff067290 */ /* 0x000fe200087fe4ff */
[----:B--2---:R-:W-:Y:S01]  /*0c50*/  @!P2 FADD R11, R11, R8 ;  /* 0x000000080b0ba221 */ /* 0x004fe20000000000 */
[----:B---3--:R-:W-:Y:S01]  /*0c60*/  @!P2 FADD R10, R10, R9 ;  /* 0x000000090a0aa221 */ /* 0x008fe20000000000 */
[----:B----4-:R-:W-:Y:S01]  /*0c70*/  @!P2 FADD R0, R0, R15 ;  /* 0x0000000f0000a221 */ /* 0x010fe20000000000 */
[----:B------:R-:W-:Y:S01]  /*0c80*/  @!P1 IADD3 R12, P2, PT, R12, 0x1, RZ ;  /* 0x000000010c0c9810 */ /* 0x000fe20007f5e0ff */
[----:B-----5:R-:W-:-:S03]  /*0c90*/  @!P3 FADD R11, R11, R16 ;  /* 0x000000100b0bb221 */ /* 0x020fc60000000000 */
[----:B------:R-:W-:Y:S01]  /*0ca0*/  @!P1 IADD3.X R13, PT, PT, RZ, R13, RZ, P2, !PT ;  /* 0x0000000dff0d9210 */ /* 0x000fe200017fe4ff */
[----:B------:R-:W-:Y:S01]  /*0cb0*/  @!P3 FADD R10, R10, R17 ;  /* 0x000000110a0ab221 */ /* 0x000fe20000000000 */
[----:B------:R-:W-:Y:S01]  /*0cc0*/  @!P3 FADD R0, R0, R19 ;  /* 0x000000130000b221 */ /* 0x000fe20000000000 */
[----:B------:R-:W-:Y:S01]  /*0cd0*/  @!P0 IADD3 R12, P3, PT, R12, 0x1, RZ ;  /* 0x000000010c0c8810 */ /* 0x000fe20007f7e0ff */
[----:B------:R-:W-:Y:S01]  /*0ce0*/  @!P1 FADD R11, R11, R18 ;  /* 0x000000120b0b9221 */ /* 0x000fe20000000000 */
[----:B------:R-:W-:Y:S01]  /*0cf0*/  @!P1 FADD R10, R10, R21 ;  /* 0x000000150a0a9221 */ /* 0x000fe20000000000 */
[----:B------:R-:W-:Y:S02]  /*0d00*/  @!P1 FADD R0, R0, R23 ;  /* 0x0000001700009221 */ /* 0x000fe40000000000 */
[----:B------:R-:W-:Y:S02]  /*0d10*/  @!P0 IMAD.X R13, RZ, RZ, R13, P3 ;  /* 0x000000ffff0d8224 */ /* 0x000fe400018e060d */
[----:B------:R-:W-:Y:S01]  /*0d20*/  @!P0 FADD R11, R11, R20 ;  /* 0x000000140b0b8221 */ /* 0x000fe20000000000 */
[----:B------:R-:W-:Y:S01]  /*0d30*/  @!P0 FADD R10, R10, R25 ;  /* 0x000000190a0a8221 */ /* 0x000fe20000000000 */
[----:B------:R-:W-:-:S07]  /*0d40*/  @!P0 FADD R0, R0, R27 ;  /* 0x0000001b00008221 */ /* 0x000fce0000000000 */
.L_x_134:
[----:B------:R-:W-:Y:S05]  /*0d50*/  BRA.U !UP1, `(.L_x_131) ;  /* 0x0000000509487547 */ /* 0x000fea000b800000 */
[----:B------:R-:W-:Y:S02]  /*0d60*/  UISETP.NE.AND UP1, UPT, UR14, 0x1, UPT ;  /* 0x000000010e00788c */ /* 0x000fe4000bf25270 */
[----:B------:R-:W-:-:S04]  /*0d70*/  ULOP3.LUT UR4, UR15, 0x1, URZ, 0xc0, !UPT ;  /* 0x000000010f047892 */ /* 0x000fc8000f8ec0ff */
[----:B------:R-:W-:-:S03]  /*0d80*/  UISETP.NE.U32.AND UP0, UPT, UR4, 0x1, UPT ;  /* 0x000000010400788c */ /* 0x000fc6000bf05070 */
[----:B------:R-:W-:Y:S08]  /*0d90*/  BRA.U !UP1, `(.L_x_135) ;  /* 0x0000000109ac7547 */ /* 0x000ff0000b800000 */
        /* <DEDUP_REMOVED lines=10> */
[----:B------:R3:W4:Y:S01]  /*0e40*/  LDG.E R7, desc[UR16][R2.64+0x4] ;  /* 0x0000041002077981 */ /* 0x000722000c1e1900 */
[----:B-1----:R-:W-:-:S04]  /*0e50*/  UIADD3 UR12, UP3, UPT, UR7, UR12, URZ ;  /* 0x0000000c070c7290 */ /* 0x002fc8000ff7e0ff */
[----:B------:R-:W-:Y:S02]  /*0e60*/  UIADD3.X UR13, UPT, UPT, UR4, UR13, URZ, UP3, !UPT ;  /* 0x0000000d040d7290 */ /* 0x000fe40009ffe4ff */
[----:B------:R-:W-:Y:S01]  /*0e70*/  IMAD.U32 R6, RZ, RZ, UR12 ;  /* 0x0000000cff067e24 */ /* 0x000fe2000f8e00ff */
[----:B0-----:R-:W-:Y:S02]  /*0e80*/  UIADD3 UR8, UP1, UPT, UR7, UR8, URZ ;  /* 0x0000000807087290 */ /* 0x001fe4000ff3e0ff */
[----:B------:R-:W-:Y:S02]  /*0e90*/  UIADD3 UR10, UP2, UPT, UR7, UR10, URZ ;  /* 0x0000000a070a7290 */ /* 0x000fe4000ff5e0ff */
[----:B------:R-:W-:Y:S02]  /*0ea0*/  UIADD3.X UR9, UPT, UPT, UR4, UR9, URZ, UP1, !UPT ;  /* 0x0000000904097290 */ /* 0x000fe40008ffe4ff */
[----:B------:R-:W-:Y:S01]  /*0eb0*/  UIADD3.X UR11, UPT, UPT, UR4, UR11, URZ, UP2, !UPT ;  /* 0x0000000b040b7290 */ /* 0x000fe200097fe4ff */
[----:B---3--:R-:W-:Y:S01]  /*0ec0*/  MOV R2, UR8 ;  /* 0x0000000800027c02 */ /* 0x008fe20008000f00 */
[----:B------:R-:W-:-:S02]  /*0ed0*/  IMAD.U32 R4, RZ, RZ, UR10 ;  /* 0x0000000aff047e24 */ /* 0x000fc4000f8e00ff */
[----:B------:R-:W-:Y:S02]  /*0ee0*/  MOV R3, UR9 ;  /* 0x0000000900037c02 */ /* 0x000fe40008000f00 */
[-C--:B--2---:R-:W-:Y:S02]  /*0ef0*/  ISETP.NE.AND P0, PT, R5, R14.reuse, PT ;  /* 0x0000000e0500720c */ /* 0x084fe40003f05270 */
[----:B------:R-:W-:Y:S02]  /*0f00*/  MOV R5, UR11 ;  /* 0x0000000b00057c02 */ /* 0x000fe40008000f00 */
[----:B----4-:R-:W-:Y:S01]  /*0f10*/  ISETP.NE.AND P1, PT, R7, R14, PT ;  /* 0x0000000e0700720c */ /* 0x010fe20003f25270 */
[----:B------:R-:W-:-:S08]  /*0f20*/  IMAD.U32 R7, RZ, RZ, UR13 ;  /* 0x0000000dff077e24 */ /* 0x000fd0000f8e00ff */
[----:B------:R-:W2:Y:S04]  /*0f30*/  @!P0 LDG.E R8, desc[UR16][R2.64] ;  /* 0x0000001002088981 */ /* 0x000ea8000c1e1900 */
[----:B------:R-:W3:Y:S04]  /*0f40*/  @!P0 LDG.E R9, desc[UR16][R4.64] ;  /* 0x0000001004098981 */ /* 0x000ee8000c1e1900 */
[----:B------:R-:W4:Y:S04]  /*0f50*/  @!P0 LDG.E R15, desc[UR16][R6.64] ;  /* 0x00000010060f8981 */ /* 0x000f28000c1e1900 */
[----:B------:R-:W5:Y:S04]  /*0f60*/  @!P1 LDG.E R16, desc[UR16][R2.64+0x4] ;  /* 0x0000041002109981 */ /* 0x000f68000c1e1900 */
[----:B------:R-:W5:Y:S04]  /*0f70*/  @!P1 LDG.E R17, desc[UR16][R4.64+0x4] ;  /* 0x0000041004119981 */ /* 0x000f68000c1e1900 */
[----:B------:R-:W5:Y:S01]  /*0f80*/  @!P1 LDG.E R19, desc[UR16][R6.64+0x4] ;  /* 0x0000041006139981 */ /* 0x000f62000c1e1900 */
[----:B------:R-:W-:Y:S01]  /*0f90*/  @!P0 IADD3 R12, P2, PT, R12, 0x1, RZ ;  /* 0x000000010c0c8810 */ /* 0x000fe20007f5e0ff */
[----:B------:R-:W-:-:S03]  /*0fa0*/  UIADD3 UR5, UP1, UPT, UR5, 0x2, URZ ;  /* 0x0000000205057890 */ /* 0x000fc6000ff3e0ff */
[----:B------:R-:W-:Y:S01]  /*0fb0*/  @!P1 IADD3 R12, P3, PT, R12, 0x1, RZ ;  /* 0x000000010c0c9810 */ /* 0x000fe20007f7e0ff */
[----:B------:R-:W-:Y:S01]  /*0fc0*/  UIADD3.X UR6, UPT, UPT, URZ, UR6, URZ, UP1, !UPT ;  /* 0x00000006ff067290 */ /* 0x000fe20008ffe4ff */
[----:B------:R-:W-:-:S05]  /*0fd0*/  @!P0 IADD3.X R13, PT, PT, RZ, R13, RZ, P2, !PT ;  /* 0x0000000dff0d8210 */ /* 0x000fca00017fe4ff */
[----:B------:R-:W-:Y:S02]  /*0fe0*/  @!P1 IMAD.X R13, RZ, RZ, R13, P3 ;  /* 0x000000ffff0d9224 */ /* 0x000fe400018e060d */
[----:B--2---:R-:W-:Y:S01]  /*0ff0*/  @!P0 FADD R11, R11, R8 ;  /* 0x000000080b0b8221 */ /* 0x004fe20000000000 */
[----:B---3--:R-:W-:Y:S01]  /*1000*/  @!P0 FADD R10, R10, R9 ;  /* 0x000000090a0a8221 */ /* 0x008fe20000000000 */
[----:B----4-:R-:W-:Y:S02]  /*1010*/  @!P0 FADD R0, R0, R15 ;  /* 0x0000000f00008221 */ /* 0x010fe40000000000 */
[----:B-----5:R-:W-:Y:S01]  /*1020*/  @!P1 FADD R11, R11, R16 ;  /* 0x000000100b0b9221 */ /* 0x020fe20000000000 */
[----:B------:R-:W-:Y:S01]  /*1030*/  @!P1 FADD R10, R10, R17 ;  /* 0x000000110a0a9221 */ /* 0x000fe20000000000 */
[----:B------:R-:W-:-:S07]  /*1040*/  @!P1 FADD R0, R0, R19 ;  /* 0x0000001300009221 */ /* 0x000fce0000000000 */
.L_x_135:
[----:B------:R-:W-:Y:S05]  /*1050*/  BRA.U UP0, `(.L_x_131) ;  /* 0x0000000100887547 */ /* 0x000fea000b800000 */
[----:B------:R-:W0:Y:S01]  /*1060*/  LDCU.64 UR8, c[0x0][0x3a0] ;  /* 0x00007400ff0877ac */ /* 0x000e220008000a00 */
[----:B------:R-:W-:Y:S02]  /*1070*/  USHF.L.U32 UR11, UR5, 0x2, URZ ;  /* 0x00000002050b7899 */ /* 0x000fe400080006ff */
[----:B------:R-:W-:Y:S02]  /*1080*/  USHF.L.U64.HI UR10, UR5, 0x2, UR6 ;  /* 0x00000002050a7899 */ /* 0x000fe40008010206 */
[----:B0-----:R-:W-:-:S04]  /*1090*/  UIADD3 UR4, UP0, UPT, UR11, UR8, URZ ;  /* 0x000000080b047290 */ /* 0x001fc8000ff1e0ff */
[----:B------:R-:W-:Y:S02]  /*10a0*/  UIADD3.X UR5, UPT, UPT, UR10, UR9, URZ, UP0, !UPT ;  /* 0x000000090a057290 */ /* 0x000fe400087fe4ff */
[----:B------:R-:W-:-:S04]  /*10b0*/  MOV R2, UR4 ;  /* 0x0000000400027c02 */ /* 0x000fc80008000f00 */
[----:B------:R-:W-:-:S06]  /*10c0*/  IMAD.U32 R3, RZ, RZ, UR5 ;  /* 0x00000005ff037e24 */ /* 0x000fcc000f8e00ff */
[----:B------:R-:W2:Y:S01]  /*10d0*/  LDG.E R3, desc[UR16][R2.64] ;  /* 0x0000001002037981 */ /* 0x000ea2000c1e1900 */
[----:B------:R-:W-:Y:S01]  /*10e0*/  BSSY.RECONVERGENT B0, `(.L_x_131) ;  /* 0x0000019000007945 */ /* 0x000fe20003800200 */
[----:B--2---:R-:W-:-:S13]  /*10f0*/  ISETP.NE.AND P0, PT, R3, R14, PT ;  /* 0x0000000e0300720c */ /* 0x004fda0003f05270 */
[----:B------:R-:W-:Y:S05]  /*1100*/  @P0 BRA `(.L_x_136) ;  /* 0x0000000000580947 */ /* 0x000fea0003800000 */
[----:B------:R-:W0:Y:S01]  /*1110*/  LDCU.128 UR4, c[0x0][0x380] ;  /* 0x00007000ff0477ac */ /* 0x000e220008000c00 */
[----:B------:R-:W1:Y:S01]  /*1120*/  LDCU.64 UR12, c[0x0][0x390] ;  /* 0x00007200ff0c77ac */ /* 0x000e620008000a00 */
[----:B0-----:R-:W-:Y:S02]  /*1130*/  UIADD3 UR8, UP0, UPT, UR11, UR4, URZ ;  /* 0x000000040b087290 */ /* 0x001fe4000ff1e0ff */
[----:B------:R-:W-:Y:S02]  /*1140*/  UIADD3 UR6, UP1, UPT, UR11, UR6, URZ ;  /* 0x000000060b067290 */ /* 0x000fe4000ff3e0ff */
[----:B-1----:R-:W-:Y:S02]  /*1150*/  UIADD3 UR4, UP2, UPT, UR11, UR12, URZ ;  /* 0x0000000c0b047290 */ /* 0x002fe4000ff5e0ff */
[----:B------:R-:W-:Y:S01]  /*1160*/  UIADD3.X UR9, UPT, UPT, UR10, UR5, URZ, UP0, !UPT ;  /* 0x000000050a097290 */ /* 0x000fe200087fe4ff */
[----:B------:R-:W-:Y:S01]  /*1170*/  MOV R2, UR8 ;  /* 0x0000000800027c02 */ /* 0x000fe20008000f00 */
[----:B------:R-:W-:Y:S01]  /*1180*/  UIADD3.X UR7, UPT, UPT, UR10, UR7, URZ, UP1, !UPT ;  /* 0x000000070a077290 */ /* 0x000fe20008ffe4ff */
[----:B------:R-:W-:Y:S01]  /*1190*/  IMAD.U32 R4, RZ, RZ, UR6 ;  /* 0x00000006ff047e24 */ /* 0x000fe2000f8e00ff */
[----:B------:R-:W-:Y:S01]  /*11a0*/  UIADD3.X UR5, UPT, UPT, UR10, UR13, URZ, UP2, !UPT ;  /* 0x0000000d0a057290 */ /* 0x000fe200097fe4ff */
[----:B------:R-:W-:Y:S01]  /*11b0*/  MOV R6, UR4 ;  /* 0x0000000400067c02 */ /* 0x000fe20008000f00 */
[----:B------:R-:W-:-:S02]  /*11c0*/  IMAD.U32 R3, RZ, RZ, UR9 ;  /* 0x00000009ff037e24 */ /* 0x000fc4000f8e00ff */
[----:B------:R-:W-:Y:S02]  /*11d0*/  MOV R5, UR7 ;  /* 0x0000000700057c02 */ /* 0x000fe40008000f00 */
[----:B------:R-:W-:Y:S01]  /*11e0*/  IMAD.U32 R7, RZ, RZ, UR5 ;  /* 0x00000005ff077e24 */ /* 0x000fe2000f8e00ff */
[----:B------:R-:W2:Y:S04]  /*11f0*/  LDG.E R2, desc[UR16][R2.64] ;  /* 0x0000001002027981 */ /* 0x000ea8000c1e1900 */
[----:B------:R-:W3:Y:S04]  /*1200*/  LDG.E R5, desc[UR16][R4.64] ;  /* 0x0000001004057981 */ /* 0x000ee8000c1e1900 */
[----:B------:R-:W4:Y:S01]  /*1210*/  LDG.E R7, desc[UR16][R6.64] ;  /* 0x0000001006077981 */ /* 0x000f22000c1e1900 */
[----:B------:R-:W-:-:S04]  /*1220*/  IADD3 R12, P0, PT, R12, 0x1, RZ ;  /* 0x000000010c0c7810 */ /* 0x000fc80007f1e0ff */
[----:B------:R-:W-:Y:S01]  /*1230*/  IADD3.X R13, PT, PT, RZ, R13, RZ, P0, !PT ;  /* 0x0000000dff0d7210 */ /* 0x000fe200007fe4ff */
[----:B--2---:R-:W-:Y:S01]  /*1240*/  FADD R11, R11, R2 ;  /* 0x000000020b0b7221 */ /* 0x004fe20000000000 */
[----:B---3--:R-:W-:Y:S01]  /*1250*/  FADD R10, R10, R5 ;  /* 0x000000050a0a7221 */ /* 0x008fe20000000000 */
[----:B----4-:R-:W-:-:S07]  /*1260*/  FADD R0, R0, R7 ;  /* 0x0000000700007221 */ /* 0x010fce0000000000 */
.L_x_136:
[----:B------:R-:W-:Y:S05]  /*1270*/  BSYNC.RECONVERGENT B0 ;  /* 0x0000000000007941 */ /* 0x000fea0003800200 */
.L_x_131:
[----:B------:R-:W-:-:S04]  /*1280*/  ISETP.NE.U32.AND P0, PT, R12, RZ, PT ;  /* 0x000000ff0c00720c */ /* 0x000fc80003f05070 */
[----:B------:R-:W-:-:S13]  /*1290*/  ISETP.NE.AND.EX P0, PT, R13, RZ, PT, P0 ;  /* 0x000000ff0d00720c */ /* 0x000fda0003f05300 */
[----:B------:R-:W-:Y:S05]  /*12a0*/  @!P0 EXIT ;  /* 0x000000000000894d */ /* 0x000fea0003800000 */
[----:B------:R-:W0:Y:S01]  /*12b0*/  I2F.S64 R7, R12 ;  /* 0x0000000c00077312 */ /* 0x000e220000301400 */
[----:B------:R-:W-:Y:S07]  /*12c0*/  BSSY.RECONVERGENT B0, `(.L_x_137) ;  /* 0x000000d000007945 */ /* 0x000fee0003800200 */
[----:B0-----:R-:W0:Y:S08]  /*12d0*/  MUFU.RCP R2, R7 ;  /* 0x0000000700027308 */ /* 0x001e300000001000 */
        /* <DEDUP_REMOVED lines=9> */
[----:B------:R-:W-:Y:S05]  /*1370*/  CALL.REL.NOINC `($__internal_5_$__cuda_sm3x_div_rn_noftz_f32_slowpath) ;  /* 0x0000000000dc7944 */ /* 0x000fea0003c00000 */
[----:B------:R-:W-:-:S07]  /*1380*/  MOV R4, R9 ;  /* 0x0000000900047202 */ /* 0x000fce0000000f00 */
.L_x_138:
[----:B------:R-:W-:Y:S05]  /*1390*/  BSYNC.RECONVERGENT B0 ;  /* 0x0000000000007941 */ /* 0x000fea0003800200 */
.L_x_137:
        /* <DEDUP_REMOVED lines=10> */
[----:B------:R-:W-:Y:S02]  /*1440*/  MOV R2, R7 ;  /* 0x0000000700027202 */ /* 0x000fe40000000f00 */
[----:B------:R-:W-:-:S07]  /*1450*/  MOV R6, 0x1470 ;  /* 0x0000147000067802 */ /* 0x000fce0000000f00 */
[----:B------:R-:W-:Y:S05]  /*1460*/  CALL.REL.NOINC `($__internal_5_$__cuda_sm3x_div_rn_noftz_f32_slowpath) ;  /* 0x0000000000a07944 */ /* 0x000fea0003c00000 */
[----:B------:R-:W-:-:S07]  /*1470*/  IMAD.MOV.U32 R5, RZ, RZ, R9 ;  /* 0x000000ffff057224 */ /* 0x000fce00078e0009 */
.L_x_140:
[----:B------:R-:W-:Y:S05]  /*1480*/  BSYNC.RECONVERGENT B0 ;  /* 0x0000000000007941 */ /* 0x000fea0003800200 */
.L_x_139:
        /* <DEDUP_REMOVED lines=9> */
[----:B------:R-:W-:Y:S01]  /*1520*/  MOV R11, R0 ;  /* 0x00000000000b7202 */ /* 0x000fe20000000f00 */
[----:B------:R-:W-:Y:S01]  /*1530*/  IMAD.MOV.U32 R2, RZ, RZ, R7 ;  /* 0x000000ffff027224 */ /* 0x000fe200078e0007 */
[----:B------:R-:W-:-:S07]  /*1540*/  MOV R6, 0x1560 ;  /* 0x0000156000067802 */ /* 0x000fce0000000f00 */
[----:B------:R-:W-:Y:S05]  /*1550*/  CALL.REL.NOINC `($__internal_5_$__cuda_sm3x_div_rn_noftz_f32_slowpath) ;  /* 0x0000000000647944 */ /* 0x000fea0003c00000 */
.L_x_142:
[----:B------:R-:W-:Y:S05]  /*1560*/  BSYNC.RECONVERGENT B0 ;  /* 0x0000000000007941 */ /* 0x000fea0003800200 */
.L_x_141:
[----:B------:R-:W0:Y:S08]  /*1570*/  LDC.64 R2, c[0x0][0x3b0] ;  /* 0x0000ec00ff027b82 */ /* 0x000e300000000a00 */
[----:B------:R-:W1:Y:S08]  /*1580*/  LDC.64 R6, c[0x0][0x3a8] ;  /* 0x0000ea00ff067b82 */ /* 0x000e700000000a00 */
[----:B------:R-:W2:Y:S01]  /*1590*/  LDC.64 R10, c[0x0][0x3b8] ;  /* 0x0000ee00ff0a7b82 */ /* 0x000ea20000000a00 */
[----:B0-----:R-:W-:-:S05]  /*15a0*/  IMAD.WIDE.U32 R2, R14, 0x4, R2 ;  /* 0x000000040e027825 */ /* 0x001fca00078e0002 */
[----:B------:R-:W3:Y:S01]  /*15b0*/  LDG.E R0, desc[UR16][R2.64] ;  /* 0x0000001002007981 */ /* 0x000ee2000c1e1900 */
[----:B-1----:R-:W-:-:S04]  /*15c0*/  IMAD.WIDE.U32 R6, R14, 0x4, R6 ;  /* 0x000000040e067825 */ /* 0x002fc800078e0006 */
[----:B--2---:R-:W-:Y:S02]  /*15d0*/  IMAD.WIDE.U32 R14, R14, 0x4, R10 ;  /* 0x000000040e0e7825 */ /* 0x004fe400078e000a */
[----:B------:R-:W2:Y:S04]  /*15e0*/  LDG.E R11, desc[UR16][R6.64] ;  /* 0x00000010060b7981 */ /* 0x000ea8000c1e1900 */
[----:B------:R-:W4:Y:S01]  /*15f0*/  LDG.E R8, desc[UR16][R14.64] ;  /* 0x000000100e087981 */ /* 0x000f22000c1e1900 */
[----:B---3--:R-:W-:-:S04]  /*1600*/  FADD R0, -R0, R5 ;  /* 0x0000000500007221 */ /* 0x008fc80000000100 */
[----:B------:R-:W-:Y:S01]  /*1610*/  FMUL R0, R0, R0 ;  /* 0x0000000000007220 */ /* 0x000fe20000400000 */
[----:B--2---:R-:W-:Y:S01]  /*1620*/  FADD R11, -R11, R4 ;  /* 0x000000040b0b7221 */ /* 0x004fe20000000100 */
[----:B----4-:R-:W-:-:S03]  /*1630*/  FADD R8, -R8, R9 ;  /* 0x0000000908087221 */ /* 0x010fc60000000100 */
[----:B------:R-:W-:-:S04]  /*1640*/  FFMA R11, R11, R11, R0 ;  /* 0x0000000b0b0b7223 */ /* 0x000fc80000000000 */
        /* <DEDUP_REMOVED lines=10> */
        .weak           $__internal_5_$__cuda_sm3x_div_rn_noftz_f32_slowpath
        .type           $__internal_5_$__cuda_sm3x_div_rn_noftz_f32_slowpath,@function
        .size           $__internal_5_$__cuda_sm3x_div_rn_noftz_f32_slowpath,(.L_x_166 - $__internal_5_$__cuda_sm3x_div_rn_noftz_f32_slowpath)
$__internal_5_$__cuda_sm3x_div_rn_noftz_f32_slowpath:
[----:B------:R-:W-:Y:S01]  /*16f0*/  SHF.R.U32.HI R8, RZ, 0x17, R2 ;  /* 0x00000017ff087819 */ /* 0x000fe20000011602 */
[----:B------:R-:W-:Y:S01]  /*1700*/  BSSY.RECONVERGENT B1, `(.L_x_143) ;  /* 0x0000062000017945 */ /* 0x000fe20003800200 */
[----:B------:R-:W-:Y:S02]  /*1710*/  SHF.R.U32.HI R3, RZ, 0x17, R11 ;  /* 0x00000017ff037819 */ /* 0x000fe4000001160b */
[----:B------:R-:W-:Y:S02]  /*1720*/  LOP3.LUT R8, R8, 0xff, RZ, 0xc0, !PT ;  /* 0x000000ff08087812 */ /* 0x000fe400078ec0ff */
[----:B------:R-:W-:-:S03]  /*1730*/  LOP3.LUT R16, R3, 0xff, RZ, 0xc0, !PT ;  /* 0x000000ff03107812 */ /* 0x000fc600078ec0ff */
[----:B------:R-:W-:Y:S01]  /*1740*/  VIADD R12, R8, 0xffffffff ;  /* 0xffffffff080c7836 */ /* 0x000fe20000000000 */
[----:B------:R-:W-:-:S04]  /*1750*/  IADD3 R9, PT, PT, R16, -0x1, RZ ;  /* 0xffffffff10097810 */ /* 0x000fc80007ffe0ff */
        /* <DEDUP_REMOVED lines=23> */
[----:B------:R-:W-:Y:S02]  /*18d0*/  @!P0 IMAD.MOV.U32 R3, RZ, RZ, -0x40 ;  /* 0xffffffc0ff038424 */ /* 0x000fe400078e00ff */
[----:B------:R-:W-:Y:S01]  /*18e0*/  @!P0 FFMA R11, R11, 1.84467440737095516160e+19, RZ ;  /* 0x5f8000000b0b8823 */ /* 0x000fe200000000ff */
[----:B------:R-:W-:Y:S02]  /*18f0*/  @!P1 FFMA R2, R2, 1.84467440737095516160e+19, RZ ;  /* 0x5f80000002029823 */ /* 0x000fe400000000ff */
[----:B------:R-:W-:-:S07]  /*1900*/  @!P1 IADD3 R3, PT, PT, R3, 0x40, RZ ;  /* 0x0000004003039810 */ /* 0x000fce0007ffe0ff */
.L_x_144:
        /* <DEDUP_REMOVED lines=30> */
[C---:B------:R-:W-:Y:S01]  /*1af0*/  IADD3 R12, PT, PT, R13.reuse, 0x20, RZ ;  /* 0x000000200d0c7810 */ /* 0x040fe20007ffe0ff */
[CCC-:B------:R-:W-:Y:S01]  /*1b00*/  FFMA.RM R8, R18.reuse, R16.reuse, R11.reuse ;  /* 0x0000001012087223 */ /* 0x1c0fe2000000400b */
[----:B------:R-:W-:Y:S02]  /*1b10*/  ISETP.NE.AND P2, PT, R13, RZ, PT ;  /* 0x000000ff0d00720c */ /* 0x000fe40003f45270 */
[----:B------:R-:W-:Y:S01]  /*1b20*/  LOP3.LUT R9, R3, 0x7fffff, RZ, 0xc0, !PT ;  /* 0x007fffff03097812 */ /* 0x000fe200078ec0ff */
[----:B------:R-:W-:Y:S01]  /*1b30*/  FFMA.RP R3, R18, R16, R11 ;  /* 0x0000001012037223 */ /* 0x000fe2000000800b */
[----:B------:R-:W-:Y:S01]  /*1b40*/  IMAD.MOV R11, RZ, RZ, -R13 ;  /* 0x000000ffff0b7224 */ /* 0x000fe200078e0a0d */
[----:B------:R-:W-:Y:S02]  /*1b50*/  ISETP.NE.AND P1, PT, R13, RZ, PT ;  /* 0x000000ff0d00720c */ /* 0x000fe40003f25270 */
[----:B------:R-:W-:-:S02]  /*1b60*/  LOP3.LUT R9, R9, 0x800000, RZ, 0xfc, !PT ;  /* 0x0080000009097812 */ /* 0x000fc400078efcff */
[----:B------:R-:W-:Y:S02]  /*1b70*/  FSETP.NEU.FTZ.AND P0, PT, R3, R8, PT ;  /* 0x000000080300720b */ /* 0x000fe40003f1d000 */
[----:B------:R-:W-:Y:S02]  /*1b80*/  SHF.L.U32 R12, R9, R12, RZ ;  /* 0x0000000c090c7219 */ /* 0x000fe400000006ff */
[----:B------:R-:W-:Y:S02]  /*1b90*/  SEL R8, R11, RZ, P2 ;  /* 0x000000ff0b087207 */ /* 0x000fe40001000000 */
[----:B------:R-:W-:Y:S02]  /*1ba0*/  ISETP.NE.AND P1, PT, R12, RZ, P1 ;  /* 0x000000ff0c00720c */ /* 0x000fe40000f25270 */
[----:B------:R-:W-:Y:S02]  /*1bb0*/  SHF.R.U32.HI R8, RZ, R8, R9 ;  /* 0x00000008ff087219 */ /* 0x000fe40000011609 */
[----:B------:R-:W-:-:S02]  /*1bc0*/  PLOP3.LUT P0, PT, P0, P1, PT, 0xf8, 0x8f ;  /* 0x00000000008f781c */ /* 0x000fc40000703f70 */
[----:B------:R-:W-:Y:S02]  /*1bd0*/  SHF.R.U32.HI R12, RZ, 0x1, R8 ;  /* 0x00000001ff0c7819 */ /* 0x000fe40000011608 */
[----:B------:R-:W-:-:S04]  /*1be0*/  SEL R3, RZ, 0x1, !P0 ;  /* 0x00000001ff037807 */ /* 0x000fc80004000000 */
[----:B------:R-:W-:-:S04]  /*1bf0*/  LOP3.LUT R3, R3, 0x1, R12, 0xf8, !PT ;  /* 0x0000000103037812 */ /* 0x000fc800078ef80c */
[----:B------:R-:W-:-:S04]  /*1c00*/  LOP3.LUT R3, R3, R8, RZ, 0xc0, !PT ;  /* 0x0000000803037212 */ /* 0x000fc800078ec0ff */
[----:B------:R-:W-:-:S04]  /*1c10*/  IADD3 R3, PT, PT, R12, R3, RZ ;  /* 0x000000030c037210 */ /* 0x000fc80007ffe0ff */
[----:B------:R-:W-:Y:S01]  /*1c20*/  LOP3.LUT R2, R3, R2, RZ, 0xfc, !PT ;  /* 0x0000000203027212 */ /* 0x000fe200078efcff */
[----:B------:R-:W-:Y:S06]  /*1c30*/  BRA `(.L_x_152) ;  /* 0x0000000000107947 */ /* 0x000fec0003800000 */
.L_x_151:
[----:B------:R-:W-:-:S04]  /*1c40*/  LOP3.LUT R2, R2, 0x80000000, RZ, 0xc0, !PT ;  /* 0x8000000002027812 */ /* 0x000fc800078ec0ff */
[----:B------:R-:W-:Y:S01]  /*1c50*/  LOP3.LUT R2, R2, 0x7f800000, RZ, 0xfc, !PT ;  /* 0x7f80000002027812 */ /* 0x000fe200078efcff */
[----:B------:R-:W-:Y:S06]  /*1c60*/  BRA `(.L_x_152) ;  /* 0x0000000000047947 */ /* 0x000fec0003800000 */
.L_x_150:
[----:B------:R-:W-:-:S07]  /*1c70*/  IMAD R2, R3, 0x800000, R2 ;  /* 0x0080000003027824 */ /* 0x000fce00078e0202 */
.L_x_152:
[----:B------:R-:W-:Y:S05]  /*1c80*/  BSYNC.RECONVERGENT B2 ;  /* 0x0000000000027941 */ /* 0x000fea0003800200 */
.L_x_149:
[----:B------:R-:W-:Y:S05]  /*1c90*/  BRA `(.L_x_153) ;  /* 0x0000000000207947 */ /* 0x000fea0003800000 */
.L_x_148:
[----:B------:R-:W-:-:S04]  /*1ca0*/  LOP3.LUT R2, R2, 0x80000000, R11, 0x48, !PT ;  /* 0x8000000002027812 */ /* 0x000fc800078e480b */
[----:B------:R-:W-:Y:S01]  /*1cb0*/  LOP3.LUT R2, R2, 0x7f800000, RZ, 0xfc, !PT ;  /* 0x7f80000002027812 */ /* 0x000fe200078efcff */
[----:B------:R-:W-:Y:S06]  /*1cc0*/  BRA `(.L_x_153) ;  /* 0x0000000000147947 */ /* 0x000fec0003800000 */
.L_x_147:
[----:B------:R-:W-:Y:S01]  /*1cd0*/  LOP3.LUT R2, R2, 0x80000000, R11, 0x48, !PT ;  /* 0x8000000002027812 */ /* 0x000fe200078e480b */
[----:B------:R-:W-:Y:S06]  /*1ce0*/  BRA `(.L_x_153) ;  /* 0x00000000000c7947 */ /* 0x000fec0003800000 */
.L_x_146:
[----:B------:R-:W0:Y:S01]  /*1cf0*/  MUFU.RSQ R2, -QNAN ;  /* 0xffc0000000027908 */ /* 0x000e220000001400 */
[----:B------:R-:W-:Y:S05]  /*1d00*/  BRA `(.L_x_153) ;  /* 0x0000000000047947 */ /* 0x000fea0003800000 */
.L_x_145:
[----:B------:R-:W-:-:S07]  /*1d10*/  FADD.FTZ R2, R11, R2 ;  /* 0x000000020b027221 */ /* 0x000fce0000010000 */
.L_x_153:
[----:B------:R-:W-:Y:S05]  /*1d20*/  BSYNC.RECONVERGENT B1 ;  /* 0x0000000000017941 */ /* 0x000fea0003800200 */
.L_x_143:
[----:B------:R-:W-:Y:S01]  /*1d30*/  HFMA2 R3, -RZ, RZ, 0, 0 ;  /* 0x00000000ff037431 */ /* 0x000fe200000001ff */
[----:B0-----:R-:W-:Y:S01]  /*1d40*/  MOV R9, R2 ;  /* 0x0000000200097202 */ /* 0x001fe20000000f00 */
[----:B------:R-:W-:-:S04]  /*1d50*/  IMAD.MOV.U32 R2, RZ, RZ, R6 ;  /* 0x000000ffff027224 */ /* 0x000fc800078e0006 */
[----:B------:R-:W-:Y:S05]  /*1d60*/  RET.REL.NODEC R2 `(_Z34CalculateNewCentroidsGather_kernelPfS_S_iiPiS_S_S_Pb) ;  /* 0xffffffe002a47950 */ /* 0x000fea0003c3ffff */
.L_x_154:
        /* <DEDUP_REMOVED lines=9> */
.L_x_166:


//--------------------- .text._Z25CalculateDistances_kernelPfS_S_iiPiS_S_S_ --------------------------
	.section	.text._Z25CalculateDistances_kernelPfS_S_iiPiS_S_S_,"ax",@progbits
	.align	128
        .global         _Z25CalculateDistances_kernelPfS_S_iiPiS_S_S_
        .type           _Z25CalculateDistances_kernelPfS_S_iiPiS_S_S_,@function
        .size           _Z25CalculateDistances_kernelPfS_S_iiPiS_S_S_,(.L_x_175 - _Z25CalculateDistances_kernelPfS_S_iiPiS_S_S_)
        .other          _Z25CalculateDistances_kernelPfS_S_iiPiS_S_S_,@"STO_CUDA_ENTRY STV_DEFAULT"
_Z25CalculateDistances_kernelPfS_S_iiPiS_S_S_:
.text._Z25CalculateDistances_kernelPfS_S_iiPiS_S_S_:
        /* <DEDUP_REMOVED lines=10> */
[----:B------:R-:W2:Y:S06]  /*00a0*/  LDCU UR5, c[0x0][0x39c] ;  /* 0x00007380ff0577ac */ /* 0x000eac0008000800 */
[----:B------:R-:W3:Y:S08]  /*00b0*/  LDC.64 R4, c[0x0][0x380] ;  /* 0x0000e000ff047b82 */ /* 0x000ef00000000a00 */
[----:B------:R-:W4:Y:S08]  /*00c0*/  LDC.64 R12, c[0x0][0x3b0] ;  /* 0x0000ec00ff0c7b82 */ /* 0x000f300000000a00 */
[----:B------:R-:W5:Y:S01]  /*00d0*/  LDC.64 R10, c[0x0][0x390] ;  /* 0x0000e400ff0a7b82 */ /* 0x000f620000000a00 */
[----:B0-----:R-:W-:-:S05]  /*00e0*/  IMAD.WIDE.U32 R6, R0, 0x4, R6 ;  /* 0x0000000400067825 */ /* 0x001fca00078e0006 */
[----:B-1----:R-:W2:Y:S02]  /*00f0*/  LDG.E R8, desc[UR6][R6.64] ;  /* 0x0000000606087981 */ /* 0x002ea4000c1e1900 */
[----:B------:R-:W0:Y:S01]  /*0100*/  LDC.64 R14, c[0x0][0x3a8] ;  /* 0x0000ea00ff0e7b82 */ /* 0x000e220000000a00 */
[----:B---3--:R-:W-:-:S05]  /*0110*/  IMAD.WIDE.U32 R4, R0, 0x4, R4 ;  /* 0x0000000400047825 */ /* 0x008fca00078e0004 */
[----:B------:R-:W3:Y:S02]  /*0120*/  LDG.E R9, desc[UR6][R4.64] ;  /* 0x0000000604097981 */ /* 0x000ee4000c1e1900 */
[----:B------:R-:W1:Y:S02]  /*0130*/  LDC.64 R2, c[0x0][0x3b8] ;  /* 0x0000ee00ff027b82 */ /* 0x000e640000000a00 */
[----:B----4-:R-:W4:Y:S01]  /*0140*/  LDG.E R13, desc[UR6][R12.64] ;  /* 0x000000060c0d7981 */ /* 0x010f22000c1e1900 */
[----:B-----5:R-:W-:-:S06]  /*0150*/  IMAD.WIDE.U32 R10, R0, 0x4, R10 ;  /* 0x00000004000a7825 */ /* 0x020fcc00078e000a */
[----:B------:R-:W5:Y:S04]  /*0160*/  LDG.E R10, desc[UR6][R10.64] ;  /* 0x000000060a0a7981 */ /* 0x000f68000c1e1900 */
[----:B0-----:R-:W3:Y:S04]  /*0170*/  LDG.E R14, desc[UR6][R14.64] ;  /* 0x000000060e0e7981 */ /* 0x001ee8000c1e1900 */
[----:B-1----:R-:W5:Y:S01]  /*0180*/  LDG.E R3, desc[UR6][R2.64] ;  /* 0x0000000602037981 */ /* 0x002f62000c1e1900 */
[----:B--2---:R-:W-:Y:S01]  /*0190*/  UISETP.GE.U32.AND UP0, UPT, UR5, 0x2, UPT ;  /* 0x000000020500788c */ /* 0x004fe2000bf06070 */
[----:B----4-:R-:W-:-:S04]  /*01a0*/  FADD R17, R8, -R13 ;  /* 0x8000000d08117221 */ /* 0x010fc80000000000 */
[----:B------:R-:W-:Y:S01]  /*01b0*/  FMUL R17, R17, R17 ;  /* 0x0000001111117220 */ /* 0x000fe20000400000 */
[----:B------:R-:W-:Y:S02]  /*01c0*/  HFMA2 R13, -RZ, RZ, 0, 0 ;  /* 0x00000000ff0d7431 */ /* 0x000fe400000001ff */
[----:B---3--:R-:W-:-:S04]  /*01d0*/  FADD R16, R9, -R14 ;  /* 0x8000000e09107221 */ /* 0x008fc80000000000 */
[----:B------:R-:W-:Y:S01]  /*01e0*/  FFMA R17, R16, R16, R17 ;  /* 0x0000001010117223 */ /* 0x000fe20000000011 */
[----:B-----5:R-:W-:-:S04]  /*01f0*/  FADD R6, R10, -R3 ;  /* 0x800000030a067221 */ /* 0x020fc80000000000 */
[----:B------:R-:W-:Y:S01]  /*0200*/  FFMA R28, R6, R6, R17 ;  /* 0x00000006061c7223 */ /* 0x000fe20000000011 */
[----:B------:R-:W-:Y:S06]  /*0210*/  BRA.U !UP0, `(.L_x_155) ;  /* 0x0000001108247547 */ /* 0x000fec000b800000 */
[----:B------:R-:W-:Y:S01]  /*0220*/  USHF.R.S32.HI UR4, URZ, 0x1f, UR5 ;  /* 0x0000001fff047899 */ /* 0x000fe20008011405 */
[----:B------:R-:W-:Y:S01]  /*0230*/  MOV R13, RZ ;  /* 0x000000ff000d7202 */ /* 0x000fe20000000f00 */
[----:B------:R-:W-:Y:S01]  /*0240*/  UIADD3 UR8, UP0, UPT, UR5, -0x2, URZ ;  /* 0xfffffffe05087890 */ /* 0x000fe2000ff1e0ff */
[----:B------:R-:W-:Y:S01]  /*0250*/  MOV R12, 0x1 ;  /* 0x00000001000c7802 */ /* 0x000fe20000000f00 */
[----:B------:R-:W-:Y:S01]  /*0260*/  UIADD3 UR5, UP1, UPT, UR5, -0x1, URZ ;  /* 0xffffffff05057890 */ /* 0x000fe2000ff3e0ff */
[----:B------:R-:W-:Y:S01]  /*0270*/  MOV R11, RZ ;  /* 0x000000ff000b7202 */ /* 0x000fe20000000f00 */
[----:B------:R-:W-:Y:S02]  /*0280*/  UIADD3.X UR10, UPT, UPT, UR4, -0x1, URZ, UP0, !UPT ;  /* 0xffffffff040a7890 */ /* 0x000fe400087fe4ff */
[----:B------:R-:W-:Y:S02]  /*0290*/  UISETP.GE.U32.AND UP0, UPT, UR8, 0x7, UPT ;  /* 0x000000070800788c */ /* 0x000fe4000bf06070 */
[----:B------:R-:W-:-:S02]  /*02a0*/  UIADD3.X UR4, UPT, UPT, UR4, -0x1, URZ, UP1, !UPT ;  /* 0xffffffff04047890 */ /* 0x000fc40008ffe4ff */
[----:B------:R-:W-:Y:S02]  /*02b0*/  UISETP.GE.U32.AND.EX UP0, UPT, UR10, URZ, UPT, UP0 ;  /* 0x000000ff0a00728c */ /* 0x000fe4000bf06100 */
[----:B------:R-:W-:-:S07]  /*02c0*/  ULOP3.LUT UR9, UR5, 0x7, URZ, 0xc0, !UPT ;  /* 0x0000000705097892 */ /* 0x000fce000f8ec0ff */
[----:B------:R-:W-:Y:S05]  /*02d0*/  BRA.U !UP0, `(.L_x_156) ;  /* 0x0000000508dc7547 */ /* 0x000fea000b800000 */
[----:B------:R-:W-:Y:S01]  /*02e0*/  HFMA2 R12, -RZ, RZ, 0, 5.9604644775390625e-08 ;  /* 0x00000001ff0c7431 */ /* 0x000fe200000001ff */
[----:B------:R-:W-:Y:S01]  /*02f0*/  MOV R13, RZ ;  /* 0x000000ff000d7202 */ /* 0x000fe20000000f00 */
[----:B------:R-:W0:Y:S01]  /*0300*/  LDCU.64 UR10, c[0x0][0x3a8] ;  /* 0x00007500ff0a77ac */ /* 0x000e220008000a00 */
[----:B------:R-:W-:Y:S01]  /*0310*/  MOV R11, RZ ;  /* 0x000000ff000b7202 */ /* 0x000fe20000000f00 */
[----:B------:R-:W1:Y:S01]  /*0320*/  LDCU.128 UR12, c[0x0][0x3b0] ;  /* 0x00007600ff0c77ac */ /* 0x000e620008000c00 */
[----:B------:R-:W-:-:S12]  /*0330*/  ULOP3.LUT UR8, UR5, 0xfffffff8, URZ, 0xc0, !UPT ;  /* 0xfffffff805087892 */ /* 0x000fd8000f8ec0ff */
.L_x_157:
[C---:B------:R-:W-:Y:S02]  /*0340*/  SHF.L.U32 R2, R12.reuse, 0x2, RZ ;  /* 0x000000020c027819 */ /* 0x040fe400000006ff */
[----:B------:R-:W-:Y:S02]  /*0350*/  SHF.L.U64.HI R3, R12, 0x2, R11 ;  /* 0x000000020c037819 */ /* 0x000fe4000001020b */
[C---:B-1----:R-:W-:Y:S02]  /*0360*/  IADD3 R4, P1, PT, R2.reuse, UR12, RZ ;  /* 0x0000000c02047c10 */ /* 0x042fe4000ff3e0ff */
[----:B0-----:R-:W-:Y:S02]  /*0370*/  IADD3 R6, P0, PT, R2, UR10, RZ ;  /* 0x0000000a02067c10 */ /* 0x001fe4000ff1e0ff */
[C---:B------:R-:W-:Y:S02]  /*0380*/  IADD3.X R5, PT, PT, R3.reuse, UR13, RZ, P1, !PT ;  /* 0x0000000d03057c10 */ /* 0x040fe40008ffe4ff */
[----:B------:R-:W-:-:S03]  /*0390*/  IADD3.X R7, PT, PT, R3, UR11, RZ, P0, !PT ;  /* 0x0000000b03077c10 */ /* 0x000fc600087fe4ff */
[----:B------:R-:W2:Y:S01]  /*03a0*/  LDG.E R15, desc[UR6][R4.64] ;  /* 0x00000006040f7981 */ /* 0x000ea2000c1e1900 */
[----:B------:R-:W-:-:S03]  /*03b0*/  IADD3 R2, P0, PT, R2, UR14, RZ ;  /* 0x0000000e02027c10 */ /* 0x000fc6000ff1e0ff */
[----:B------:R-:W3:Y:S01]  /*03c0*/  LDG.E R14, desc[UR6][R6.64] ;  /* 0x00000006060e7981 */ /* 0x000ee2000c1e1900 */
[----:B------:R-:W-:-:S03]  /*03d0*/  IADD3.X R3, PT, PT, R3, UR15, RZ, P0, !PT ;  /* 0x0000000f03037c10 */ /* 0x000fc600087fe4ff */
[----:B------:R-:W4:Y:S04]  /*03e0*/  LDG.E R17, desc[UR6][R4.64+0x4] ;  /* 0x0000040604117981 */ /* 0x000f28000c1e1900 */
[----:B------:R-:W5:Y:S04]  /*03f0*/  LDG.E R19, desc[UR6][R2.64] ;  /* 0x0000000602137981 */ /* 0x000f68000c1e1900 */
[----:B------:R-:W4:Y:S04]  /*0400*/  LDG.E R24, desc[UR6][R6.64+0x4] ;  /* 0x0000040606187981 */ /* 0x000f28000c1e1900 */
[----:B------:R-:W4:Y:S04]  /*0410*/  LDG.E R18, desc[UR6][R6.64+0x8] ;  /* 0x0000080606127981 */ /* 0x000f28000c1e1900 */
[----:B------:R-:W4:Y:S04]  /*0420*/  LDG.E R22, desc[UR6][R6.64+0xc] ;  /* 0x00000c0606167981 */ /* 0x000f28000c1e1900 */
[----:B------:R-:W4:Y:S04]  /*0430*/  LDG.E R20, desc[UR6][R6.64+0x10] ;  /* 0x0000100606147981 */ /* 0x000f28000c1e1900 */
[----:B------:R-:W4:Y:S04]  /*0440*/  LDG.E R16, desc[UR6][R6.64+0x14] ;  /* 0x0000140606107981 */ /* 0x000f28000c1e1900 */
[----:B------:R-:W4:Y:S04]  /*0450*/  LDG.E R26, desc[UR6][R6.64+0x1c] ;  /* 0x00001c06061a7981 */ /* 0x000f28000c1e1900 */
[----:B------:R-:W4:Y:S04]  /*0460*/  LDG.E R23, desc[UR6][R4.64+0xc] ;  /* 0x00000c0604177981 */ /* 0x000f28000c1e1900 */
[----:B------:R-:W4:Y:S04]  /*0470*/  LDG.E R25, desc[UR6][R4.64+0x14] ;  /* 0x0000140604197981 */ /* 0x000f28000c1e1900 */
[----:B------:R-:W4:Y:S01]  /*0480*/  LDG.E R27, desc[UR6][R4.64+0x1c] ;  /* 0x00001c06041b7981 */ /* 0x000f22000c1e1900 */
[----:B--2---:R-:W-:-:S04]  /*0490*/  FADD R15, R8, -R15 ;  /* 0x8000000f080f7221 */ /* 0x004fc80000000000 */
[----:B------:R-:W-:Y:S01]  /*04a0*/  FMUL R15, R15, R15 ;  /* 0x0000000f0f0f7220 */ /* 0x000fe20000400000 */
[----:B---3--:R-:W-:-:S04]  /*04b0*/  FADD R14, R9, -R14 ;  /* 0x8000000e090e7221 */ /* 0x008fc80000000000 */
[----:B------:R-:W-:Y:S02]  /*04c0*/  FFMA R21, R14, R14, R15 ;  /* 0x0000000e0e157223 */ /* 0x000fe4000000000f */
[----:B------:R-:W2:Y:S01]  /*04d0*/  LDG.E R15, desc[UR6][R4.64+0x8] ;  /* 0x00000806040f7981 */ /* 0x000ea2000c1e1900 */
[----:B-----5:R-:W-:-:S03]  /*04e0*/  FADD R19, R10, -R19 ;  /* 0x800000130a137221 */ /* 0x020fc60000000000 */
[----:B------:R0:W3:Y:S01]  /*04f0*/  LDG.E R14, desc[UR6][R6.64+0x18] ;  /* 0x00001806060e7981 */ /* 0x0000e2000c1e1900 */
[----:B------:R-:W-:Y:S01]  /*0500*/  FFMA R29, R19, R19, R21 ;  /* 0x00000013131d7223 */ /* 0x000fe20000000015 */
[----:B----4-:R-:W-:Y:S01]  /*0510*/  FADD R17, R8, -R17 ;  /* 0x8000001108117221 */ /* 0x010fe20000000000 */
[----:B------:R-:W-:Y:S01]  /*0520*/  FADD R24, R9, -R24 ;  /* 0x8000001809187221 */ /* 0x000fe20000000000 */
[----:B------:R-:W4:Y:S02]  /*0530*/  LDG.E R21, desc[UR6][R4.64+0x10] ;  /* 0x0000100604157981 */ /* 0x000f24000c1e1900 */
[----:B------:R-:W-:Y:S02]  /*0540*/  FSETP.GT.AND P1, PT, R28, R29, PT ;  /* 0x0000001d1c00720b */ /* 0x000fe40003f24000 */
[----:B------:R1:W5:Y:S04]  /*0550*/  LDG.E R19, desc[UR6][R4.64+0x18] ;  /* 0x0000180604137981 */ /* 0x000368000c1e1900 */
[----:B------:R-:W3:Y:S01]  /*0560*/  LDG.E R7, desc[UR6][R2.64+0x4] ;  /* 0x0000040602077981 */ /* 0x000ee2000c1e1900 */
[----:B------:R-:W-:-:S03]  /*0570*/  FSEL R28, R29, R28, P1 ;  /* 0x0000001c1d1c7208 */ /* 0x000fc60000800000 */
[----:B------:R-:W4:Y:S01]  /*0580*/  LDG.E R29, desc[UR6][R2.64+0x8] ;  /* 0x00000806021d7981 */ /* 0x000f22000c1e1900 */
[----:B------:R-:W-:Y:S01]  /*0590*/  FMUL R17, R17, R17 ;  /* 0x0000001111117220 */ /* 0x000fe20000400000 */
[----:B------:R-:W-:Y:S02]  /*05a0*/  FADD R18, R9, -R18 ;  /* 0x8000001209127221 */ /* 0x000fe40000000000 */
[----:B------:R-:W5:Y:S01]  /*05b0*/  LDG.E R5, desc[UR6][R2.64+0x10] ;  /* 0x0000100602057981 */ /* 0x000f62000c1e1900 */
[----:B0-----:R-:W-:Y:S01]  /*05c0*/  FFMA R6, R24, R24, R17 ;  /* 0x0000001818067223 */ /* 0x001fe20000000011 */
[----:B--2---:R-:W-:Y:S02]  /*05d0*/  FADD R17, R8, -R15 ;  /* 0x8000000f08117221 */ /* 0x004fe40000000000 */
[----:B------:R-:W2:Y:S02]  /*05e0*/  LDG.E R15, desc[UR6][R2.64+0xc] ;  /* 0x00000c06020f7981 */ /* 0x000ea4000c1e1900 */
[----:B------:R-:W-:-:S04]  /*05f0*/  FMUL R17, R17, R17 ;  /* 0x0000001111117220 */ /* 0x000fc80000400000 */
[----:B-1----:R-:W-:Y:S01]  /*0600*/  FFMA R4, R18, R18, R17 ;  /* 0x0000001212047223 */ /* 0x002fe20000000011 */
[----:B---3--:R-:W-:-:S04]  /*0610*/  FADD R7, R10, -R7 ;  /* 0x800000070a077221 */ /* 0x008fc80000000000 */
[----:B------:R-:W-:Y:S02]  /*0620*/  FFMA R17, R7, R7, R6 ;  /* 0x0000000707117223 */ /* 0x000fe40000000006 */
[----:B------:R-:W3:Y:S01]  /*0630*/  LDG.E R7, desc[UR6][R2.64+0x14] ;  /* 0x0000140602077981 */ /* 0x000ee2000c1e1900 */
[----:B----4-:R-:W-:-:S04]  /*0640*/  FADD R29, R10, -R29 ;  /* 0x8000001d0a1d7221 */ /* 0x010fc80000000000 */
[----:B------:R-:W-:Y:S02]  /*0650*/  FFMA R6, R29, R29, R4 ;  /* 0x0000001d1d067223 */ /* 0x000fe40000000004 */
[----:B------:R-:W4:Y:S04]  /*0660*/  LDG.E R29, desc[UR6][R2.64+0x18] ;  /* 0x00001806021d7981 */ /* 0x000f28000c1e1900 */
[----:B------:R-:W4:Y:S01]  /*0670*/  LDG.E R4, desc[UR6][R2.64+0x1c] ;  /* 0x00001c0602047981 */ /* 0x000f22000c1e1900 */
[----:B------:R-:W-:Y:S01]  /*0680*/  FADD R23, R8, -R23 ;  /* 0x8000001708177221 */ /* 0x000fe20000000000 */
[----:B------:R-:W-:Y:S01]  /*0690*/  FSETP.GT.AND P5, PT, R28, R17, PT ;  /* 0x000000111c00720b */ /* 0x000fe20003fa4000 */
[----:B------:R-:W-:Y:S02]  /*06a0*/  FADD R22, R9, -R22 ;  /* 0x8000001609167221 */ /* 0x000fe40000000000 */
[----:B------:R-:W-:Y:S01]  /*06b0*/  FMUL R23, R23, R23 ;  /* 0x0000001717177220 */ /* 0x000fe20000400000 */
[----:B------:R-:W-:Y:S01]  /*06c0*/  FSEL R17, R17, R28, P5 ;  /* 0x0000001c11117208 */ /* 0x000fe20002800000 */
[----:B------:R-:W-:-:S02]  /*06d0*/  FADD R21, R8, -R21 ;  /* 0x8000001508157221 */ /* 0x000fc40000000000 */
[----:B------:R-:W-:Y:S01]  /*06e0*/  FFMA R22, R22, R22, R23 ;  /* 0x0000001616167223 */ /* 0x000fe20000000017 */
[----:B------:R-:W-:Y:S01]  /*06f0*/  FSETP.GT.AND P3, PT, R17, R6, PT ;  /* 0x000000061100720b */ /* 0x000fe20003f64000 */
[----:B------:R-:W-:Y:S01]  /*0700*/  FADD R20, R9, -R20 ;  /* 0x8000001409147221 */ /* 0x000fe20000000000 */
[----:B------:R-:W-:Y:S02]  /*0710*/  FMUL R21, R21, R21 ;  /* 0x0000001515157220 */ /* 0x000fe40000400000 */
[----:B------:R-:W-:Y:S01]  /*0720*/  FSEL R6, R6, R17, P3 ;  /* 0x0000001106067208 */ /* 0x000fe20001800000 */
[----:B------:R-:W-:Y:S01]  /*0730*/  FADD R25, R8, -R25 ;  /* 0x8000001908197221 */ /* 0x000fe20000000000 */
[----:B------:R-:W-:Y:S01]  /*0740*/  FFMA R20, R20, R20, R21 ;  /* 0x0000001414147223 */ /* 0x000fe20000000015 */
[----:B-----5:R-:W-:Y:S01]  /*0750*/  FADD R5, R10, -R5 ;  /* 0x800000050a057221 */ /* 0x020fe20000000000 */
[----:B------:R-:W-:Y:S01]  /*0760*/  FADD R16, R9, -R16 ;  /* 0x8000001009107221 */ /* 0x000fe20000000000 */
[----:B------:R-:W-:-:S02]  /*0770*/  FMUL R25, R25, R25 ;  /* 0x0000001919197220 */ /* 0x000fc40000400000 */
[----:B------:R-:W-:Y:S01]  /*0780*/  FFMA R5, R5, R5, R20 ;  /* 0x0000000505057223 */ /* 0x000fe20000000014 */
[----:B------:R-:W-:Y:S01]  /*0790*/  FADD R19, R8, -R19 ;  /* 0x8000001308137221 */ /* 0x000fe20000000000 */
[----:B------:R-:W-:Y:S01]  /*07a0*/  FFMA R16, R16, R16, R25 ;  /* 0x0000001010107223 */ /* 0x000fe20000000019 */
[----:B------:R-:W-:Y:S02]  /*07b0*/  FADD R14, R9, -R14 ;  /* 0x8000000e090e7221 */ /* 0x000fe40000000000 */
[----:B------:R-:W-:Y:S01]  /*07c0*/  FMUL R19, R19, R19 ;  /* 0x0000001313137220 */ /* 0x000fe20000400000 */
[----:B------:R-:W-:-:S03]  /*07d0*/  FADD R27, R8, -R27 ;  /* 0x8000001b081b7221 */ /* 0x000fc60000000000 */
[----:B------:R-:W-:Y:S01]  /*07e0*/  FFMA R14, R14, R14, R19 ;  /* 0x0000000e0e0e7223 */ /* 0x000fe20000000013 */
[----:B------:R-:W-:Y:S01]  /*07f0*/  FADD R26, R9, -R26 ;  /* 0x8000001a091a7221 */ /* 0x000fe20000000000 */
[C---:B------:R-:W-:Y:S01]  /*0800*/  SEL R13, R12.reuse, R13, P1 ;  /* 0x0000000d0c0d7207 */ /* 0x040fe20000800000 */
[----:B------:R-:W-:Y:S01]  /*0810*/  FMUL R27, R27, R27 ;  /* 0x0000001b1b1b7220 */ /* 0x000fe20000400000 */
[C---:B------:R-:W-:Y:S02]  /*0820*/  @P5 IADD3 R13, PT, PT, R12.reuse, 0x1, RZ ;  /* 0x000000010c0d5810 */ /* 0x040fe40007ffe0ff */
[----:B------:R-:W-:Y:S01]  /*0830*/  @P3 IADD3 R13, PT, PT, R12, 0x2, RZ ;  /* 0x000000020c0d3810 */ /* 0x000fe20007ffe0ff */
[----:B------:R-:W-:Y:S01]  /*0840*/  FFMA R27, R26, R26, R27 ;  /* 0x0000001a1a1b7223 */ /* 0x000fe2000000001b */
[----:B--2---:R-:W-:-:S04]  /*0850*/  FADD R15, R10, -R15 ;  /* 0x8000000f0a0f7221 */ /* 0x004fc80000000000 */
[----:B------:R-:W-:-:S05]  /*0860*/  FFMA R15, R15, R15, R22 ;  /* 0x0000000f0f0f7223 */ /* 0x000fca0000000016 */
[----:B------:R-:W-:-:S04]  /*0870*/  FSETP.GT.AND P4, PT, R6, R15, PT ;  /* 0x0000000f0600720b */ /* 0x000fc80003f84000 */
[----:B------:R-:W-:-:S04]  /*0880*/  FSEL R6, R15, R6, P4 ;  /* 0x000000060f067208 */ /* 0x000fc80002000000 */
[----:B------:R-:W-:Y:S01]  /*0890*/  FSETP.GT.AND P0, PT, R6, R5, PT ;  /* 0x000000050600720b */ /* 0x000fe20003f04000 */
[----:B---3--:R-:W-:-:S03]  /*08a0*/  FADD R7, R10, -R7 ;  /* 0x800000070a077221 */ /* 0x008fc60000000000 */
[----:B------:R-:W-:Y:S01]  /*08b0*/  FSEL R5, R5, R6, P0 ;  /* 0x0000000605057208 */ /* 0x000fe20000000000 */
[----:B------:R-:W-:Y:S01]  /*08c0*/  FFMA R16, R7, R7, R16 ;  /* 0x0000000707107223 */ /* 0x000fe20000000010 */
[----:B----4-:R-:W-:-:S04]  /*08d0*/  FADD R29, R10, -R29 ;  /* 0x8000001d0a1d7221 */ /* 0x010fc80000000000 */
[----:B------:R-:W-:Y:S01]  /*08e0*/  FSETP.GT.AND P2, PT, R5, R16, PT ;  /* 0x000000100500720b */ /* 0x000fe20003f44000 */
[----:B------:R-:W-:-:S03]  /*08f0*/  FFMA R14, R29, R29, R14 ;  /* 0x0000001d1d0e7223 */ /* 0x000fc6000000000e */
[----:B------:R-:W-:Y:S01]  /*0900*/  FSEL R5, R16, R5, P2 ;  /* 0x0000000510057208 */ /* 0x000fe20001000000 */
[----:B------:R-:W-:Y:S01]  /*0910*/  FADD R4, R10, -R4 ;  /* 0x800000040a047221 */ /* 0x000fe20000000000 */
[C---:B------:R-:W-:Y:S02]  /*0920*/  @P4 IADD3 R13, PT, PT, R12.reuse, 0x3, RZ ;  /* 0x000000030c0d4810 */ /* 0x040fe40007ffe0ff */
[----:B------:R-:W-:Y:S02]  /*0930*/  IADD3 R2, P4, PT, R12, 0x7, RZ ;  /* 0x000000070c027810 */ /* 0x000fe40007f9e0ff */
[----:B------:R-:W-:Y:S01]  /*0940*/  FSETP.GT.AND P1, PT, R5, R14, PT ;  /* 0x0000000e0500720b */ /* 0x000fe20003f24000 */
[----:B------:R-:W-:Y:S01]  /*0950*/  FFMA R4, R4, R4, R27 ;  /* 0x0000000404047223 */ /* 0x000fe2000000001b */
[----:B------:R-:W-:Y:S02]  /*0960*/  @P0 IADD3 R13, PT, PT, R12, 0x4, RZ ;  /* 0x000000040c0d0810 */ /* 0x000fe40007ffe0ff */
[----:B------:R-:W-:-:S02]  /*0970*/  ISETP.NE.U32.AND P0, PT, R2, UR8, PT ;  /* 0x0000000802007c0c */ /* 0x000fc4000bf05070 */
[----:B------:R-:W-:Y:S02]  /*0980*/  IADD3.X R3, PT, PT, RZ, R11, RZ, P4, !PT ;  /* 0x0000000bff037210 */ /* 0x000fe400027fe4ff */
[----:B------:R-:W-:Y:S02]  /*0990*/  FSEL R5, R14, R5, P1 ;  /* 0x000000050e057208 */ /* 0x000fe40000800000 */
[----:B------:R-:W-:Y:S02]  /*09a0*/  ISETP.NE.AND.EX P0, PT, R3, UR4, PT, P0 ;  /* 0x0000000403007c0c */ /* 0x000fe4000bf05300 */
[----:B------:R-:W-:Y:S02]  /*09b0*/  FSETP.GT.AND P3, PT, R5, R4, PT ;  /* 0x000000040500720b */ /* 0x000fe40003f64000 */
[C---:B------:R-:W-:Y:S02]  /*09c0*/  @P2 IADD3 R13, PT, PT, R12.reuse, 0x5, RZ ;  /* 0x000000050c0d2810 */ /* 0x040fe40007ffe0ff */
[----:B------:R-:W-:-:S02]  /*09d0*/  IADD3 R2, P2, PT, R12, 0x8, RZ ;  /* 0x000000080c027810 */ /* 0x000fc40007f5e0ff */
[----:B------:R-:W-:Y:S02]  /*09e0*/  @P1 IADD3 R13, PT, PT, R12, 0x6, RZ ;  /* 0x000000060c0d1810 */ /* 0x000fe40007ffe0ff */
[----:B------:R-:W-:Y:S02]  /*09f0*/  IADD3.X R11, PT, PT, RZ, R11, RZ, P2, !PT ;  /* 0x0000000bff0b7210 */ /* 0x000fe400017fe4ff */
[----:B------:R-:W-:-:S03]  /*0a00*/  FSEL R28, R4, R5, P3 ;  /* 0x00000005041c7208 */ /* 0x000fc60001800000 */
[----:B------:R-:W-:Y:S02]  /*0a10*/  @P3 IADD3 R13, PT, PT, R12, 0x7, RZ ;  /* 0x000000070c0d3810 */ /* 0x000fe40007ffe0ff */
[----:B------:R-:W-:Y:S01]  /*0a20*/  MOV R12, R2 ;  /* 0x00000002000c7202 */ /* 0x000fe20000000f00 */
[----:B------:R-:W-:Y:S06]  /*0a30*/  @P0 BRA `(.L_x_157) ;  /* 0xfffffff800400947 */ /* 0x000fec000383ffff */
[----:B------:R-:W-:-:S07]  /*0a40*/  MOV R12, R2 ;  /* 0x00000002000c7202 */ /* 0x000fce0000000f00 */
.L_x_156:
[----:B------:R-:W-:-:S04]  /*0a50*/  UISETP.NE.U32.AND UP0, UPT, UR9, URZ, UPT ;  /* 0x000000ff0900728c */ /* 0x000fc8000bf05070 */
[----:B------:R-:W-:-:S09]  /*0a60*/  UISETP.NE.AND.EX UP0, UPT, URZ, URZ, UPT, UP0 ;  /* 0x000000ffff00728c */ /* 0x000fd2000bf05300 */
[----:B------:R-:W-:Y:S05]  /*0a70*/  BRA.U !UP0, `(.L_x_155) ;  /* 0x00000009080c7547 */ /* 0x000fea000b800000 */
[----:B------:R-:W-:Y:S02]  /*0a80*/  UISETP.GE.U32.AND UP1, UPT, UR9, 0x4, UPT ;  /* 0x000000040900788c */ /* 0x000fe4000bf26070 */
[----:B------:R-:W-:Y:S02]  /*0a90*/  ULOP3.LUT UR8, UR5, 0x3, URZ, 0xc0, !UPT ;  /* 0x0000000305087892 */ /* 0x000fe4000f8ec0ff */
[----:B------:R-:W-:Y:S02]  /*0aa0*/  UISETP.GE.U32.AND.EX UP1, UPT, URZ, URZ, UPT, UP1 ;  /* 0x000000ffff00728c */ /* 0x000fe4000bf26110 */
[----:B------:R-:W-:-:S04]  /*0ab0*/  UISETP.NE.U32.AND UP0, UPT, UR8, URZ, UPT ;  /* 0x000000ff0800728c */ /* 0x000fc8000bf05070 */
[----:B------:R-:W-:-:S03]  /*0ac0*/  UISETP.NE.AND.EX UP0, UPT, URZ, URZ, UPT, UP0 ;  /* 0x000000ffff00728c */ /* 0x000fc6000bf05300 */
[----:B------:R-:W-:Y:S08]  /*0ad0*/  BRA.U !UP1, `(.L_x_158) ;  /* 0x0000000109f07547 */ /* 0x000ff0000b800000 */
[----:B------:R-:W0:Y:S01]  /*0ae0*/  LDCU.128 UR12, c[0x0][0x3b0] ;  /* 0x00007600ff0c77ac */ /* 0x000e220008000c00 */
[C---:B------:R-:W-:Y:S02]  /*0af0*/  SHF.L.U32 R4, R12.reuse, 0x2, RZ ;  /* 0x000000020c047819 */ /* 0x040fe400000006ff */
[----:B------:R-:W-:Y:S01]  /*0b00*/  SHF.L.U64.HI R5, R12, 0x2, R11 ;  /* 0x000000020c057819 */ /* 0x000fe2000001020b */
[----:B------:R-:W1:Y:S01]  /*0b10*/  LDCU.64 UR10, c[0x0][0x3a8] ;  /* 0x00007500ff0a77ac */ /* 0x000e620008000a00 */
[C---:B0-----:R-:W-:Y:S02]  /*0b20*/  IADD3 R6, P1, PT, R4.reuse, UR12, RZ ;  /* 0x0000000c04067c10 */ /* 0x041fe4000ff3e0ff */
[C---:B-1----:R-:W-:Y:S02]  /*0b30*/  IADD3 R2, P0, PT, R4.reuse, UR10, RZ ;  /* 0x0000000a04027c10 */ /* 0x042fe4000ff1e0ff */
[----:B------:R-:W-:Y:S02]  /*0b40*/  IADD3.X R7, PT, PT, R5, UR13, RZ, P1, !PT ;  /* 0x0000000d05077c10 */ /* 0x000fe40008ffe4ff */
[----:B------:R-:W-:-:S02]  /*0b50*/  IADD3 R4, P1, PT, R4, UR14, RZ ;  /* 0x0000000e04047c10 */ /* 0x000fc4000ff3e0ff */
[C---:B------:R-:W-:Y:S01]  /*0b60*/  IADD3.X R3, PT, PT, R5.reuse, UR11, RZ, P0, !PT ;  /* 0x0000000b05037c10 */ /* 0x040fe200087fe4ff */
[----:B------:R-:W2:Y:S01]  /*0b70*/  LDG.E R27, desc[UR6][R6.64] ;  /* 0x00000006061b7981 */ /* 0x000ea2000c1e1900 */
[----:B------:R-:W-:-:S03]  /*0b80*/  IADD3.X R5, PT, PT, R5, UR15, RZ, P1, !PT ;  /* 0x0000000f05057c10 */ /* 0x000fc60008ffe4ff */
        /* <DEDUP_REMOVED lines=11> */
[----:B--2---:R-:W-:Y:S01]  /*0c40*/  FADD R27, R8, -R27 ;  /* 0x8000001b081b7221 */ /* 0x004fe20000000000 */
[----:B---3--:R-:W-:-:S03]  /*0c50*/  FADD R20, R9, -R20 ;  /* 0x8000001409147221 */ /* 0x008fc60000000000 */
[----:B------:R-:W-:Y:S01]  /*0c60*/  FMUL R27, R27, R27 ;  /* 0x0000001b1b1b7220 */ /* 0x000fe20000400000 */
[----:B----4-:R-:W-:-:S03]  /*0c70*/  FADD R29, R8, -R29 ;  /* 0x8000001d081d7221 */ /* 0x010fc60000000000 */
[----:B------:R-:W-:Y:S01]  /*0c80*/  FFMA R20, R20, R20, R27 ;  /* 0x0000001414147223 */ /* 0x000fe2000000001b */
[----:B-----5:R-:W-:Y:S01]  /*0c90*/  FADD R23, R10, -R23 ;  /* 0x800000170a177221 */ /* 0x020fe20000000000 */
[----:B------:R-:W-:Y:S01]  /*0ca0*/  FMUL R29, R29, R29 ;  /* 0x0000001d1d1d7220 */ /* 0x000fe20000400000 */
[----:B------:R-:W-:Y:S02]  /*0cb0*/  FADD R16, R9, -R16 ;  /* 0x8000001009107221 */ /* 0x000fe40000000000 */
[----:B------:R-:W-:Y:S02]  /*0cc0*/  FFMA R23, R23, R23, R20 ;  /* 0x0000001717177223 */ /* 0x000fe40000000014 */
[----:B------:R-:W-:Y:S01]  /*0cd0*/  FFMA R16, R16, R16, R29 ;  /* 0x0000001010107223 */ /* 0x000fe2000000001d */
[----:B------:R-:W-:Y:S02]  /*0ce0*/  FADD R15, R8, -R15 ;  /* 0x8000000f080f7221 */ /* 0x000fe40000000000 */
[----:B------:R-:W-:Y:S01]  /*0cf0*/  FSETP.GT.AND P0, PT, R28, R23, PT ;  /* 0x000000171c00720b */ /* 0x000fe20003f04000 */
[----:B------:R-:W-:Y:S01]  /*0d00*/  FADD R17, R10, -R17 ;  /* 0x800000110a117221 */ /* 0x000fe20000000000 */
[----:B------:R-:W-:-:S02]  /*0d10*/  FMUL R15, R15, R15 ;  /* 0x0000000f0f0f7220 */ /* 0x000fc40000400000 */
[----:B------:R-:W-:Y:S01]  /*0d20*/  FSEL R23, R23, R28, P0 ;  /* 0x0000001c17177208 */ /* 0x000fe20000000000 */
[----:B------:R-:W-:Y:S01]  /*0d30*/  FADD R14, R9, -R14 ;  /* 0x8000000e090e7221 */ /* 0x000fe20000000000 */
[----:B------:R-:W-:-:S03]  /*0d40*/  FFMA R16, R17, R17, R16 ;  /* 0x0000001111107223 */ /* 0x000fc60000000010 */
[----:B------:R-:W-:Y:S01]  /*0d50*/  FFMA R14, R14, R14, R15 ;  /* 0x0000000e0e0e7223 */ /* 0x000fe2000000000f */
[----:B------:R-:W-:Y:S01]  /*0d60*/  FADD R19, R8, -R19 ;  /* 0x8000001308137221 */ /* 0x000fe20000000000 */
[----:B------:R-:W-:Y:S01]  /*0d70*/  FSETP.GT.AND P1, PT, R23, R16, PT ;  /* 0x000000101700720b */ /* 0x000fe20003f24000 */
[----:B------:R-:W-:Y:S02]  /*0d80*/  FADD R21, R10, -R21 ;  /* 0x800000150a157221 */ /* 0x000fe40000000000 */
[----:B------:R-:W-:Y:S01]  /*0d90*/  FMUL R19, R19, R19 ;  /* 0x0000001313137220 */ /* 0x000fe20000400000 */
[----:B------:R-:W-:Y:S01]  /*0da0*/  FSEL R16, R16, R23, P1 ;  /* 0x0000001710107208 */ /* 0x000fe20000800000 */
[----:B------:R-:W-:Y:S01]  /*0db0*/  FADD R18, R9, -R18 ;  /* 0x8000001209127221 */ /* 0x000fe20000000000 */
[----:B------:R-:W-:-:S03]  /*0dc0*/  FFMA R21, R21, R21, R14 ;  /* 0x0000001515157223 */ /* 0x000fc6000000000e */
[----:B------:R-:W-:Y:S01]  /*0dd0*/  FFMA R18, R18, R18, R19 ;  /* 0x0000001212127223 */ /* 0x000fe20000000013 */
[----:B------:R-:W-:Y:S01]  /*0de0*/  FADD R25, R10, -R25 ;  /* 0x800000190a197221 */ /* 0x000fe20000000000 */
[----:B------:R-:W-:-:S03]  /*0df0*/  FSETP.GT.AND P2, PT, R16, R21, PT ;  /* 0x000000151000720b */ /* 0x000fc60003f44000 */
[----:B------:R-:W-:Y:S01]  /*0e00*/  FFMA R25, R25, R25, R18 ;  /* 0x0000001919197223 */ /* 0x000fe20000000012 */
[----:B------:R-:W-:-:S04]  /*0e10*/  FSEL R16, R21, R16, P2 ;  /* 0x0000001015107208 */ /* 0x000fc80001000000 */
[----:B------:R-:W-:Y:S02]  /*0e20*/  FSETP.GT.AND P3, PT, R16, R25, PT ;  /* 0x000000191000720b */ /* 0x000fe40003f64000 */
[C---:B------:R-:W-:Y:S02]  /*0e30*/  SEL R13, R12.reuse, R13, P0 ;  /* 0x0000000d0c0d7207 */ /* 0x040fe40000000000 */
[C---:B------:R-:W-:Y:S02]  /*0e40*/  @P1 IADD3 R13, PT, PT, R12.reuse, 0x1, RZ ;  /* 0x000000010c0d1810 */ /* 0x040fe40007ffe0ff */
[----:B------:R-:W-:Y:S02]  /*0e50*/  @P2 IADD3 R13, PT, PT, R12, 0x2, RZ ;  /* 0x000000020c0d2810 */ /* 0x000fe40007ffe0ff */
[----:B------:R-:W-:-:S05]  /*0e60*/  FSEL R28, R25, R16, P3 ;  /* 0x00000010191c7208 */ /* 0x000fca0001800000 */
[C---:B------:R-:W-:Y:S02]  /*0e70*/  @P3 IADD3 R13, PT, PT, R12.reuse, 0x3, RZ ;  /* 0x000000030c0d3810 */ /* 0x040fe40007ffe0ff */
[----:B------:R-:W-:-:S04]  /*0e80*/  IADD3 R12, P0, PT, R12, 0x4, RZ ;  /* 0x000000040c0c7810 */ /* 0x000fc80007f1e0ff */
[----:B------:R-:W-:-:S09]  /*0e90*/  IADD3.X R11, PT, PT, RZ, R11, RZ, P0, !PT ;  /* 0x0000000bff0b7210 */ /* 0x000fd200007fe4ff */
.L_x_158:
[----:B------:R-:W-:Y:S05]  /*0ea0*/  BRA.U !UP0, `(.L_x_155) ;  /* 0x0000000508007547 */ /* 0x000fea000b800000 */
[----:B------:R-:W-:Y:S02]  /*0eb0*/  UISETP.NE.U32.AND UP1, UPT, UR8, 0x1, UPT ;  /* 0x000000010800788c */ /* 0x000fe4000bf25070 */
[----:B------:R-:W-:Y:S02]  /*0ec0*/  ULOP3.LUT UR4, UR5, 0x1, URZ, 0xc0, !UPT ;  /* 0x0000000105047892 */ /* 0x000fe4000f8ec0ff */
[----:B------:R-:W-:Y:S02]  /*0ed0*/  UISETP.NE.AND.EX UP1, UPT, URZ, URZ, UPT, UP1 ;  /* 0x000000ffff00728c */ /* 0x000fe4000bf25310 */
[----:B------:R-:W-:-:S04]  /*0ee0*/  UISETP.NE.U32.AND UP0, UPT, UR4, 0x1, UPT ;  /* 0x000000010400788c */ /* 0x000fc8000bf05070 */
[----:B------:R-:W-:-:S03]  /*0ef0*/  UISETP.NE.U32.AND.EX UP0, UPT, URZ, URZ, UPT, UP0 ;  /* 0x000000ffff00728c */ /* 0x000fc6000bf05100 */
        /* <DEDUP_REMOVED lines=22> */
[----:B-----5:R-:W-:-:S03]  /*1060*/  FADD R19, R8, -R19 ;  /* 0x8000001308137221 */ /* 0x020fc60000000000 */
[----:B------:R-:W-:Y:S01]  /*1070*/  FFMA R17, R17, R17, R14 ;  /* 0x0000001111117223 */ /* 0x000fe2000000000e */
[----:B------:R-:W-:Y:S01]  /*1080*/  FADD R16, R9, -R16 ;  /* 0x8000001009107221 */ /* 0x000fe20000000000 */
[----:B------:R-:W-:-:S03]  /*1090*/  FMUL R19, R19, R19 ;  /* 0x0000001313137220 */ /* 0x000fc60000400000 */
[----:B------:R-:W-:Y:S01]  /*10a0*/  FSETP.GT.AND P0, PT, R28, R17, PT ;  /* 0x000000111c00720b */ /* 0x000fe20003f04000 */
[----:B------:R-:W-:Y:S01]  /*10b0*/  FADD R21, R10, -R21 ;  /* 0x800000150a157221 */ /* 0x000fe20000000000 */
[----:B------:R-:W-:Y:S02]  /*10c0*/  FFMA R16, R16, R16, R19 ;  /* 0x0000001010107223 */ /* 0x000fe40000000013 */
[----:B------:R-:W-:Y:S02]  /*10d0*/  FSEL R28, R17, R28, P0 ;  /* 0x0000001c111c7208 */ /* 0x000fe40000000000 */
[----:B------:R-:W-:Y:S01]  /*10e0*/  SEL R13, R12, R13, P0 ;  /* 0x0000000d0c0d7207 */ /* 0x000fe20000000000 */
[----:B------:R-:W-:-:S05]  /*10f0*/  FFMA R21, R21, R21, R16 ;  /* 0x0000001515157223 */ /* 0x000fca0000000010 */
[----:B------:R-:W-:-:S04]  /*1100*/  FSETP.GT.AND P1, PT, R28, R21, PT ;  /* 0x000000151c00720b */ /* 0x000fc80003f24000 */
[----:B------:R-:W-:-:S09]  /*1110*/  FSEL R28, R21, R28, P1 ;  /* 0x0000001c151c7208 */ /* 0x000fd20000800000 */
[C---:B------:R-:W-:Y:S02]  /*1120*/  @P1 IADD3 R13, PT, PT, R12.reuse, 0x1, RZ ;  /* 0x000000010c0d1810 */ /* 0x040fe40007ffe0ff */
[----:B------:R-:W-:-:S04]  /*1130*/  IADD3 R12, P0, PT, R12, 0x2, RZ ;  /* 0x000000020c0c7810 */ /* 0x000fc80007f1e0ff */
[----:B------:R-:W-:-:S09]  /*1140*/  IADD3.X R11, PT, PT, RZ, R11, RZ, P0, !PT ;  /* 0x0000000bff0b7210 */ /* 0x000fd200007fe4ff */
.L_x_159:
[----:B------:R-:W-:Y:S05]  /*1150*/  BRA.U UP0, `(.L_x_155) ;  /* 0x0000000100547547 */ /* 0x000fea000b800000 */
[----:B------:R-:W0:Y:S01]  /*1160*/  LDCU.128 UR8, c[0x0][0x3b0] ;  /* 0x00007600ff0877ac */ /* 0x000e220008000c00 */
[C---:B------:R-:W-:Y:S02]  /*1170*/  SHF.L.U32 R6, R12.reuse, 0x2, RZ ;  /* 0x000000020c067819 */ /* 0x040fe400000006ff */
[----:B------:R-:W-:Y:S01]  /*1180*/  SHF.L.U64.HI R11, R12, 0x2, R11 ;  /* 0x000000020c0b7819 */ /* 0x000fe2000001020b */
[----:B------:R-:W1:Y:S01]  /*1190*/  LDCU.64 UR4, c[0x0][0x3a8] ;  /* 0x00007500ff0477ac */ /* 0x000e620008000a00 */
[----:B0-----:R-:W-:-:S04]  /*11a0*/  IADD3 R4, P1, PT, R6, UR8, RZ ;  /* 0x0000000806047c10 */ /* 0x001fc8000ff3e0ff */
[C---:B------:R-:W-:Y:S02]  /*11b0*/  IADD3.X R5, PT, PT, R11.reuse, UR9, RZ, P1, !PT ;  /* 0x000000090b057c10 */ /* 0x040fe40008ffe4ff */
[C---:B-1----:R-:W-:Y:S02]  /*11c0*/  IADD3 R2, P0, PT, R6.reuse, UR4, RZ ;  /* 0x0000000406027c10 */ /* 0x042fe4000ff1e0ff */
[----:B------:R-:W-:Y:S02]  /*11d0*/  IADD3 R6, P1, PT, R6, UR10, RZ ;  /* 0x0000000a06067c10 */ /* 0x000fe4000ff3e0ff */
[C---:B------:R-:W-:Y:S01]  /*11e0*/  IADD3.X R3, PT, PT, R11.reuse, UR5, RZ, P0, !PT ;  /* 0x000000050b037c10 */ /* 0x040fe200087fe4ff */
[----:B------:R-:W2:Y:S01]  /*11f0*/  LDG.E R5, desc[UR6][R4.64] ;  /* 0x0000000604057981 */ /* 0x000ea2000c1e1900 */
[----:B------:R-:W-:-:S03]  /*1200*/  IADD3.X R7, PT, PT, R11, UR11, RZ, P1, !PT ;  /* 0x0000000b0b077c10 */ /* 0x000fc60008ffe4ff */
[----:B------:R-:W3:Y:S04]  /*1210*/  LDG.E R2, desc[UR6][R2.64] ;  /* 0x0000000602027981 */ /* 0x000ee8000c1e1900 */
[----:B------:R-:W4:Y:S01]  /*1220*/  LDG.E R7, desc[UR6][R6.64] ;  /* 0x0000000606077981 */ /* 0x000f22000c1e1900 */
[----:B--2---:R-:W-:Y:S01]  /*1230*/  FADD R8, R8, -R5 ;  /* 0x8000000508087221 */ /* 0x004fe20000000000 */
[----:B---3--:R-:W-:-:S03]  /*1240*/  FADD R9, R9, -R2 ;  /* 0x8000000209097221 */ /* 0x008fc60000000000 */
[----:B------:R-:W-:Y:S01]  /*1250*/  FMUL R8, R8, R8 ;  /* 0x0000000808087220 */ /* 0x000fe20000400000 */
[----:B----4-:R-:W-:-:S03]  /*1260*/  FADD R10, R10, -R7 ;  /* 0x800000070a0a7221 */ /* 0x010fc60000000000 */
[----:B------:R-:W-:-:S04]  /*1270*/  FFMA R9, R9, R9, R8 ;  /* 0x0000000909097223 */ /* 0x000fc80000000008 */
[----:B------:R-:W-:-:S05]  /*1280*/  FFMA R9, R10, R10, R9 ;  /* 0x0000000a0a097223 */ /* 0x000fca0000000009 */
[----:B------:R-:W-:-:S04]  /*1290*/  FSETP.GT.AND P0, PT, R28, R9, PT ;  /* 0x000000091c00720b */ /* 0x000fc80003f04000 */
[----:B------:R-:W-:-:S09]  /*12a0*/  SEL R13, R12, R13, P0 ;  /* 0x0000000d0c0d7207 */ /* 0x000fd20000000000 */
.L_x_155:
[----:B------:R-:W0:Y:S02]  /*12b0*/  LDC.64 R2, c[0x0][0x3a0] ;  /* 0x0000e800ff027b82 */ /* 0x000e240000000a00 */
[----:B0-----:R-:W-:-:S05]  /*12c0*/  IMAD.WIDE.U32 R2, R0, 0x4, R2 ;  /* 0x0000000400027825 */ /* 0x001fca00078e0002 */
[----:B------:R-:W-:Y:S01]  /*12d0*/  STG.E desc[UR6][R2.64], R13 ;  /* 0x0000000d02007986 */ /* 0x000fe2000c101906 */
[----:B------:R-:W-:Y:S05]  /*12e0*/  EXIT ;  /* 0x000000000000794d */ /* 0x000fea0003800000 */
.L_x_160:
        /* <DEDUP_REMOVED lines=9> */
.L_x_175:


//--------------------- .nv.shared.reserved.0     --------------------------
	.section	.nv.shared.reserved.0,"aw",@nobits
	.weak		__nv_reservedSMEM_offset_0_alias
	.size		__nv_reservedSMEM_offset_0_alias, 0, 64
	.other		__nv_reservedSMEM_offset_0_alias,@"STO_CUDA_RESERVED_SHARED STV_DEFAULT"
__nv_reservedSMEM_offset_0_alias:
	.zero		0
	.zero		64


//--------------------- .nv.constant0._Z37CalculateNewVectorsReduceByKey_kernelPfS_S_iiPiS_S_S_S0_ --------------------------
	.section	.nv.constant0._Z37CalculateNewVectorsReduceByKey_kernelPfS_S_iiPiS_S_S_S0_,"a",@progbits
	.sectionflags	@""
	.align	4
.nv.constant0._Z37CalculateNewVectorsReduceByKey_kernelPfS_S_iiPiS_S_S_S0_:
	.zero		968


//--------------------- .nv.constant0._Z39CalculateNewCentroidsReduceByKey_kernelPfS_S_PbS_S_S_PiS1_i --------------------------
	.section	.nv.constant0._Z39CalculateNewCentroidsReduceByKey_kernelPfS_S_PbS_S_S_PiS1_i,"a",@progbits
	.sectionflags	@""
	.align	4
.nv.constant0._Z39CalculateNewCentroidsReduceByKey_kernelPfS_S_PbS_S_S_PiS1_i:
	.zero		972


//--------------------- .nv.constant0._Z35CalculateNewCentroidsScatter_kerneliPfS_S_PbS_S_S_Pii --------------------------
	.section	.nv.constant0._Z35CalculateNewCentroidsScatter_kerneliPfS_S_PbS_S_S_Pii,"a",@progbits
	.sectionflags	@""
	.align	4
.nv.constant0._Z35CalculateNewCentroidsScatter_kerneliPfS_S_PbS_S_S_Pii:
	.zero		972


//--------------------- .nv.constant0._Z34CalculatePartialSumsScatter_kernelPfS_S_iiPiS_S_S_S0_i --------------------------
	.section	.nv.constant0._Z34CalculatePartialSumsScatter_kernelPfS_S_iiPiS_S_S_S0_i,"a",@progbits
	.sectionflags	@""
	.align	4
.nv.constant0._Z34CalculatePartialSumsScatter_kernelPfS_S_iiPiS_S_S_S0_i:
	.zero		972


//--------------------- .nv.constant0._Z21ConvertFromLAB_kernelPiiffffPfS0_S0_S0_ --------------------------
	.section	.nv.constant0._Z21ConvertFromLAB_kernelPiiffffPfS0_S0_S0_,"a",@progbits
	.sectionflags	@""
	.align	4
.nv.constant0._Z21ConvertFromLAB_kernelPiiffffPfS0_S0_S0_:
	.zero		960


//--------------------- .nv.constant0._Z19ConvertToLAB_kernelPiiffffPfS0_S0_S0_ --------------------------
	.section	.nv.constant0._Z19ConvertToLAB_kernelPiiffffPfS0_S0_S0_,"a",@progbits
	.sectionflags	@""
	.align	4
.nv.constant0._Z19ConvertToLAB_kernelPiiffffPfS0_S0_S0_:
	.zero		960


//--------------------- .nv.constant0._Z26CalculateNewVectors_kernelPfS_S_iiPiS_S_S_ --------------------------
	.section	.nv.constant0._Z26CalculateNewVectors_kernelPfS_S_iiPiS_S_S_,"a",@progbits
	.sectionflags	@""
	.align	4
.nv.constant0._Z26CalculateNewVectors_kernelPfS_S_iiPiS_S_S_:
	.zero		960


//--------------------- .nv.constant0._Z34CalculateNewCentroidsGather_kernelPfS_S_iiPiS_S_S_Pb --------------------------
	.section	.nv.constant0._Z34CalculateNewCentroidsGather_kernelPfS_S_iiPiS_S_S_Pb,"a",@progbits
	.sectionflags	@""
	.align	4
.nv.constant0._Z34CalculateNewCentroidsGather_kernelPfS_S_iiPiS_S_S_Pb:
	.zero		968


//--------------------- .nv.constant0._Z25CalculateDistances_kernelPfS_S_iiPiS_S_S_ --------------------------
	.section	.nv.constant0._Z25CalculateDistances_kernelPfS_S_iiPiS_S_S_,"a",@progbits
	.sectionflags	@""
	.align	4
.nv.constant0._Z25CalculateDistances_kernelPfS_S_iiPiS_S_S_:
	.zero		960


//--------------------- SYMBOLS --------------------------

	.type		.nv.reservedSmem.offset0,@object
	.size		.nv.reservedSmem.offset0,0x4
